	.target	sm_90a

	.elftype	@"ET_EXEC"


//--------------------- .note.nv.tkinfo           --------------------------
	.section	.note.nv.tkinfo,"",@"SHT_NOTE"
	.sectionflags	@"SHF_NOTE_NV_TKINFO"
	.tkinfo
        /*0018*/ 	.word	0x00000002
        /*0030*/ 	.string	""
        /*0030*/ 	.string	"ptxas"
        /*0030*/ 	.string	"Cuda compilation tools, release 13.0, V13.0.88"
        /*0030*/ 	.string	"Build cuda_13.0.r13.0/compiler.36424714_0"
        /*0030*/ 	.string	"-v  -suppress-debug-info  -lineinfo  -arch sm_90a "



//--------------------- .note.nv.cuinfo           --------------------------
	.section	.note.nv.cuinfo,"",@"SHT_NOTE"
	.sectionflags	@"SHF_NOTE_NV_CUINFO"
        /*0018*/ 	.short	0x0002
        /*001a*/ 	.short	0x005a
        /*001c*/ 	.short	0x0082
	.zero		2


//--------------------- .nv.info                  --------------------------
	.section	.nv.info,"",@"SHT_CUDA_INFO"
	.align	4


	//----- nvinfo : EIATTR_REGCOUNT
	.align		4
        /*0000*/ 	.byte	0x04, 0x2f
        /*0002*/ 	.short	(.L_1 - .L_0)
	.align		4
.L_0:
        /*0004*/ 	.word	index@(matmul_kernel)
        /*0008*/ 	.word	0x000000ff


	//----- nvinfo : EIATTR_FRAME_SIZE
	.align		4
.L_1:
        /*000c*/ 	.byte	0x04, 0x11
        /*000e*/ 	.short	(.L_3 - .L_2)
	.align		4
.L_2:
        /*0010*/ 	.word	index@(matmul_kernel)
        /*0014*/ 	.word	0x00000540


	//----- nvinfo : EIATTR_MIN_STACK_SIZE
	.align		4
.L_3:
        /*0018*/ 	.byte	0x04, 0x12
        /*001a*/ 	.short	(.L_5 - .L_4)
	.align		4
.L_4:
        /*001c*/ 	.word	index@(matmul_kernel)
        /*0020*/ 	.word	0x00000540
.L_5:


//--------------------- .nv.compat                --------------------------
	.section	.nv.compat,"",@"SHT_CUDA_COMPAT_INFO"
	.align	4
        /*0000*/ 	.byte	0x02, 0x09, 0x01, 0x00, 0x02, 0x02, 0x04, 0x00, 0x02, 0x05, 0x05, 0x00, 0x03, 0x07, 0x01, 0x01
        /*0010*/ 	.byte	0x02, 0x03, 0x00, 0x00, 0x02, 0x06, 0x01, 0x00, 0x04, 0x0b, 0x08, 0x00, 0x00, 0x00, 0x00, 0x00
        /*0020*/ 	.byte	0x00, 0x00, 0x00, 0x00


//--------------------- .nv.info.matmul_kernel    --------------------------
	.section	.nv.info.matmul_kernel,"",@"SHT_CUDA_INFO"
	.sectionflags	@""
	.align	4


	//----- nvinfo : EIATTR_CUDA_API_VERSION
	.align		4
        /*0000*/ 	.byte	0x04, 0x37
        /*0002*/ 	.short	(.L_7 - .L_6)
.L_6:
        /*0004*/ 	.word	0x00000082


	//----- nvinfo : EIATTR_KPARAM_INFO
	.align		4
.L_7:
        /*0008*/ 	.byte	0x04, 0x17
        /*000a*/ 	.short	(.L_9 - .L_8)
.L_8:
        /*000c*/ 	.word	0x00000000
        /*0010*/ 	.short	0x000d
        /*0012*/ 	.short	0x0048
        /*0014*/ 	.byte	0x00, 0xf4, 0x21, 0x00


	//----- nvinfo : EIATTR_KPARAM_INFO
	.align		4
.L_9:
        /*0018*/ 	.byte	0x04, 0x17
        /*001a*/ 	.short	(.L_11 - .L_10)
.L_10:
        /*001c*/ 	.word	0x00000000
        /*0020*/ 	.short	0x000c
        /*0022*/ 	.short	0x0040
        /*0024*/ 	.byte	0x00, 0xf4, 0x21, 0x00


	//----- nvinfo : EIATTR_KPARAM_INFO
	.align		4
.L_11:
        /*0028*/ 	.byte	0x04, 0x17
        /*002a*/ 	.short	(.L_13 - .L_12)
.L_12:
        /*002c*/ 	.word	0x00000000
        /*0030*/ 	.short	0x000b
        /*0032*/ 	.short	0x0038
        /*0034*/ 	.byte	0x00, 0xf0, 0x11, 0x00


	//----- nvinfo : EIATTR_KPARAM_INFO
	.align		4
.L_13:
        /*0038*/ 	.byte	0x04, 0x17
        /*003a*/ 	.short	(.L_15 - .L_14)
.L_14:
        /*003c*/ 	.word	0x00000000
        /*0040*/ 	.short	0x000a
        /*0042*/ 	.short	0x0034
        /*0044*/ 	.byte	0x00, 0xf0, 0x11, 0x00


	//----- nvinfo : EIATTR_KPARAM_INFO
	.align		4
.L_15:
        /*0048*/ 	.byte	0x04, 0x17
        /*004a*/ 	.short	(.L_17 - .L_16)
.L_16:
        /*004c*/ 	.word	0x00000000
        /*0050*/ 	.short	0x0009
        /*0052*/ 	.short	0x0030
        /*0054*/ 	.byte	0x00, 0xf0, 0x11, 0x00


	//----- nvinfo : EIATTR_KPARAM_INFO
	.align		4
.L_17:
        /*0058*/ 	.byte	0x04, 0x17
        /*005a*/ 	.short	(.L_19 - .L_18)
.L_18:
        /*005c*/ 	.word	0x00000000
        /*0060*/ 	.short	0x0008
        /*0062*/ 	.short	0x002c
        /*0064*/ 	.byte	0x00, 0xf0, 0x11, 0x00


	//----- nvinfo : EIATTR_KPARAM_INFO
	.align		4
.L_19:
        /*0068*/ 	.byte	0x04, 0x17
        /*006a*/ 	.short	(.L_21 - .L_20)
.L_20:
        /*006c*/ 	.word	0x00000000
        /*0070*/ 	.short	0x0007
        /*0072*/ 	.short	0x0028
        /*0074*/ 	.byte	0x00, 0xf0, 0x11, 0x00


	//----- nvinfo : EIATTR_KPARAM_INFO
	.align		4
.L_21:
        /*0078*/ 	.byte	0x04, 0x17
        /*007a*/ 	.short	(.L_23 - .L_22)
.L_22:
        /*007c*/ 	.word	0x00000000
        /*0080*/ 	.short	0x0006
        /*0082*/ 	.short	0x0024
        /*0084*/ 	.byte	0x00, 0xf0, 0x11, 0x00


	//----- nvinfo : EIATTR_KPARAM_INFO
	.align		4
.L_23:
        /*0088*/ 	.byte	0x04, 0x17
        /*008a*/ 	.short	(.L_25 - .L_24)
.L_24:
        /*008c*/ 	.word	0x00000000
        /*0090*/ 	.short	0x0005
        /*0092*/ 	.short	0x0020
        /*0094*/ 	.byte	0x00, 0xf0, 0x11, 0x00


	//----- nvinfo : EIATTR_KPARAM_INFO
	.align		4
.L_25:
        /*0098*/ 	.byte	0x04, 0x17
        /*009a*/ 	.short	(.L_27 - .L_26)
.L_26:
        /*009c*/ 	.word	0x00000000
        /*00a0*/ 	.short	0x0004
        /*00a2*/ 	.short	0x001c
        /*00a4*/ 	.byte	0x00, 0xf0, 0x11, 0x00


	//----- nvinfo : EIATTR_KPARAM_INFO
	.align		4
.L_27:
        /*00a8*/ 	.byte	0x04, 0x17
        /*00aa*/ 	.short	(.L_29 - .L_28)
.L_28:
        /*00ac*/ 	.word	0x00000000
        /*00b0*/ 	.short	0x0003
        /*00b2*/ 	.short	0x0018
        /*00b4*/ 	.byte	0x00, 0xf0, 0x11, 0x00


	//----- nvinfo : EIATTR_KPARAM_INFO
	.align		4
.L_29:
        /*00b8*/ 	.byte	0x04, 0x17
        /*00ba*/ 	.short	(.L_31 - .L_30)
.L_30:
        /*00bc*/ 	.word	0x00000000
        /*00c0*/ 	.short	0x0002
        /*00c2*/ 	.short	0x0010
        /*00c4*/ 	.byte	0x00, 0xf4, 0x21, 0x00


	//----- nvinfo : EIATTR_KPARAM_INFO
	.align		4
.L_31:
        /*00c8*/ 	.byte	0x04, 0x17
        /*00ca*/ 	.short	(.L_33 - .L_32)
.L_32:
        /*00cc*/ 	.word	0x00000000
        /*00d0*/ 	.short	0x0001
        /*00d2*/ 	.short	0x0008
        /*00d4*/ 	.byte	0x00, 0xf4, 0x21, 0x00


	//----- nvinfo : EIATTR_KPARAM_INFO
	.align		4
.L_33:
        /*00d8*/ 	.byte	0x04, 0x17
        /*00da*/ 	.short	(.L_35 - .L_34)
.L_34:
        /*00dc*/ 	.word	0x00000000
        /*00e0*/ 	.short	0x0000
        /*00e2*/ 	.short	0x0000
        /*00e4*/ 	.byte	0x00, 0xf4, 0x21, 0x00


	//----- nvinfo : EIATTR_SPARSE_MMA_MASK
	.align		4
.L_35:
        /*00e8*/ 	.byte	0x03, 0x50
        /*00ea*/ 	.short	0x0000


	//----- nvinfo : EIATTR_MAXREG_COUNT
	.align		4
        /*00ec*/ 	.byte	0x03, 0x1b
        /*00ee*/ 	.short	0x00ff


	//----- nvinfo : EIATTR_NUM_BARRIERS
	.align		4
        /*00f0*/ 	.byte	0x02, 0x4c
        /*00f2*/ 	.byte	0x01
	.zero		1


	//----- nvinfo : EIATTR_ANNOTATIONS
	.align		4
        /*00f4*/ 	.byte	0x04, 0x55
        /*00f6*/ 	.short	(.L_37 - .L_36)


	//   ....[0]....
.L_36:
        /*00f8*/ 	.word	0x00000001
        /*00fc*/ 	.byte	0xa0, 0x00, 0x00, 0x00, 0x01, 0x00, 0x00, 0x00, 0xe0, 0x00, 0x00, 0x00, 0x01, 0x00, 0x00, 0x00
        /* <DEDUP_REMOVED lines=429> */
        /*1bdc*/ 	.byte	0xe0, 0xa6, 0x00, 0x00, 0x01, 0x00, 0x00, 0x00, 0x10, 0xa8, 0x00, 0x00


	//----- nvinfo : EIATTR_MERCURY_ISA_VERSION
	.align		4
.L_37:
        /*1be8*/ 	.byte	0x03, 0x5f
        /*1bea*/ 	.short	0x0101


	//----- nvinfo : EIATTR_EXIT_INSTR_OFFSETS
	.align		4
        /*1bec*/ 	.byte	0x04, 0x1c
        /*1bee*/ 	.short	(.L_39 - .L_38)


	//   ....[0]....
.L_38:
        /*1bf0*/ 	.word	0x00016270


	//   ....[1]....
        /*1bf4*/ 	.word	0x00016290


	//----- nvinfo : EIATTR_REQNTID
	.align		4
.L_39:
        /*1bf8*/ 	.byte	0x04, 0x10
        /*1bfa*/ 	.short	(.L_41 - .L_40)
.L_40:
        /*1bfc*/ 	.word	0x00000080
        /*1c00*/ 	.word	0x00000001
        /*1c04*/ 	.word	0x00000001


	//----- nvinfo : EIATTR_CBANK_PARAM_SIZE
	.align		4
.L_41:
        /*1c08*/ 	.byte	0x03, 0x19
        /*1c0a*/ 	.short	0x0050


	//----- nvinfo : EIATTR_PARAM_CBANK
	.align		4
        /*1c0c*/ 	.byte	0x04, 0x0a
        /*1c0e*/ 	.short	(.L_43 - .L_42)
	.align		4
.L_42:
        /*1c10*/ 	.word	index@(.nv.constant0.matmul_kernel)
        /*1c14*/ 	.short	0x0210
        /*1c16*/ 	.short	0x0050


	//----- nvinfo : EIATTR_SW_WAR
	.align		4
.L_43:
        /*1c18*/ 	.byte	0x04, 0x36
        /*1c1a*/ 	.short	(.L_45 - .L_44)
.L_44:
        /*1c1c*/ 	.word	0x00000008
.L_45:


//--------------------- .nv.callgraph             --------------------------
	.section	.nv.callgraph,"",@"SHT_CUDA_CALLGRAPH"
	.align	4
	.sectionentsize	8
	.align		4
        /*0000*/ 	.word	0x00000000
	.align		4
        /*0004*/ 	.word	0xffffffff
	.align		4
        /*0008*/ 	.word	0x00000000
	.align		4
        /*000c*/ 	.word	0xfffffffe
	.align		4
        /*0010*/ 	.word	0x00000000
	.align		4
        /*0014*/ 	.word	0xfffffffd
	.align		4
        /*0018*/ 	.word	0x00000000
	.align		4
        /*001c*/ 	.word	0xfffffffc


//--------------------- .text.matmul_kernel       --------------------------
	.section	.text.matmul_kernel,"ax",@progbits
	.align	128
        .global         matmul_kernel
        .type           matmul_kernel,@function
        .size           matmul_kernel,(.L_x_3 - matmul_kernel)
        .other          matmul_kernel,@"STO_CUDA_ENTRY STV_DEFAULT"
matmul_kernel:
.text.matmul_kernel:
[----:B------:R-:W0:Y:S08]  /*0000*/  LDC R1, c[0x0][0x28] ;  /* 0x00000a00ff017b82 */ /* 0x000e300000000800 */
[----:B------:R-:W1:Y:S01]  /*0010*/  LDC.64 R2, c[0x0][0x228] ;  /* 0x00008a00ff027b82 */ /* 0x000e620000000a00 */
[----:B------:R-:W2:Y:S01]  /*0020*/  S2R R7, SR_CTAID.X ;  /* 0x0000000000077919 */ /* 0x000ea20000002500 */
[----:B0-----:R-:W-:Y:S01]  /*0030*/  VIADD R1, R1, 0xfffffac0 ;  /* 0xfffffac001017836 */ /* 0x001fe20000000000 */
[----:B------:R-:W-:Y:S01]  /*0040*/  UMOV UR4, 0x400 ;  /* 0x0000040000047882 */ /* 0x000fe20000000000 */
[----:B------:R-:W-:Y:S01]  /*0050*/  ULDC.64 UR14, c[0x0][0x208] ;  /* 0x00008200000e7ab9 */ /* 0x000fe20000000a00 */
[----:B------:R-:W0:Y:S01]  /*0060*/  S2R R230, SR_TID.X ;  /* 0x0000000000e67919 */ /* 0x000e220000002100 */
[----:B------:R-:W-:-:S02]  /*0070*/  CS2R R152, SRZ ;  /* 0x0000000000987805 */ /* 0x000fc4000001ff00 */
[----:B------:R-:W-:Y:S01]  /*0080*/  CS2R R154, SRZ ;  /* 0x00000000009a7805 */ /* 0x000fe2000001ff00 */
[----:B------:R-:W3:Y:S01]  /*0090*/  S2UR UR12, SR_CgaCtaId ;  /* 0x00000000000c79c3 */ /* 0x000ee20000008800 */
[----:B------:R4:W-:Y:S01]  /*00a0*/  STL [R1], RZ ;  /* 0x000000ff01007387 */ /* 0x0009e20000100800 */
[----:B------:R-:W-:Y:S02]  /*00b0*/  CS2R R156, SRZ ;  /* 0x00000000009c7805 */ /* 0x000fe4000001ff00 */
[----:B------:R-:W-:Y:S02]  /*00c0*/  CS2R R158, SRZ ;  /* 0x00000000009e7805 */ /* 0x000fe4000001ff00 */
[----:B------:R-:W-:Y:S01]  /*00d0*/  CS2R R160, SRZ ;  /* 0x0000000000a07805 */ /* 0x000fe2000001ff00 */
[----:B------:R4:W-:Y:S01]  /*00e0*/  STL [R1+0x4], RZ ;  /* 0x000004ff01007387 */ /* 0x0009e20000100800 */
[----:B------:R-:W-:Y:S02]  /*00f0*/  CS2R R162, SRZ ;  /* 0x0000000000a27805 */ /* 0x000fe4000001ff00 */
[----:B------:R-:W-:-:S02]  /*0100*/  CS2R R164, SRZ ;  /* 0x0000000000a47805 */ /* 0x000fc4000001ff00 */
[----:B------:R-:W-:Y:S01]  /*0110*/  CS2R R166, SRZ ;  /* 0x0000000000a67805 */ /* 0x000fe2000001ff00 */
[----:B------:R4:W-:Y:S01]  /*0120*/  STL [R1+0x8], RZ ;  /* 0x000008ff01007387 */ /* 0x0009e20000100800 */
[----:B------:R-:W-:Y:S02]  /*0130*/  CS2R R168, SRZ ;  /* 0x0000000000a87805 */ /* 0x000fe4000001ff00 */
[----:B------:R-:W-:Y:S02]  /*0140*/  CS2R R170, SRZ ;  /* 0x0000000000aa7805 */ /* 0x000fe4000001ff00 */
[----:B------:R-:W-:Y:S01]  /*0150*/  CS2R R172, SRZ ;  /* 0x0000000000ac7805 */ /* 0x000fe2000001ff00 */
[----:B------:R4:W-:Y:S01]  /*0160*/  STL [R1+0xc], RZ ;  /* 0x00000cff01007387 */ /* 0x0009e20000100800 */
[----:B------:R-:W-:Y:S02]  /*0170*/  CS2R R174, SRZ ;  /* 0x0000000000ae7805 */ /* 0x000fe4000001ff00 */
[----:B------:R-:W-:Y:S01]  /*0180*/  CS2R R176, SRZ ;  /* 0x0000000000b07805 */ /* 0x000fe2000001ff00 */
[----:B-1----:R-:W-:Y:S01]  /*0190*/  VIADD R0, R3, 0x7f ;  /* 0x0000007f03007836 */ /* 0x002fe20000000000 */
[----:B------:R4:W-:Y:S01]  /*01a0*/  STL [R1+0x10], RZ ;  /* 0x000010ff01007387 */ /* 0x0009e20000100800 */
[----:B------:R-:W-:-:S02]  /*01b0*/  CS2R R178, SRZ ;  /* 0x0000000000b27805 */ /* 0x000fc4000001ff00 */
[----:B------:R-:W-:Y:S02]  /*01c0*/  CS2R R180, SRZ ;  /* 0x0000000000b47805 */ /* 0x000fe4000001ff00 */
[----:B------:R-:W-:Y:S02]  /*01d0*/  CS2R R182, SRZ ;  /* 0x0000000000b67805 */ /* 0x000fe4000001ff00 */
[----:B------:R-:W-:Y:S01]  /*01e0*/  SHF.R.S32.HI R5, RZ, 0x1f, R0 ;  /* 0x0000001fff057819 */ /* 0x000fe20000011400 */
[----:B------:R4:W-:Y:S01]  /*01f0*/  STL [R1+0x14], RZ ;  /* 0x000014ff01007387 */ /* 0x0009e20000100800 */
[----:B------:R-:W-:Y:S01]  /*0200*/  CS2R R184, SRZ ;  /* 0x0000000000b87805 */ /* 0x000fe2000001ff00 */
[----:B---3--:R-:W-:Y:S01]  /*0210*/  ULEA UR12, UR12, UR4, 0x18 ;  /* 0x000000040c0c7291 */ /* 0x008fe2000f8ec03f */
[----:B------:R-:W-:Y:S01]  /*0220*/  LEA.HI R5, R5, R0, RZ, 0x7 ;  /* 0x0000000005057211 */ /* 0x000fe200078f38ff */
[----:B------:R4:W-:Y:S01]  /*0230*/  STL [R1+0x18], RZ ;  /* 0x000018ff01007387 */ /* 0x0009e20000100800 */
[----:B--2---:R-:W-:-:S02]  /*0240*/  IABS R10, R7 ;  /* 0x00000007000a7213 */ /* 0x004fc40000000000 */
[----:B------:R-:W-:Y:S02]  /*0250*/  CS2R R186, SRZ ;  /* 0x0000000000ba7805 */ /* 0x000fe4000001ff00 */
[----:B------:R-:W-:Y:S01]  /*0260*/  SHF.R.S32.HI R5, RZ, 0x7, R5 ;  /* 0x00000007ff057819 */ /* 0x000fe20000011405 */
[----:B------:R4:W-:Y:S01]  /*0270*/  STL [R1+0x1c], RZ ;  /* 0x00001cff01007387 */ /* 0x0009e20000100800 */
[----:B------:R-:W-:Y:S02]  /*0280*/  CS2R R188, SRZ ;  /* 0x0000000000bc7805 */ /* 0x000fe4000001ff00 */
[----:B------:R-:W-:Y:S02]  /*0290*/  CS2R R190, SRZ ;  /* 0x0000000000be7805 */ /* 0x000fe4000001ff00 */
[----:B------:R-:W-:Y:S01]  /*02a0*/  CS2R R192, SRZ ;  /* 0x0000000000c07805 */ /* 0x000fe2000001ff00 */
[----:B------:R-:W-:Y:S01]  /*02b0*/  IMAD.SHL.U32 R6, R5, 0x4, RZ ;  /* 0x0000000405067824 */ /* 0x000fe200078e00ff */
[----:B------:R4:W-:Y:S01]  /*02c0*/  STL [R1+0x20], RZ ;  /* 0x000020ff01007387 */ /* 0x0009e20000100800 */
[----:B------:R-:W-:-:S02]  /*02d0*/  CS2R R194, SRZ ;  /* 0x0000000000c27805 */ /* 0x000fc4000001ff00 */
[----:B------:R-:W-:Y:S02]  /*02e0*/  CS2R R196, SRZ ;  /* 0x0000000000c47805 */ /* 0x000fe4000001ff00 */
[----:B------:R-:W-:Y:S02]  /*02f0*/  CS2R R198, SRZ ;  /* 0x0000000000c67805 */ /* 0x000fe4000001ff00 */
[-C--:B------:R-:W-:Y:S01]  /*0300*/  IABS R9, R6.reuse ;  /* 0x0000000600097213 */ /* 0x080fe20000000000 */
[----:B------:R4:W-:Y:S01]  /*0310*/  STL [R1+0x24], RZ ;  /* 0x000024ff01007387 */ /* 0x0009e20000100800 */
[----:B------:R-:W-:Y:S02]  /*0320*/  IABS R12, R6 ;  /* 0x00000006000c7213 */ /* 0x000fe40000000000 */
[----:B------:R-:W-:Y:S01]  /*0330*/  CS2R R200, SRZ ;  /* 0x0000000000c87805 */ /* 0x000fe2000001ff00 */
[----:B------:R-:W1:Y:S01]  /*0340*/  I2F.RP R0, R9 ;  /* 0x0000000900007306 */ /* 0x000e620000209400 */
[----:B------:R4:W-:Y:S01]  /*0350*/  STL [R1+0x28], RZ ;  /* 0x000028ff01007387 */ /* 0x0009e20000100800 */
[----:B------:R-:W-:-:S02]  /*0360*/  CS2R R202, SRZ ;  /* 0x0000000000ca7805 */ /* 0x000fc4000001ff00 */
[----:B------:R-:W-:Y:S02]  /*0370*/  CS2R R204, SRZ ;  /* 0x0000000000cc7805 */ /* 0x000fe4000001ff00 */
[----:B------:R-:W-:Y:S01]  /*0380*/  CS2R R206, SRZ ;  /* 0x0000000000ce7805 */ /* 0x000fe2000001ff00 */
[----:B------:R4:W-:Y:S01]  /*0390*/  STL [R1+0x2c], RZ ;  /* 0x00002cff01007387 */ /* 0x0009e20000100800 */
[----:B------:R-:W-:Y:S02]  /*03a0*/  CS2R R208, SRZ ;  /* 0x0000000000d07805 */ /* 0x000fe4000001ff00 */
[----:B------:R-:W-:Y:S02]  /*03b0*/  CS2R R210, SRZ ;  /* 0x0000000000d27805 */ /* 0x000fe4000001ff00 */
[----:B------:R-:W-:Y:S01]  /*03c0*/  CS2R R212, SRZ ;  /* 0x0000000000d47805 */ /* 0x000fe2000001ff00 */
[----:B------:R4:W-:Y:S01]  /*03d0*/  STL [R1+0x30], RZ ;  /* 0x000030ff01007387 */ /* 0x0009e20000100800 */
[----:B------:R-:W-:-:S02]  /*03e0*/  CS2R R214, SRZ ;  /* 0x0000000000d67805 */ /* 0x000fc4000001ff00 */
[----:B------:R-:W-:Y:S02]  /*03f0*/  CS2R R88, SRZ ;  /* 0x0000000000587805 */ /* 0x000fe4000001ff00 */
[----:B------:R-:W-:Y:S01]  /*0400*/  CS2R R90, SRZ ;  /* 0x00000000005a7805 */ /* 0x000fe2000001ff00 */
[----:B------:R4:W-:Y:S01]  /*0410*/  STL [R1+0x34], RZ ;  /* 0x000034ff01007387 */ /* 0x0009e20000100800 */
[----:B------:R-:W-:Y:S01]  /*0420*/  CS2R R92, SRZ ;  /* 0x00000000005c7805 */ /* 0x000fe2000001ff00 */
[----:B-1----:R-:W1:Y:S01]  /*0430*/  MUFU.RCP R0, R0 ;  /* 0x0000000000007308 */ /* 0x002e620000001000 */
        /* <DEDUP_REMOVED lines=15> */
[----:B------:R-:W-:Y:S01]  /*0530*/  CS2R R116, SRZ ;  /* 0x0000000000747805 */ /* 0x000fe2000001ff00 */
[----:B-1----:R-:W-:Y:S01]  /*0540*/  VIADD R4, R0, 0xffffffe ;  /* 0x0ffffffe00047836 */ /* 0x002fe20000000000 */
[----:B------:R4:W-:Y:S01]  /*0550*/  STL [R1+0x48], RZ ;  /* 0x000048ff01007387 */ /* 0x0009e20000100800 */
[----:B------:R-:W-:Y:S01]  /*0560*/  IMAD.MOV R0, RZ, RZ, -R12 ;  /* 0x000000ffff007224 */ /* 0x000fe200078e0a0c */
[----:B------:R-:W-:Y:S01]  /*0570*/  CS2R R118, SRZ ;  /* 0x0000000000767805 */ /* 0x000fe2000001ff00 */
[----:B------:R1:W2:Y:S01]  /*0580*/  F2I.FTZ.U32.TRUNC.NTZ R5, R4 ;  /* 0x0000000400057305 */ /* 0x0002a2000021f000 */
        /* <DEDUP_REMOVED lines=8> */
[----:B-1----:R-:W-:Y:S01]  /*0610*/  IMAD.MOV.U32 R4, RZ, RZ, RZ ;  /* 0x000000ffff047224 */ /* 0x002fe200078e00ff */
[----:B------:R4:W-:Y:S01]  /*0620*/  STL [R1+0x54], RZ ;  /* 0x000054ff01007387 */ /* 0x0009e20000100800 */
[----:B------:R-:W-:-:S02]  /*0630*/  CS2R R132, SRZ ;  /* 0x0000000000847805 */ /* 0x000fc4000001ff00 */
[----:B------:R-:W-:Y:S02]  /*0640*/  CS2R R134, SRZ ;  /* 0x0000000000867805 */ /* 0x000fe4000001ff00 */
[----:B------:R-:W-:Y:S01]  /*0650*/  CS2R R136, SRZ ;  /* 0x0000000000887805 */ /* 0x000fe2000001ff00 */
[----:B------:R4:W-:Y:S01]  /*0660*/  STL [R1+0x58], RZ ;  /* 0x000058ff01007387 */ /* 0x0009e20000100800 */
[--C-:B--2---:R-:W-:Y:S01]  /*0670*/  IMAD.MOV R8, RZ, RZ, -R5.reuse ;  /* 0x000000ffff087224 */ /* 0x104fe200078e0a05 */
[----:B------:R-:W-:Y:S02]  /*0680*/  CS2R R138, SRZ ;  /* 0x00000000008a7805 */ /* 0x000fe4000001ff00 */
[----:B------:R-:W-:Y:S01]  /*0690*/  CS2R R140, SRZ ;  /* 0x00000000008c7805 */ /* 0x000fe2000001ff00 */
[----:B------:R4:W-:Y:S01]  /*06a0*/  STL [R1+0x5c], RZ ;  /* 0x00005cff01007387 */ /* 0x0009e20000100800 */
[----:B------:R-:W-:Y:S01]  /*06b0*/  IMAD R11, R8, R9, RZ ;  /* 0x00000009080b7224 */ /* 0x000fe200078e02ff */
[----:B------:R-:W-:Y:S01]  /*06c0*/  CS2R R142, SRZ ;  /* 0x00000000008e7805 */ /* 0x000fe2000001ff00 */
[----:B------:R-:W-:Y:S01]  /*06d0*/  IMAD.MOV.U32 R8, RZ, RZ, R10 ;  /* 0x000000ffff087224 */ /* 0x000fe200078e000a */
[----:B------:R4:W-:Y:S01]  /*06e0*/  STL [R1+0x60], RZ ;  /* 0x000060ff01007387 */ /* 0x0009e20000100800 */
[----:B------:R-:W-:Y:S01]  /*06f0*/  IMAD.HI.U32 R5, R5, R11, R4 ;  /* 0x0000000b05057227 */ /* 0x000fe200078e0004 */
[----:B------:R-:W-:-:S02]  /*0700*/  CS2R R144, SRZ ;  /* 0x0000000000907805 */ /* 0x000fc4000001ff00 */
[----:B------:R-:W-:Y:S01]  /*0710*/  CS2R R146, SRZ ;  /* 0x0000000000927805 */ /* 0x000fe2000001ff00 */
[----:B------:R4:W-:Y:S01]  /*0720*/  STL [R1+0x64], RZ ;  /* 0x000064ff01007387 */ /* 0x0009e20000100800 */
[----:B------:R-:W-:Y:S02]  /*0730*/  CS2R R148, SRZ ;  /* 0x0000000000947805 */ /* 0x000fe4000001ff00 */
[----:B------:R-:W-:Y:S01]  /*0740*/  CS2R R150, SRZ ;  /* 0x0000000000967805 */ /* 0x000fe2000001ff00 */
[----:B------:R-:W-:Y:S01]  /*0750*/  IMAD.HI.U32 R5, R5, R8, RZ ;  /* 0x0000000805057227 */ /* 0x000fe200078e00ff */
[----:B------:R4:W-:Y:S01]  /*0760*/  STL [R1+0x68], RZ ;  /* 0x000068ff01007387 */ /* 0x0009e20000100800 */
[----:B------:R-:W-:Y:S02]  /*0770*/  CS2R R24, SRZ ;  /* 0x0000000000187805 */ /* 0x000fe4000001ff00 */
[----:B------:R-:W-:Y:S01]  /*0780*/  CS2R R26, SRZ ;  /* 0x00000000001a7805 */ /* 0x000fe2000001ff00 */
[----:B------:R-:W-:Y:S01]  /*0790*/  IMAD R0, R5, R0, R8 ;  /* 0x0000000005007224 */ /* 0x000fe200078e0208 */
[----:B------:R4:W-:Y:S01]  /*07a0*/  STL [R1+0x6c], RZ ;  /* 0x00006cff01007387 */ /* 0x0009e20000100800 */
[----:B------:R-:W-:-:S02]  /*07b0*/  CS2R R28, SRZ ;  /* 0x00000000001c7805 */ /* 0x000fc4000001ff00 */
[----:B------:R-:W-:Y:S02]  /*07c0*/  CS2R R30, SRZ ;  /* 0x00000000001e7805 */ /* 0x000fe4000001ff00 */
[----:B------:R-:W-:Y:S02]  /*07d0*/  CS2R R32, SRZ ;  /* 0x0000000000207805 */ /* 0x000fe4000001ff00 */
[----:B------:R-:W-:Y:S01]  /*07e0*/  ISETP.GT.U32.AND P1, PT, R9, R0, PT ;  /* 0x000000000900720c */ /* 0x000fe20003f24070 */
        /* <DEDUP_REMOVED lines=12> */
[----:B------:R-:W-:Y:S01]  /*08b0*/  @!P1 IMAD.IADD R0, R0, 0x1, -R9 ;  /* 0x0000000100009824 */ /* 0x000fe200078e0a09 */
[----:B------:R4:W-:Y:S01]  /*08c0*/  STL [R1+0x7c], RZ ;  /* 0x00007cff01007387 */ /* 0x0009e20000100800 */
[----:B------:R-:W-:Y:S01]  /*08d0*/  @!P1 VIADD R5, R5, 0x1 ;  /* 0x0000000105059836 */ /* 0x000fe20000000000 */
[----:B------:R-:W-:-:S02]  /*08e0*/  ISETP.NE.AND P1, PT, R6, RZ, PT ;  /* 0x000000ff0600720c */ /* 0x000fc40003f25270 */
[----:B------:R-:W-:Y:S02]  /*08f0*/  CS2R R52, SRZ ;  /* 0x0000000000347805 */ /* 0x000fe4000001ff00 */
[----:B------:R-:W-:Y:S01]  /*0900*/  ISETP.GE.U32.AND P0, PT, R0, R9, PT ;  /* 0x000000090000720c */ /* 0x000fe20003f06070 */
[----:B------:R4:W-:Y:S01]  /*0910*/  STL [R1+0x80], RZ ;  /* 0x000080ff01007387 */ /* 0x0009e20000100800 */
[----:B------:R-:W-:Y:S02]  /*0920*/  LOP3.LUT R0, R7, R6, RZ, 0x3c, !PT ;  /* 0x0000000607007212 */ /* 0x000fe400078e3cff */
[----:B------:R-:W-:Y:S02]  /*0930*/  CS2R R54, SRZ ;  /* 0x0000000000367805 */ /* 0x000fe4000001ff00 */
[----:B------:R-:W-:Y:S01]  /*0940*/  CS2R R56, SRZ ;  /* 0x0000000000387805 */ /* 0x000fe2000001ff00 */
[----:B------:R4:W-:Y:S01]  /*0950*/  STL [R1+0x84], RZ ;  /* 0x000084ff01007387 */ /* 0x0009e20000100800 */
[----:B------:R-:W-:Y:S01]  /*0960*/  ISETP.GE.AND P2, PT, R0, RZ, PT ;  /* 0x000000ff0000720c */ /* 0x000fe20003f46270 */
[----:B------:R-:W-:Y:S01]  /*0970*/  VIADD R0, R2, 0xff ;  /* 0x000000ff02007836 */ /* 0x000fe20000000000 */
[----:B------:R-:W-:Y:S01]  /*0980*/  CS2R R58, SRZ ;  /* 0x00000000003a7805 */ /* 0x000fe2000001ff00 */
[----:B------:R4:W-:Y:S01]  /*0990*/  STL [R1+0x88], RZ ;  /* 0x000088ff01007387 */ /* 0x0009e20000100800 */
[----:B------:R-:W-:-:S02]  /*09a0*/  CS2R R60, SRZ ;  /* 0x00000000003c7805 */ /* 0x000fc4000001ff00 */
[----:B------:R-:W-:Y:S02]  /*09b0*/  CS2R R62, SRZ ;  /* 0x00000000003e7805 */ /* 0x000fe4000001ff00 */
[----:B------:R-:W-:Y:S01]  /*09c0*/  CS2R R64, SRZ ;  /* 0x0000000000407805 */ /* 0x000fe2000001ff00 */
[----:B------:R-:W-:Y:S01]  /*09d0*/  @P0 VIADD R5, R5, 0x1 ;  /* 0x0000000105050836 */ /* 0x000fe20000000000 */
[----:B------:R4:W-:Y:S01]  /*09e0*/  STL [R1+0x8c], RZ ;  /* 0x00008cff01007387 */ /* 0x0009e20000100800 */
[----:B------:R-:W-:Y:S02]  /*09f0*/  CS2R R66, SRZ ;  /* 0x0000000000427805 */ /* 0x000fe4000001ff00 */
[----:B------:R-:W-:Y:S01]  /*0a00*/  CS2R R68, SRZ ;  /* 0x0000000000447805 */ /* 0x000fe2000001ff00 */
[----:B------:R-:W-:Y:S01]  /*0a10*/  IMAD.MOV.U32 R4, RZ, RZ, R5 ;  /* 0x000000ffff047224 */ /* 0x000fe200078e0005 */
[----:B------:R-:W-:Y:S01]  /*0a20*/  SHF.R.S32.HI R5, RZ, 0x1f, R0 ;  /* 0x0000001fff057819 */ /* 0x000fe20000011400 */
[----:B------:R4:W-:Y:S01]  /*0a30*/  STL [R1+0x90], RZ ;  /* 0x000090ff01007387 */ /* 0x0009e20000100800 */
[----:B------:R-:W-:Y:S01]  /*0a40*/  CS2R R70, SRZ ;  /* 0x0000000000467805 */ /* 0x000fe2000001ff00 */
[----:B------:R-:W-:Y:S01]  /*0a50*/  @!P2 IMAD.MOV R4, RZ, RZ, -R4 ;  /* 0x000000ffff04a224 */ /* 0x000fe200078e0a04 */
[----:B------:R-:W-:Y:S01]  /*0a60*/  @!P1 LOP3.LUT R4, RZ, R6, RZ, 0x33, !PT ;  /* 0x00000006ff049212 */ /* 0x000fe200078e33ff */
[----:B------:R4:W-:Y:S01]  /*0a70*/  STL [R1+0x94], RZ ;  /* 0x000094ff01007387 */ /* 0x0009e20000100800 */
[----:B------:R-:W-:-:S02]  /*0a80*/  LEA.HI R5, R5, R0, RZ, 0x8 ;  /* 0x0000000005057211 */ /* 0x000fc400078f40ff */
[----:B------:R-:W-:Y:S02]  /*0a90*/  CS2R R72, SRZ ;  /* 0x0000000000487805 */ /* 0x000fe4000001ff00 */
[----:B------:R-:W-:Y:S01]  /*0aa0*/  CS2R R74, SRZ ;  /* 0x00000000004a7805 */ /* 0x000fe2000001ff00 */
[----:B------:R-:W-:Y:S01]  /*0ab0*/  IMAD.SHL.U32 R13, R4, 0x4, RZ ;  /* 0x00000004040d7824 */ /* 0x000fe200078e00ff */
[----:B------:R4:W-:Y:S01]  /*0ac0*/  STL [R1+0x98], RZ ;  /* 0x000098ff01007387 */ /* 0x0009e20000100800 */
[----:B------:R-:W-:Y:S01]  /*0ad0*/  IMAD.MOV R4, RZ, RZ, -R4 ;  /* 0x000000ffff047224 */ /* 0x000fe200078e0a04 */
[----:B------:R-:W-:Y:S02]  /*0ae0*/  CS2R R76, SRZ ;  /* 0x00000000004c7805 */ /* 0x000fe4000001ff00 */
[----:B------:R-:W-:Y:S02]  /*0af0*/  CS2R R78, SRZ ;  /* 0x00000000004e7805 */ /* 0x000fe4000001ff00 */
[----:B------:R-:W-:Y:S01]  /*0b00*/  LEA.HI.SX32 R5, R5, -R13, 0x18 ;  /* 0x8000000d05057211 */ /* 0x000fe200078fc2ff */
[----:B------:R-:W-:Y:S01]  /*0b10*/  IMAD R6, R6, R4, R7 ;  /* 0x0000000406067224 */ /* 0x000fe200078e0207 */
[----:B------:R4:W-:Y:S01]  /*0b20*/  STL [R1+0x9c], RZ ;  /* 0x00009cff01007387 */ /* 0x0009e20000100800 */
[----:B------:R-:W-:-:S02]  /*0b30*/  CS2R R80, SRZ ;  /* 0x0000000000507805 */ /* 0x000fc4000001ff00 */
[----:B------:R-:W-:Y:S02]  /*0b40*/  VIMNMX R15, R5, 0x4, PT ;  /* 0x00000004050f7848 */ /* 0x000fe40003fe0100 */
[----:B------:R-:W-:Y:S02]  /*0b50*/  CS2R R82, SRZ ;  /* 0x0000000000527805 */ /* 0x000fe4000001ff00 */
[----:B------:R-:W-:Y:S01]  /*0b60*/  IABS R11, R6 ;  /* 0x00000006000b7213 */ /* 0x000fe20000000000 */
[----:B------:R4:W-:Y:S01]  /*0b70*/  STL [R1+0xa0], RZ ;  /* 0x0000a0ff01007387 */ /* 0x0009e20000100800 */
[----:B------:R-:W-:Y:S02]  /*0b80*/  IABS R9, R15 ;  /* 0x0000000f00097213 */ /* 0x000fe40000000000 */
[----:B------:R-:W-:Y:S02]  /*0b90*/  CS2R R84, SRZ ;  /* 0x0000000000547805 */ /* 0x000fe4000001ff00 */
[----:B------:R-:W-:Y:S01]  /*0ba0*/  CS2R R86, SRZ ;  /* 0x0000000000567805 */ /* 0x000fe2000001ff00 */
[----:B------:R4:W-:Y:S01]  /*0bb0*/  STL [R1+0xa4], RZ ;  /* 0x0000a4ff01007387 */ /* 0x0009e20000100800 */
[----:B------:R-:W1:Y:S03]  /*0bc0*/  I2F.RP R0, R9 ;  /* 0x0000000900007306 */ /* 0x000e660000209400 */
[----:B------:R4:W-:Y:S04]  /*0bd0*/  STL [R1+0xa8], RZ ;  /* 0x0000a8ff01007387 */ /* 0x0009e80000100800 */
[----:B------:R4:W-:Y:S04]  /*0be0*/  STL [R1+0xac], RZ ;  /* 0x0000acff01007387 */ /* 0x0009e80000100800 */
[----:B------:R4:W-:Y:S01]  /*0bf0*/  STL [R1+0xb0], RZ ;  /* 0x0000b0ff01007387 */ /* 0x0009e20000100800 */
[----:B-1----:R-:W1:Y:S03]  /*0c00*/  MUFU.RCP R0, R0 ;  /* 0x0000000000007308 */ /* 0x002e660000001000 */
[----:B------:R4:W-:Y:S04]  /*0c10*/  STL [R1+0xb4], RZ ;  /* 0x0000b4ff01007387 */ /* 0x0009e80000100800 */
[----:B------:R4:W-:Y:S04]  /*0c20*/  STL [R1+0xb8], RZ ;  /* 0x0000b8ff01007387 */ /* 0x0009e80000100800 */
[----:B------:R4:W-:Y:S04]  /*0c30*/  STL [R1+0xbc], RZ ;  /* 0x0000bcff01007387 */ /* 0x0009e80000100800 */
[----:B------:R4:W-:Y:S01]  /*0c40*/  STL [R1+0xc0], RZ ;  /* 0x0000c0ff01007387 */ /* 0x0009e20000100800 */
[----:B-1----:R-:W-:-:S03]  /*0c50*/  VIADD R5, R0, 0xffffffe ;  /* 0x0ffffffe00057836 */ /* 0x002fc60000000000 */
[----:B------:R4:W-:Y:S04]  /*0c60*/  STL [R1+0xc4], RZ ;  /* 0x0000c4ff01007387 */ /* 0x0009e80000100800 */
[----:B------:R4:W-:Y:S01]  /*0c70*/  STL [R1+0xc8], RZ ;  /* 0x0000c8ff01007387 */ /* 0x0009e20000100800 */
[----:B------:R-:W1:Y:S03]  /*0c80*/  F2I.FTZ.U32.TRUNC.NTZ R5, R5 ;  /* 0x0000000500057305 */ /* 0x000e66000021f000 */
[----:B------:R4:W-:Y:S04]  /*0c90*/  STL [R1+0xcc], RZ ;  /* 0x0000ccff01007387 */ /* 0x0009e80000100800 */
[----:B------:R4:W-:Y:S04]  /*0ca0*/  STL [R1+0xd0], RZ ;  /* 0x0000d0ff01007387 */ /* 0x0009e80000100800 */
[----:B------:R4:W-:Y:S01]  /*0cb0*/  STL [R1+0xd4], RZ ;  /* 0x0000d4ff01007387 */ /* 0x0009e20000100800 */
[----:B-1----:R-:W-:-:S03]  /*0cc0*/  IMAD.MOV R8, RZ, RZ, -R5 ;  /* 0x000000ffff087224 */ /* 0x002fc600078e0a05 */
[----:B------:R4:W-:Y:S01]  /*0cd0*/  STL [R1+0xd8], RZ ;  /* 0x0000d8ff01007387 */ /* 0x0009e20000100800 */
[----:B------:R-:W-:Y:S01]  /*0ce0*/  IMAD.MOV.U32 R4, RZ, RZ, R8 ;  /* 0x000000ffff047224 */ /* 0x000fe200078e0008 */
[----:B------:R-:W-:Y:S02]  /*0cf0*/  IABS R8, R15 ;  /* 0x0000000f00087213 */ /* 0x000fe40000000000 */
[----:B------:R4:W-:Y:S01]  /*0d00*/  STL [R1+0xdc], RZ ;  /* 0x0000dcff01007387 */ /* 0x0009e20000100800 */
[----:B------:R-:W-:Y:S02]  /*0d10*/  IMAD R7, R4, R9, RZ ;  /* 0x0000000904077224 */ /* 0x000fe400078e02ff */
[----:B------:R-:W-:Y:S01]  /*0d20*/  IMAD.MOV.U32 R4, RZ, RZ, RZ ;  /* 0x000000ffff047224 */ /* 0x000fe200078e00ff */
[----:B------:R4:W-:Y:S01]  /*0d30*/  STL [R1+0xe0], RZ ;  /* 0x0000e0ff01007387 */ /* 0x0009e20000100800 */
[----:B------:R-:W-:Y:S02]  /*0d40*/  IMAD.MOV R0, RZ, RZ, -R8 ;  /* 0x000000ffff007224 */ /* 0x000fe400078e0a08 */
[----:B------:R-:W-:Y:S01]  /*0d50*/  IMAD.HI.U32 R4, R5, R7, R4 ;  /* 0x0000000705047227 */ /* 0x000fe200078e0004 */
[----:B------:R4:W-:Y:S01]  /*0d60*/  STL [R1+0xe4], RZ ;  /* 0x0000e4ff01007387 */ /* 0x0009e20000100800 */
[----:B0-----:R-:W-:-:S03]  /*0d70*/  LOP3.LUT R5, R230, 0x7f, RZ, 0xc0, !PT ;  /* 0x0000007fe6057812 */ /* 0x001fc600078ec0ff */
[----:B------:R4:W-:Y:S01]  /*0d80*/  STL [R1+0xe8], RZ ;  /* 0x0000e8ff01007387 */ /* 0x0009e20000100800 */
[----:B------:R-:W-:-:S03]  /*0d90*/  IMAD.HI.U32 R4, R4, R11, RZ ;  /* 0x0000000b04047227 */ /* 0x000fc600078e00ff */
[----:B------:R4:W-:Y:S01]  /*0da0*/  STL [R1+0xec], RZ ;  /* 0x0000ecff01007387 */ /* 0x0009e20000100800 */
[----:B------:R-:W-:-:S03]  /*0db0*/  IMAD R0, R4, R0, R11 ;  /* 0x0000000004007224 */ /* 0x000fc600078e020b */
[----:B------:R4:W-:Y:S02]  /*0dc0*/  STL [R1+0xf0], RZ ;  /* 0x0000f0ff01007387 */ /* 0x0009e40000100800 */
[----:B------:R-:W-:Y:S02]  /*0dd0*/  ISETP.GT.U32.AND P1, PT, R9, R0, PT ;  /* 0x000000000900720c */ /* 0x000fe40003f24070 */
[----:B------:R4:W-:Y:S04]  /*0de0*/  STL [R1+0xf4], RZ ;  /* 0x0000f4ff01007387 */ /* 0x0009e80000100800 */
[----:B------:R4:W-:Y:S04]  /*0df0*/  STL [R1+0xf8], RZ ;  /* 0x0000f8ff01007387 */ /* 0x0009e80000100800 */
[----:B------:R4:W-:Y:S03]  /*0e00*/  STL [R1+0xfc], RZ ;  /* 0x0000fcff01007387 */ /* 0x0009e60000100800 */
[----:B------:R-:W-:-:S02]  /*0e10*/  @!P1 IMAD.IADD R0, R0, 0x1, -R9 ;  /* 0x0000000100009824 */ /* 0x000fc400078e0a09 */
[----:B------:R-:W-:Y:S01]  /*0e20*/  @!P1 VIADD R4, R4, 0x1 ;  /* 0x0000000104049836 */ /* 0x000fe20000000000 */
[----:B------:R-:W-:Y:S02]  /*0e30*/  ISETP.NE.AND P1, PT, R15, RZ, PT ;  /* 0x000000ff0f00720c */ /* 0x000fe40003f25270 */
[----:B------:R-:W-:Y:S02]  /*0e40*/  ISETP.GE.U32.AND P0, PT, R0, R9, PT ;  /* 0x000000090000720c */ /* 0x000fe40003f06070 */
[----:B------:R-:W-:-:S04]  /*0e50*/  LOP3.LUT R0, R6, R15, RZ, 0x3c, !PT ;  /* 0x0000000f06007212 */ /* 0x000fc800078e3cff */
[----:B------:R-:W-:-:S07]  /*0e60*/  ISETP.GE.AND P2, PT, R0, RZ, PT ;  /* 0x000000ff0000720c */ /* 0x000fce0003f46270 */
[----:B------:R-:W-:-:S06]  /*0e70*/  @P0 VIADD R4, R4, 0x1 ;  /* 0x0000000104040836 */ /* 0x000fcc0000000000 */
[----:B------:R-:W-:Y:S01]  /*0e80*/  @!P2 IMAD.MOV R4, RZ, RZ, -R4 ;  /* 0x000000ffff04a224 */ /* 0x000fe200078e0a04 */
[----:B------:R-:W-:-:S05]  /*0e90*/  @!P1 LOP3.LUT R4, RZ, R15, RZ, 0x33, !PT ;  /* 0x0000000fff049212 */ /* 0x000fca00078e33ff */
[----:B------:R-:W-:Y:S02]  /*0ea0*/  IMAD.MOV R0, RZ, RZ, -R4 ;  /* 0x000000ffff007224 */ /* 0x000fe400078e0a04 */
[----:B------:R-:W-:Y:S02]  /*0eb0*/  IMAD.SHL.U32 R12, R4, 0x80, RZ ;  /* 0x00000080040c7824 */ /* 0x000fe400078e00ff */
[----:B------:R-:W-:Y:S01]  /*0ec0*/  IMAD R0, R15, R0, R6 ;  /* 0x000000000f007224 */ /* 0x000fe200078e0206 */
[----:B------:R-:W-:-:S03]  /*0ed0*/  LOP3.LUT R15, R230, 0x60, RZ, 0xc0, !PT ;  /* 0x00000060e60f7812 */ /* 0x000fc600078ec0ff */
[----:B------:R-:W-:Y:S02]  /*0ee0*/  IMAD.IADD R13, R13, 0x1, R0 ;  /* 0x000000010d0d7824 */ /* 0x000fe400078e0200 */
[----:B------:R-:W0:Y:S02]  /*0ef0*/  LDC R0, c[0x0][0x230] ;  /* 0x00008c00ff007b82 */ /* 0x000e240000000800 */
[----:B------:R-:W-:-:S04]  /*0f00*/  IMAD R13, R13, 0x100, R5 ;  /* 0x000001000d0d7824 */ /* 0x000fc800078e0205 */
[----:B------:R-:W-:Y:S02]  /*0f10*/  VIADD R14, R13, 0x80 ;  /* 0x000000800d0e7836 */ /* 0x000fe40000000000 */
[----:B0-----:R-:W-:-:S05]  /*0f20*/  VIADD R0, R0, 0x1f ;  /* 0x0000001f00007836 */ /* 0x001fca0000000000 */
[----:B------:R-:W-:-:S13]  /*0f30*/  ISETP.GE.AND P0, PT, R0, 0x20, PT ;  /* 0x000000200000780c */ /* 0x000fda0003f06270 */
[----:B----4-:R-:W-:Y:S05]  /*0f40*/  @!P0 BRA `(.L_x_0) ;  /* 0x0000008c006c8947 */ /* 0x010fea0003800000 */
[----:B------:R-:W-:Y:S01]  /*0f50*/  IABS R19, R2 ;  /* 0x0000000200137213 */ /* 0x000fe20000000000 */
[----:B------:R-:W-:Y:S01]  /*0f60*/  ULDC UR4, c[0x0][0x240] ;  /* 0x0000900000047ab9 */ /* 0x000fe20000000800 */
[----:B------:R-:W-:Y:S01]  /*0f70*/  IABS R6, R3 ;  /* 0x0000000300067213 */ /* 0x000fe20000000000 */
[----:B------:R-:W-:Y:S01]  /*0f80*/  ULDC.64 UR8, c[0x0][0x218] ;  /* 0x0000860000087ab9 */ /* 0x000fe20000000a00 */
[----:B------:R-:W0:Y:S01]  /*0f90*/  I2F.RP R5, R19 ;  /* 0x0000001300057306 */ /* 0x000e220000209400 */
[----:B------:R-:W-:Y:S01]  /*0fa0*/  LEA.HI R20, R15, R12, RZ, 0x1b ;  /* 0x0000000c0f147211 */ /* 0x000fe200078fd8ff */
[----:B------:R-:W-:Y:S01]  /*0fb0*/  ULDC UR10, c[0x0][0x234] ;  /* 0x00008d00000a7ab9 */ /* 0x000fe20000000800 */
[----:B------:R-:W-:Y:S01]  /*0fc0*/  ISETP.GE.AND P2, PT, R14, RZ, PT ;  /* 0x000000ff0e00720c */ /* 0x000fe20003f46270 */
[----:B------:R-:W-:Y:S01]  /*0fd0*/  USHF.R.U32.HI UR13, URZ, 0x4, UR12 ;  /* 0x000000043f0d7899 */ /* 0x000fe2000801160c */
[----:B------:R-:W-:Y:S01]  /*0fe0*/  IABS R73, R20 ;  /* 0x0000001400497213 */ /* 0x000fe20000000000 */
[C---:B------:R-:W-:Y:S01]  /*0ff0*/  VIADD R17, R20.reuse, 0x7c ;  /* 0x0000007c14117836 */ /* 0x040fe20000000000 */
[----:B------:R-:W-:Y:S01]  /*1000*/  ULDC UR7, c[0x0][0x23c] ;  /* 0x00008f0000077ab9 */ /* 0x000fe20000000800 */
[----:B------:R-:W1:Y:S01]  /*1010*/  I2F.RP R7, R6 ;  /* 0x0000000600077306 */ /* 0x000e620000209400 */
[C---:B------:R-:W-:Y:S01]  /*1020*/  VIADD R18, R20.reuse, 0x78 ;  /* 0x0000007814127836 */ /* 0x040fe20000000000 */
[----:B------:R-:W-:Y:S01]  /*1030*/  USGXT.U32 UR13, UR13, 0xe ;  /* 0x0000000e0d0d789a */ /* 0x000fe20008000000 */
[C---:B------:R-:W-:Y:S01]  /*1040*/  VIADD R21, R20.reuse, 0x74 ;  /* 0x0000007414157836 */ /* 0x040fe20000000000 */
[----:B------:R-:W-:Y:S01]  /*1050*/  ISETP.GE.AND P4, PT, R17, RZ, PT ;  /* 0x000000ff1100720c */ /* 0x000fe20003f86270 */
[C---:B------:R-:W-:Y:S01]  /*1060*/  VIADD R22, R20.reuse, 0x50 ;  /* 0x0000005014167836 */ /* 0x040fe20000000000 */
[----:B------:R-:W-:Y:S01]  /*1070*/  IABS R15, R18 ;  /* 0x00000012000f7213 */ /* 0x000fe20000000000 */
[C---:B------:R-:W-:Y:S01]  /*1080*/  VIADD R26, R20.reuse, 0x44 ;  /* 0x00000044141a7836 */ /* 0x040fe20000000000 */
[----:B0-----:R-:W0:Y:S01]  /*1090*/  MUFU.RCP R5, R5 ;  /* 0x0000000500057308 */ /* 0x001e220000001000 */
[----:B------:R-:W-:Y:S01]  /*10a0*/  IABS R16, R21 ;  /* 0x0000001500107213 */ /* 0x000fe20000000000 */
[----:B------:R-:W-:Y:S01]  /*10b0*/  VIADD R24, R20, 0x48 ;  /* 0x0000004814187836 */ /* 0x000fe20000000000 */
[----:B------:R-:W-:Y:S01]  /*10c0*/  ISETP.GE.AND P5, PT, R18, RZ, PT ;  /* 0x000000ff1200720c */ /* 0x000fe20003fa6270 */
[C---:B------:R-:W-:Y:S01]  /*10d0*/  VIADD R18, R20.reuse, 0x6c ;  /* 0x0000006c14127836 */ /* 0x040fe20000000000 */
[----:B------:R-:W-:Y:S01]  /*10e0*/  ISETP.GE.AND P6, PT, R21, RZ, PT ;  /* 0x000000ff1500720c */ /* 0x000fe20003fc6270 */
[C---:B------:R-:W-:Y:S01]  /*10f0*/  VIADD R28, R20.reuse, 0x18 ;  /* 0x00000018141c7836 */ /* 0x040fe20000000000 */
[----:B------:R-:W-:Y:S01]  /*1100*/  IABS R33, R22 ;  /* 0x0000001600217213 */ /* 0x000fe20000000000 */
[----:B-1----:R-:W1:Y:S01]  /*1110*/  MUFU.RCP R7, R7 ;  /* 0x0000000700077308 */ /* 0x002e620000001000 */
[----:B------:R-:W-:Y:S01]  /*1120*/  IABS R39, R26 ;  /* 0x0000001a00277213 */ /* 0x000fe20000000000 */
[C---:B------:R-:W-:Y:S01]  /*1130*/  VIADD R30, R20.reuse, 0x14 ;  /* 0x00000014141e7836 */ /* 0x040fe20000000000 */
[----:B------:R-:W-:Y:S01]  /*1140*/  IABS R37, R24 ;  /* 0x0000001800257213 */ /* 0x000fe20000000000 */
[C---:B------:R-:W-:Y:S01]  /*1150*/  VIADD R32, R20.reuse, 0x10 ;  /* 0x0000001014207836 */ /* 0x040fe20000000000 */
[----:B------:R-:W-:Y:S01]  /*1160*/  IABS R61, R28 ;  /* 0x0000001c003d7213 */ /* 0x000fe20000000000 */
[C---:B------:R-:W-:Y:S01]  /*1170*/  VIADD R36, R20.reuse, 0x8 ;  /* 0x0000000814247836 */ /* 0x040fe20000000000 */
[----:B------:R-:W-:Y:S01]  /*1180*/  IABS R63, R30 ;  /* 0x0000001e003f7213 */ /* 0x000fe20000000000 */
[C---:B------:R-:W-:Y:S01]  /*1190*/  VIADD R34, R20.reuse, 0xc ;  /* 0x0000000c14227836 */ /* 0x040fe20000000000 */
[----:B------:R-:W-:Y:S01]  /*11a0*/  IABS R65, R32 ;  /* 0x0000002000417213 */ /* 0x000fe20000000000 */
[----:B0-----:R-:W-:Y:S01]  /*11b0*/  VIADD R8, R5, 0xffffffe ;  /* 0x0ffffffe05087836 */ /* 0x001fe20000000000 */
[----:B------:R-:W-:Y:S01]  /*11c0*/  IABS R69, R36 ;  /* 0x0000002400457213 */ /* 0x000fe20000000000 */
[----:B------:R-:W-:Y:S01]  /*11d0*/  VIADD R38, R20, 0x4 ;  /* 0x0000000414267836 */ /* 0x000fe20000000000 */
[----:B------:R-:W-:Y:S01]  /*11e0*/  IABS R67, R34 ;  /* 0x0000002200437213 */ /* 0x000fe20000000000 */
[----:B------:R0:W2:Y:S01]  /*11f0*/  F2I.FTZ.U32.TRUNC.NTZ R9, R8 ;  /* 0x0000000800097305 */ /* 0x0000a2000021f000 */
[----:B------:R-:W-:Y:S01]  /*1200*/  UIADD3 UR5, UR12, 0x2000, URZ ;  /* 0x000020000c057890 */ /* 0x000fe2000fffe03f */
[----:B------:R-:W-:Y:S01]  /*1210*/  CS2R R152, SRZ ;  /* 0x0000000000987805 */ /* 0x000fe2000001ff00 */
[----:B-1----:R-:W-:Y:S01]  /*1220*/  VIADD R4, R7, 0xffffffe ;  /* 0x0ffffffe07047836 */ /* 0x002fe20000000000 */
[----:B------:R-:W-:Y:S01]  /*1230*/  IABS R71, R38 ;  /* 0x0000002600477213 */ /* 0x000fe20000000000 */
[----:B------:R-:W-:Y:S01]  /*1240*/  ULDC UR11, c[0x0][0x230] ;  /* 0x00008c00000b7ab9 */ /* 0x000fe20000000800 */
[----:B------:R-:W-:Y:S01]  /*1250*/  ULDC UR18, c[0x0][0x210] ;  /* 0x0000840000127ab9 */ /* 0x000fe20000000800 */
[----:B------:R-:W-:Y:S01]  /*1260*/  USHF.L.U32 UR24, UR7, 0x5, URZ ;  /* 0x0000000507187899 */ /* 0x000fe2000800063f */
[----:B------:R1:W3:Y:S01]  /*1270*/  F2I.FTZ.U32.TRUNC.NTZ R5, R4 ;  /* 0x0000000400057305 */ /* 0x0002e2000021f000 */
[----:B0-----:R-:W-:Y:S01]  /*1280*/  IMAD.MOV.U32 R8, RZ, RZ, RZ ;  /* 0x000000ffff087224 */ /* 0x001fe200078e00ff */
[----:B------:R-:W-:Y:S01]  /*1290*/  USHF.R.U32.HI UR5, URZ, 0x4, UR5 ;  /* 0x000000043f057899 */ /* 0x000fe20008011605 */
[----:B------:R-:W-:-:S02]  /*12a0*/  CS2R R154, SRZ ;  /* 0x00000000009a7805 */ /* 0x000fc4000001ff00 */
[----:B------:R-:W-:Y:S02]  /*12b0*/  CS2R R156, SRZ ;  /* 0x00000000009c7805 */ /* 0x000fe4000001ff00 */
[----:B------:R-:W-:Y:S02]  /*12c0*/  CS2R R158, SRZ ;  /* 0x00000000009e7805 */ /* 0x000fe4000001ff00 */
[----:B------:R-:W-:Y:S01]  /*12d0*/  CS2R R160, SRZ ;  /* 0x0000000000a07805 */ /* 0x000fe2000001ff00 */
[----:B--2---:R-:W-:Y:S01]  /*12e0*/  IMAD.MOV R10, RZ, RZ, -R9 ;  /* 0x000000ffff0a7224 */ /* 0x004fe200078e0a09 */
[----:B------:R-:W-:Y:S01]  /*12f0*/  CS2R R162, SRZ ;  /* 0x0000000000a27805 */ /* 0x000fe2000001ff00 */
[----:B-1----:R-:W-:Y:S01]  /*1300*/  IMAD.MOV.U32 R4, RZ, RZ, RZ ;  /* 0x000000ffff047224 */ /* 0x002fe200078e00ff */
[----:B------:R-:W-:Y:S01]  /*1310*/  CS2R R164, SRZ ;  /* 0x0000000000a47805 */ /* 0x000fe2000001ff00 */
[----:B------:R-:W-:Y:S01]  /*1320*/  IMAD R11, R10, R19, RZ ;  /* 0x000000130a0b7224 */ /* 0x000fe200078e02ff */
[----:B------:R-:W-:-:S02]  /*1330*/  IABS R10, R14 ;  /* 0x0000000e000a7213 */ /* 0x000fc40000000000 */
[----:B------:R-:W-:Y:S02]  /*1340*/  CS2R R166, SRZ ;  /* 0x0000000000a67805 */ /* 0x000fe4000001ff00 */
[----:B------:R-:W-:Y:S01]  /*1350*/  CS2R R168, SRZ ;  /* 0x0000000000a87805 */ /* 0x000fe2000001ff00 */
[----:B------:R-:W-:Y:S01]  /*1360*/  IMAD.HI.U32 R9, R9, R11, R8 ;  /* 0x0000000b09097227 */ /* 0x000fe200078e0008 */
[----:B------:R-:W-:Y:S02]  /*1370*/  IABS R11, R13 ;  /* 0x0000000d000b7213 */ /* 0x000fe40000000000 */
[----:B------:R-:W-:Y:S02]  /*1380*/  CS2R R170, SRZ ;  /* 0x0000000000aa7805 */ /* 0x000fe4000001ff00 */
[----:B------:R-:W-:Y:S01]  /*1390*/  CS2R R172, SRZ ;  /* 0x0000000000ac7805 */ /* 0x000fe2000001ff00 */
[----:B------:R-:W-:Y:S01]  /*13a0*/  IMAD.MOV.U32 R8, RZ, RZ, R10 ;  /* 0x000000ffff087224 */ /* 0x000fe200078e000a */
[----:B------:R-:W-:Y:S01]  /*13b0*/  CS2R R174, SRZ ;  /* 0x0000000000ae7805 */ /* 0x000fe2000001ff00 */
[----:B------:R-:W-:Y:S01]  /*13c0*/  IMAD.MOV.U32 R10, RZ, RZ, R11 ;  /* 0x000000ffff0a7224 */ /* 0x000fe200078e000b */
[----:B------:R-:W-:Y:S01]  /*13d0*/  CS2R R176, SRZ ;  /* 0x0000000000b07805 */ /* 0x000fe2000001ff00 */
[----:B------:R-:W-:Y:S01]  /*13e0*/  IMAD.HI.U32 R7, R9, R8, RZ ;  /* 0x0000000809077227 */ /* 0x000fe200078e00ff */
[----:B------:R-:W-:-:S02]  /*13f0*/  CS2R R178, SRZ ;  /* 0x0000000000b27805 */ /* 0x000fc4000001ff00 */
[----:B------:R-:W-:Y:S02]  /*1400*/  CS2R R180, SRZ ;  /* 0x0000000000b47805 */ /* 0x000fe4000001ff00 */
[----:B------:R-:W-:Y:S01]  /*1410*/  CS2R R182, SRZ ;  /* 0x0000000000b67805 */ /* 0x000fe2000001ff00 */
[----:B------:R-:W-:Y:S01]  /*1420*/  IMAD.HI.U32 R9, R9, R10, RZ ;  /* 0x0000000a09097227 */ /* 0x000fe200078e00ff */
[----:B------:R-:W-:Y:S02]  /*1430*/  CS2R R184, SRZ ;  /* 0x0000000000b87805 */ /* 0x000fe4000001ff00 */
[----:B------:R-:W-:Y:S02]  /*1440*/  CS2R R186, SRZ ;  /* 0x0000000000ba7805 */ /* 0x000fe4000001ff00 */
[----:B------:R-:W-:Y:S01]  /*1450*/  CS2R R188, SRZ ;  /* 0x0000000000bc7805 */ /* 0x000fe2000001ff00 */
[----:B------:R-:W-:Y:S01]  /*1460*/  IMAD.MOV R9, RZ, RZ, -R9 ;  /* 0x000000ffff097224 */ /* 0x000fe200078e0a09 */
[----:B------:R-:W-:Y:S01]  /*1470*/  CS2R R190, SRZ ;  /* 0x0000000000be7805 */ /* 0x000fe2000001ff00 */
[----:B------:R-:W-:Y:S01]  /*1480*/  IMAD.MOV R7, RZ, RZ, -R7 ;  /* 0x000000ffff077224 */ /* 0x000fe200078e0a07 */
[----:B------:R-:W-:Y:S01]  /*1490*/  CS2R R192, SRZ ;  /* 0x0000000000c07805 */ /* 0x000fe2000001ff00 */
[C---:B------:R-:W-:Y:S01]  /*14a0*/  IMAD R10, R19.reuse, R9, R10 ;  /* 0x00000009130a7224 */ /* 0x040fe200078e020a */
[----:B------:R-:W-:Y:S01]  /*14b0*/  IABS R9, R17 ;  /* 0x0000001100097213 */ /* 0x000fe20000000000 */
[C---:B------:R-:W-:Y:S01]  /*14c0*/  IMAD R8, R19.reuse, R7, R8 ;  /* 0x0000000713087224 */ /* 0x040fe200078e0208 */
[----:B------:R-:W-:Y:S01]  /*14d0*/  CS2R R194, SRZ ;  /* 0x0000000000c27805 */ /* 0x000fe2000001ff00 */
[----:B---3--:R-:W-:Y:S01]  /*14e0*/  IMAD.MOV R11, RZ, RZ, -R5 ;  /* 0x000000ffff0b7224 */ /* 0x008fe200078e0a05 */
[----:B------:R-:W-:-:S02]  /*14f0*/  ISETP.GT.U32.AND P1, PT, R19, R10, PT ;  /* 0x0000000a1300720c */ /* 0x000fc40003f24070 */
[----:B------:R-:W-:Y:S02]  /*1500*/  CS2R R196, SRZ ;  /* 0x0000000000c47805 */ /* 0x000fe4000001ff00 */
[----:B------:R-:W-:Y:S01]  /*1510*/  ISETP.GT.U32.AND P0, PT, R19, R8, PT ;  /* 0x000000081300720c */ /* 0x000fe20003f04070 */
[----:B------:R-:W-:Y:S01]  /*1520*/  IMAD.MOV.U32 R7, RZ, RZ, R11 ;  /* 0x000000ffff077224 */ /* 0x000fe200078e000b */
[----:B------:R-:W-:Y:S02]  /*1530*/  CS2R R198, SRZ ;  /* 0x0000000000c67805 */ /* 0x000fe4000001ff00 */
[----:B------:R-:W-:Y:S02]  /*1540*/  CS2R R200, SRZ ;  /* 0x0000000000c87805 */ /* 0x000fe4000001ff00 */
[----:B------:R-:W-:Y:S01]  /*1550*/  CS2R R202, SRZ ;  /* 0x0000000000ca7805 */ /* 0x000fe2000001ff00 */
[----:B------:R-:W-:Y:S01]  /*1560*/  IMAD R7, R7, R6, RZ ;  /* 0x0000000607077224 */ /* 0x000fe200078e02ff */
[----:B------:R-:W-:-:S02]  /*1570*/  CS2R R204, SRZ ;  /* 0x0000000000cc7805 */ /* 0x000fc4000001ff00 */
[----:B------:R-:W-:Y:S02]  /*1580*/  CS2R R206, SRZ ;  /* 0x0000000000ce7805 */ /* 0x000fe4000001ff00 */
[----:B------:R-:W-:Y:S01]  /*1590*/  CS2R R208, SRZ ;  /* 0x0000000000d07805 */ /* 0x000fe2000001ff00 */
[----:B------:R-:W-:Y:S01]  /*15a0*/  IMAD.HI.U32 R7, R5, R7, R4 ;  /* 0x0000000705077227 */ /* 0x000fe200078e0004 */
[----:B------:R-:W-:Y:S02]  /*15b0*/  CS2R R210, SRZ ;  /* 0x0000000000d27805 */ /* 0x000fe4000001ff00 */
[----:B------:R-:W-:Y:S02]  /*15c0*/  CS2R R212, SRZ ;  /* 0x0000000000d47805 */ /* 0x000fe4000001ff00 */
[----:B------:R-:W-:Y:S01]  /*15d0*/  CS2R R214, SRZ ;  /* 0x0000000000d67805 */ /* 0x000fe2000001ff00 */
[--C-:B------:R-:W-:Y:S01]  /*15e0*/  @!P1 IMAD.IADD R10, R10, 0x1, -R19.reuse ;  /* 0x000000010a0a9824 */ /* 0x100fe200078e0a13 */
[----:B------:R-:W-:Y:S01]  /*15f0*/  CS2R R88, SRZ ;  /* 0x0000000000587805 */ /* 0x000fe2000001ff00 */
[----:B------:R-:W-:Y:S01]  /*1600*/  @!P0 IMAD.IADD R8, R8, 0x1, -R19 ;  /* 0x0000000108088824 */ /* 0x000fe200078e0a13 */
[----:B------:R-:W-:Y:S01]  /*1610*/  CS2R R90, SRZ ;  /* 0x00000000005a7805 */ /* 0x000fe2000001ff00 */
[----:B------:R-:W-:Y:S01]  /*1620*/  IMAD.HI.U32 R4, R7, R9, RZ ;  /* 0x0000000907047227 */ /* 0x000fe200078e00ff */
[----:B------:R-:W-:-:S02]  /*1630*/  ISETP.GT.U32.AND P3, PT, R19, R10, PT ;  /* 0x0000000a1300720c */ /* 0x000fc40003f64070 */
[----:B------:R-:W-:Y:S02]  /*1640*/  CS2R R92, SRZ ;  /* 0x00000000005c7805 */ /* 0x000fe4000001ff00 */
[----:B------:R-:W-:Y:S01]  /*1650*/  ISETP.GT.U32.AND P0, PT, R19, R8, PT ;  /* 0x000000081300720c */ /* 0x000fe20003f04070 */
[C---:B------:R-:W-:Y:S01]  /*1660*/  IMAD.HI.U32 R5, R7.reuse, R15, RZ ;  /* 0x0000000f07057227 */ /* 0x040fe200078e00ff */
[----:B------:R-:W-:Y:S02]  /*1670*/  CS2R R94, SRZ ;  /* 0x00000000005e7805 */ /* 0x000fe4000001ff00 */
[----:B------:R-:W-:Y:S02]  /*1680*/  CS2R R96, SRZ ;  /* 0x0000000000607805 */ /* 0x000fe4000001ff00 */
[----:B------:R-:W-:Y:S01]  /*1690*/  CS2R R98, SRZ ;  /* 0x0000000000627805 */ /* 0x000fe2000001ff00 */
[----:B------:R-:W-:Y:S01]  /*16a0*/  IMAD.MOV R11, RZ, RZ, -R4 ;  /* 0x000000ffff0b7224 */ /* 0x000fe200078e0a04 */
[----:B------:R-:W-:Y:S01]  /*16b0*/  CS2R R100, SRZ ;  /* 0x0000000000647805 */ /* 0x000fe2000001ff00 */
[----:B------:R-:W-:Y:S01]  /*16c0*/  IMAD.MOV R5, RZ, RZ, -R5 ;  /* 0x000000ffff057224 */ /* 0x000fe200078e0a05 */
[----:B------:R-:W-:Y:S01]  /*16d0*/  CS2R R102, SRZ ;  /* 0x0000000000667805 */ /* 0x000fe2000001ff00 */
[----:B------:R-:W-:Y:S01]  /*16e0*/  IMAD.HI.U32 R4, R7, R16, RZ ;  /* 0x0000001007047227 */ /* 0x000fe200078e00ff */
[----:B------:R-:W-:-:S02]  /*16f0*/  CS2R R104, SRZ ;  /* 0x0000000000687805 */ /* 0x000fc4000001ff00 */
[----:B------:R-:W-:Y:S02]  /*1700*/  CS2R R106, SRZ ;  /* 0x00000000006a7805 */ /* 0x000fe4000001ff00 */
[----:B------:R-:W-:Y:S01]  /*1710*/  CS2R R108, SRZ ;  /* 0x00000000006c7805 */ /* 0x000fe2000001ff00 */
[----:B------:R-:W-:Y:S01]  /*1720*/  @!P3 IMAD.IADD R10, R10, 0x1, -R19 ;  /* 0x000000010a0ab824 */ /* 0x000fe200078e0a13 */
[----:B------:R-:W-:Y:S01]  /*1730*/  ISETP.GE.AND P3, PT, R13, RZ, PT ;  /* 0x000000ff0d00720c */ /* 0x000fe20003f66270 */
[C---:B------:R-:W-:Y:S01]  /*1740*/  IMAD R9, R6.reuse, R11, R9 ;  /* 0x0000000b06097224 */ /* 0x040fe200078e0209 */
[----:B------:R-:W-:Y:S01]  /*1750*/  CS2R R110, SRZ ;  /* 0x00000000006e7805 */ /* 0x000fe2000001ff00 */
[C---:B------:R-:W-:Y:S01]  /*1760*/  IMAD R11, R6.reuse, R5, R15 ;  /* 0x00000005060b7224 */ /* 0x040fe200078e020f */
[----:B------:R-:W-:Y:S01]  /*1770*/  LOP3.LUT R5, RZ, R2, RZ, 0x33, !PT ;  /* 0x00000002ff057212 */ /* 0x000fe200078e33ff */
[----:B------:R-:W-:Y:S01]  /*1780*/  IMAD.MOV R17, RZ, RZ, -R4 ;  /* 0x000000ffff117224 */ /* 0x000fe200078e0a04 */
[----:B------:R-:W-:Y:S01]  /*1790*/  ISETP.GT.U32.AND P1, PT, R6, R9, PT ;  /* 0x000000090600720c */ /* 0x000fe20003f24070 */
[----:B------:R-:W-:Y:S01]  /*17a0*/  @!P0 IMAD.IADD R8, R8, 0x1, -R19 ;  /* 0x0000000108088824 */ /* 0x000fe200078e0a13 */
[C---:B------:R-:W-:Y:S01]  /*17b0*/  ISETP.GT.U32.AND P0, PT, R6.reuse, R11, PT ;  /* 0x0000000b0600720c */ /* 0x040fe20003f04070 */
[----:B------:R-:W-:Y:S01]  /*17c0*/  IMAD R15, R6, R17, R16 ;  /* 0x00000011060f7224 */ /* 0x000fe200078e0210 */
[----:B------:R-:W-:Y:S01]  /*17d0*/  IABS R19, R18 ;  /* 0x0000001200137213 */ /* 0x000fe20000000000 */
[----:B------:R-:W-:Y:S01]  /*17e0*/  VIADD R16, R20, 0x70 ;  /* 0x0000007014107836 */ /* 0x000fe20000000000 */
[----:B------:R-:W-:Y:S01]  /*17f0*/  CS2R R112, SRZ ;  /* 0x0000000000707805 */ /* 0x000fe2000001ff00 */
[----:B------:R-:W-:Y:S01]  /*1800*/  @!P3 IMAD.MOV R10, RZ, RZ, -R10 ;  /* 0x000000ffff0ab224 */ /* 0x000fe200078e0a0a */
[----:B------:R-:W-:Y:S01]  /*1810*/  ISETP.GT.U32.AND P3, PT, R6, R15, PT ;  /* 0x0000000f0600720c */ /* 0x000fe20003f64070 */
[----:B------:R-:W-:Y:S01]  /*1820*/  IMAD.MOV.U32 R4, RZ, RZ, R8 ;  /* 0x000000ffff047224 */ /* 0x000fe200078e0008 */
[----:B------:R-:W-:Y:S01]  /*1830*/  IABS R17, R16 ;  /* 0x0000001000117213 */ /* 0x000fe20000000000 */
[----:B------:R-:W-:Y:S01]  /*1840*/  IMAD.HI.U32 R8, R7, R19, RZ ;  /* 0x0000001307087227 */ /* 0x000fe200078e00ff */
[----:B------:R-:W-:-:S02]  /*1850*/  CS2R R114, SRZ ;  /* 0x0000000000727805 */ /* 0x000fc4000001ff00 */
[----:B------:R-:W-:Y:S02]  /*1860*/  CS2R R116, SRZ ;  /* 0x0000000000747805 */ /* 0x000fe4000001ff00 */
[----:B------:R-:W-:Y:S01]  /*1870*/  CS2R R118, SRZ ;  /* 0x0000000000767805 */ /* 0x000fe2000001ff00 */
[--C-:B------:R-:W-:Y:S01]  /*1880*/  @!P0 IMAD.IADD R11, R11, 0x1, -R6.reuse ;  /* 0x000000010b0b8824 */ /* 0x100fe200078e0a06 */
[----:B------:R-:W-:Y:S01]  /*1890*/  CS2R R120, SRZ ;  /* 0x0000000000787805 */ /* 0x000fe2000001ff00 */
[----:B------:R-:W-:Y:S01]  /*18a0*/  @!P1 IMAD.IADD R9, R9, 0x1, -R6 ;  /* 0x0000000109099824 */ /* 0x000fe200078e0a06 */
[----:B------:R-:W-:Y:S01]  /*18b0*/  ISETP.NE.AND P1, PT, R2, RZ, PT ;  /* 0x000000ff0200720c */ /* 0x000fe20003f25270 */
[----:B------:R-:W-:Y:S01]  /*18c0*/  IMAD.HI.U32 R2, R7, R17, RZ ;  /* 0x0000001107027227 */ /* 0x000fe200078e00ff */
[----:B------:R-:W-:Y:S02]  /*18d0*/  ISETP.GT.U32.AND P0, PT, R6, R11, PT ;  /* 0x0000000b0600720c */ /* 0x000fe40003f04070 */
[----:B------:R-:W-:-:S02]  /*18e0*/  CS2R R122, SRZ ;  /* 0x00000000007a7805 */ /* 0x000fc4000001ff00 */
[----:B------:R-:W-:Y:S01]  /*18f0*/  CS2R R124, SRZ ;  /* 0x00000000007c7805 */ /* 0x000fe2000001ff00 */
[----:B------:R-:W-:Y:S01]  /*1900*/  @!P3 IMAD.IADD R15, R15, 0x1, -R6 ;  /* 0x000000010f0fb824 */ /* 0x000fe200078e0a06 */
[----:B------:R-:W-:Y:S01]  /*1910*/  CS2R R126, SRZ ;  /* 0x00000000007e7805 */ /* 0x000fe2000001ff00 */
[----:B------:R-:W-:Y:S01]  /*1920*/  IMAD.MOV R2, RZ, RZ, -R2 ;  /* 0x000000ffff027224 */ /* 0x000fe200078e0a02 */
[----:B------:R-:W-:Y:S01]  /*1930*/  CS2R R128, SRZ ;  /* 0x0000000000807805 */ /* 0x000fe2000001ff00 */
[----:B------:R-:W-:Y:S01]  /*1940*/  @!P2 IMAD.MOV R4, RZ, RZ, -R4 ;  /* 0x000000ffff04a224 */ /* 0x000fe200078e0a04 */
[C---:B------:R-:W-:Y:S01]  /*1950*/  ISETP.GT.U32.AND P3, PT, R6.reuse, R15, PT ;  /* 0x0000000f0600720c */ /* 0x040fe20003f64070 */
[C---:B------:R-:W-:Y:S01]  /*1960*/  IMAD R17, R6.reuse, R2, R17 ;  /* 0x0000000206117224 */ /* 0x040fe200078e0211 */
[C---:B------:R-:W-:Y:S01]  /*1970*/  ISETP.GT.U32.AND P2, PT, R6.reuse, R9, PT ;  /* 0x000000090600720c */ /* 0x040fe20003f44070 */
[----:B------:R-:W-:Y:S01]  /*1980*/  IMAD.MOV R8, RZ, RZ, -R8 ;  /* 0x000000ffff087224 */ /* 0x000fe200078e0a08 */
[----:B------:R-:W-:Y:S01]  /*1990*/  SEL R4, R5, R4, !P1 ;  /* 0x0000000405047207 */ /* 0x000fe20004800000 */
[--C-:B------:R-:W-:Y:S01]  /*19a0*/  @!P0 IMAD.IADD R11, R11, 0x1, -R6.reuse ;  /* 0x000000010b0b8824 */ /* 0x100fe200078e0a06 */
[C---:B------:R-:W-:Y:S01]  /*19b0*/  ISETP.GT.U32.AND P0, PT, R6.reuse, R17, PT ;  /* 0x000000110600720c */ /* 0x040fe20003f04070 */
[----:B------:R-:W-:Y:S01]  /*19c0*/  IMAD R19, R6, R8, R19 ;  /* 0x0000000806137224 */ /* 0x000fe200078e0213 */
[----:B------:R-:W-:Y:S01]  /*19d0*/  SEL R5, R5, R10, !P1 ;  /* 0x0000000a05057207 */ /* 0x000fe20004800000 */
[----:B------:R-:W-:Y:S01]  /*19e0*/  VIADD R2, R20, 0x68 ;  /* 0x0000006814027836 */ /* 0x000fe20000000000 */
[----:B------:R-:W-:Y:S01]  /*19f0*/  ISETP.GE.AND P1, PT, R16, RZ, PT ;  /* 0x000000ff1000720c */ /* 0x000fe20003f26270 */
[----:B------:R-:W-:Y:S01]  /*1a00*/  VIADD R10, R20, 0x60 ;  /* 0x00000060140a7836 */ /* 0x000fe20000000000 */
[----:B------:R-:W-:Y:S01]  /*1a10*/  CS2R R130, SRZ ;  /* 0x0000000000827805 */ /* 0x000fe2000001ff00 */
[--C-:B------:R-:W-:Y:S01]  /*1a20*/  @!P3 IMAD.IADD R15, R15, 0x1, -R6.reuse ;  /* 0x000000010f0fb824 */ /* 0x100fe200078e0a06 */
[----:B------:R-:W-:Y:S01]  /*1a30*/  IABS R21, R2 ;  /* 0x0000000200157213 */ /* 0x000fe20000000000 */
[--C-:B------:R-:W-:Y:S01]  /*1a40*/  @!P2 IMAD.IADD R9, R9, 0x1, -R6.reuse ;  /* 0x000000010909a824 */ /* 0x100fe200078e0a06 */
[----:B------:R-:W-:Y:S01]  /*1a50*/  ISETP.GE.AND P3, PT, R10, RZ, PT ;  /* 0x000000ff0a00720c */ /* 0x000fe20003f66270 */
[----:B------:R-:W-:Y:S01]  /*1a60*/  @!P6 IMAD.MOV R15, RZ, RZ, -R15 ;  /* 0x000000ffff0fe224 */ /* 0x000fe200078e0a0f */
[----:B------:R-:W-:Y:S01]  /*1a70*/  ISETP.GT.U32.AND P6, PT, R6, R19, PT ;  /* 0x000000130600720c */ /* 0x000fe20003fc4070 */
[----:B------:R-:W-:Y:S01]  /*1a80*/  @!P0 IMAD.IADD R17, R17, 0x1, -R6 ;  /* 0x0000000111118824 */ /* 0x000fe200078e0a06 */
[----:B------:R-:W-:Y:S01]  /*1a90*/  IABS R25, R10 ;  /* 0x0000000a00197213 */ /* 0x000fe20000000000 */
[----:B------:R-:W-:Y:S01]  /*1aa0*/  @!P4 IMAD.MOV R9, RZ, RZ, -R9 ;  /* 0x000000ffff09c224 */ /* 0x000fe200078e0a09 */
[----:B------:R-:W-:Y:S01]  /*1ab0*/  ISETP.GE.AND P4, PT, R2, RZ, PT ;  /* 0x000000ff0200720c */ /* 0x000fe20003f86270 */
[----:B------:R-:W-:Y:S01]  /*1ac0*/  VIADD R8, R20, 0x64 ;  /* 0x0000006414087836 */ /* 0x000fe20000000000 */
[----:B------:R-:W-:Y:S01]  /*1ad0*/  ISETP.GT.U32.AND P0, PT, R6, R17, PT ;  /* 0x000000110600720c */ /* 0x000fe20003f04070 */
[----:B------:R-:W-:Y:S01]  /*1ae0*/  IMAD.HI.U32 R2, R7, R21, RZ ;  /* 0x0000001507027227 */ /* 0x000fe200078e00ff */
[----:B------:R-:W-:-:S02]  /*1af0*/  ISETP.GE.AND P2, PT, R18, RZ, PT ;  /* 0x000000ff1200720c */ /* 0x000fc40003f46270 */
[----:B------:R-:W-:Y:S02]  /*1b00*/  CS2R R132, SRZ ;  /* 0x0000000000847805 */ /* 0x000fe4000001ff00 */
[----:B------:R-:W-:Y:S01]  /*1b10*/  IABS R23, R8 ;  /* 0x0000000800177213 */ /* 0x000fe20000000000 */
[----:B------:R-:W-:Y:S01]  /*1b20*/  IMAD.MOV R10, RZ, RZ, -R2 ;  /* 0x000000ffff0a7224 */ /* 0x000fe200078e0a02 */
[----:B------:R-:W-:Y:S01]  /*1b30*/  CS2R R134, SRZ ;  /* 0x0000000000867805 */ /* 0x000fe2000001ff00 */
[----:B------:R-:W-:Y:S01]  /*1b40*/  @!P6 IMAD.IADD R19, R19, 0x1, -R6 ;  /* 0x000000011313e824 */ /* 0x000fe200078e0a06 */
[----:B------:R-:W-:Y:S01]  /*1b50*/  CS2R R136, SRZ ;  /* 0x0000000000887805 */ /* 0x000fe2000001ff00 */
[----:B------:R-:W-:Y:S01]  /*1b60*/  @!P5 IMAD.MOV R11, RZ, RZ, -R11 ;  /* 0x000000ffff0bd224 */ /* 0x000fe200078e0a0b */
[----:B------:R-:W-:Y:S01]  /*1b70*/  ISETP.GE.AND P5, PT, R8, RZ, PT ;  /* 0x000000ff0800720c */ /* 0x000fe20003fa6270 */
[C---:B------:R-:W-:Y:S01]  /*1b80*/  IMAD R21, R6.reuse, R10, R21 ;  /* 0x0000000a06157224 */ /* 0x040fe200078e0215 */
[----:B------:R-:W-:Y:S01]  /*1b90*/  ISETP.GT.U32.AND P6, PT, R6, R19, PT ;  /* 0x000000130600720c */ /* 0x000fe20003fc4070 */
[----:B------:R-:W-:Y:S01]  /*1ba0*/  IMAD.HI.U32 R8, R7, R23, RZ ;  /* 0x0000001707087227 */ /* 0x000fe200078e00ff */
[----:B------:R-:W-:-:S02]  /*1bb0*/  CS2R R138, SRZ ;  /* 0x00000000008a7805 */ /* 0x000fc4000001ff00 */
[----:B------:R-:W-:Y:S02]  /*1bc0*/  CS2R R140, SRZ ;  /* 0x00000000008c7805 */ /* 0x000fe4000001ff00 */
[----:B------:R-:W-:Y:S01]  /*1bd0*/  CS2R R142, SRZ ;  /* 0x00000000008e7805 */ /* 0x000fe2000001ff00 */
[----:B------:R-:W-:Y:S01]  /*1be0*/  @!P0 IMAD.IADD R17, R17, 0x1, -R6 ;  /* 0x0000000111118824 */ /* 0x000fe200078e0a06 */
[----:B------:R-:W-:Y:S01]  /*1bf0*/  ISETP.GT.U32.AND P0, PT, R6, R21, PT ;  /* 0x000000150600720c */ /* 0x000fe20003f04070 */
[----:B------:R-:W-:Y:S01]  /*1c00*/  VIADD R18, R20, 0x58 ;  /* 0x0000005814127836 */ /* 0x000fe20000000000 */
[----:B------:R-:W-:Y:S01]  /*1c10*/  CS2R R144, SRZ ;  /* 0x0000000000907805 */ /* 0x000fe2000001ff00 */
[----:B------:R-:W-:Y:S01]  /*1c20*/  IMAD.MOV R8, RZ, RZ, -R8 ;  /* 0x000000ffff087224 */ /* 0x000fe200078e0a08 */
[----:B------:R-:W-:Y:S01]  /*1c30*/  CS2R R146, SRZ ;  /* 0x0000000000927805 */ /* 0x000fe2000001ff00 */
[----:B------:R-:W-:Y:S01]  /*1c40*/  IMAD.HI.U32 R2, R7, R25, RZ ;  /* 0x0000001907027227 */ /* 0x000fe200078e00ff */
[----:B------:R-:W-:-:S02]  /*1c50*/  IABS R29, R18 ;  /* 0x00000012001d7213 */ /* 0x000fc40000000000 */
[----:B------:R-:W-:Y:S02]  /*1c60*/  CS2R R148, SRZ ;  /* 0x0000000000947805 */ /* 0x000fe4000001ff00 */
[----:B------:R-:W-:Y:S01]  /*1c70*/  CS2R R150, SRZ ;  /* 0x0000000000967805 */ /* 0x000fe2000001ff00 */
[C---:B------:R-:W-:Y:S01]  /*1c80*/  IMAD R23, R6.reuse, R8, R23 ;  /* 0x0000000806177224 */ /* 0x040fe200078e0217 */
[----:B------:R-:W-:Y:S01]  /*1c90*/  USGXT.U32 UR6, UR5, 0xe ;  /* 0x0000000e0506789a */ /* 0x000fe20008000000 */
[----:B------:R-:W-:Y:S01]  /*1ca0*/  @!P6 IMAD.IADD R19, R19, 0x1, -R6 ;  /* 0x000000011313e824 */ /* 0x000fe200078e0a06 */
[----:B------:R-:W-:Y:S01]  /*1cb0*/  USHF.R.S32.HI UR25, URZ, 0x1f, UR24 ;  /* 0x0000001f3f197899 */ /* 0x000fe20008011418 */
[----:B------:R-:W-:Y:S01]  /*1cc0*/  IMAD.HI.U32 R8, R7, R29, RZ ;  /* 0x0000001d07087227 */ /* 0x000fe200078e00ff */
[----:B------:R-:W-:-:S03]  /*1cd0*/  ISETP.GT.U32.AND P6, PT, R6, R23, PT ;  /* 0x000000170600720c */ /* 0x000fc60003fc4070 */
[----:B------:R-:W-:Y:S02]  /*1ce0*/  @!P0 IMAD.IADD R21, R21, 0x1, -R6 ;  /* 0x0000000115158824 */ /* 0x000fe400078e0a06 */
[----:B------:R-:W-:Y:S02]  /*1cf0*/  VIADD R16, R20, 0x5c ;  /* 0x0000005c14107836 */ /* 0x000fe40000000000 */
[----:B------:R-:W-:Y:S01]  /*1d00*/  IMAD.MOV R2, RZ, RZ, -R2 ;  /* 0x000000ffff027224 */ /* 0x000fe200078e0a02 */
[C---:B------:R-:W-:Y:S01]  /*1d10*/  ISETP.GT.U32.AND P0, PT, R6.reuse, R21, PT ;  /* 0x000000150600720c */ /* 0x040fe20003f04070 */
[----:B------:R-:W-:Y:S01]  /*1d20*/  IMAD.MOV R8, RZ, RZ, -R8 ;  /* 0x000000ffff087224 */ /* 0x000fe200078e0a08 */
[----:B------:R-:W-:Y:S01]  /*1d30*/  IABS R27, R16 ;  /* 0x00000010001b7213 */ /* 0x000fe20000000000 */
[C---:B------:R-:W-:Y:S02]  /*1d40*/  IMAD R25, R6.reuse, R2, R25 ;  /* 0x0000000206197224 */ /* 0x040fe400078e0219 */
[----:B------:R-:W-:-:S02]  /*1d50*/  IMAD R29, R6, R8, R29 ;  /* 0x00000008061d7224 */ /* 0x000fc400078e021d */
[----:B------:R-:W-:Y:S01]  /*1d60*/  @!P1 IMAD.MOV R17, RZ, RZ, -R17 ;  /* 0x000000ffff119224 */ /* 0x000fe200078e0a11 */
[C---:B------:R-:W-:Y:S01]  /*1d70*/  ISETP.GT.U32.AND P1, PT, R6.reuse, R25, PT ;  /* 0x000000190600720c */ /* 0x040fe20003f24070 */
[----:B------:R-:W-:Y:S01]  /*1d80*/  @!P6 IMAD.IADD R23, R23, 0x1, -R6 ;  /* 0x000000011717e824 */ /* 0x000fe200078e0a06 */
[----:B------:R-:W-:Y:S01]  /*1d90*/  ISETP.GT.U32.AND P6, PT, R6, R29, PT ;  /* 0x0000001d0600720c */ /* 0x000fe20003fc4070 */
[----:B------:R-:W-:Y:S02]  /*1da0*/  VIADD R10, R20, 0x54 ;  /* 0x00000054140a7836 */ /* 0x000fe40000000000 */
[----:B------:R-:W-:-:S03]  /*1db0*/  IMAD.HI.U32 R2, R7, R27, RZ ;  /* 0x0000001b07027227 */ /* 0x000fc600078e00ff */
[----:B------:R-:W-:Y:S01]  /*1dc0*/  IABS R31, R10 ;  /* 0x0000000a001f7213 */ /* 0x000fe20000000000 */
[----:B------:R-:W-:Y:S02]  /*1dd0*/  IMAD.MOV R2, RZ, RZ, -R2 ;  /* 0x000000ffff027224 */ /* 0x000fe400078e0a02 */
[----:B------:R-:W-:Y:S01]  /*1de0*/  @!P0 IMAD.IADD R21, R21, 0x1, -R6 ;  /* 0x0000000115158824 */ /* 0x000fe200078e0a06 */
[----:B------:R-:W-:Y:S01]  /*1df0*/  ISETP.GE.AND P0, PT, R16, RZ, PT ;  /* 0x000000ff1000720c */ /* 0x000fe20003f06270 */
[----:B------:R-:W-:Y:S02]  /*1e00*/  IMAD R27, R6, R2, R27 ;  /* 0x00000002061b7224 */ /* 0x000fe400078e021b */
[----:B------:R-:W-:Y:S02]  /*1e10*/  VIADD R16, R20, 0x4c ;  /* 0x0000004c14107836 */ /* 0x000fe40000000000 */
[----:B------:R-:W-:-:S03]  /*1e20*/  IMAD.HI.U32 R2, R7, R31, RZ ;  /* 0x0000001f07027227 */ /* 0x000fc600078e00ff */
[----:B------:R-:W-:Y:S01]  /*1e30*/  IABS R35, R16 ;  /* 0x0000001000237213 */ /* 0x000fe20000000000 */
[--C-:B------:R-:W-:Y:S01]  /*1e40*/  @!P1 IMAD.IADD R25, R25, 0x1, -R6.reuse ;  /* 0x0000000119199824 */ /* 0x100fe200078e0a06 */
[----:B------:R-:W-:Y:S01]  /*1e50*/  ISETP.GT.U32.AND P1, PT, R6, R23, PT ;  /* 0x000000170600720c */ /* 0x000fe20003f24070 */
[----:B------:R-:W-:Y:S02]  /*1e60*/  @!P6 IMAD.IADD R29, R29, 0x1, -R6 ;  /* 0x000000011d1de824 */ /* 0x000fe400078e0a06 */
[----:B------:R-:W-:-:S03]  /*1e70*/  IMAD.HI.U32 R8, R7, R33, RZ ;  /* 0x0000002107087227 */ /* 0x000fc600078e00ff */
[C---:B------:R-:W-:Y:S01]  /*1e80*/  ISETP.GT.U32.AND P6, PT, R6.reuse, R29, PT ;  /* 0x0000001d0600720c */ /* 0x040fe20003fc4070 */
[----:B------:R-:W-:Y:S02]  /*1e90*/  IMAD.MOV R2, RZ, RZ, -R2 ;  /* 0x000000ffff027224 */ /* 0x000fe400078e0a02 */
[----:B------:R-:W-:Y:S02]  /*1ea0*/  IMAD.MOV R8, RZ, RZ, -R8 ;  /* 0x000000ffff087224 */ /* 0x000fe400078e0a08 */
[----:B------:R-:W-:Y:S02]  /*1eb0*/  IMAD R31, R6, R2, R31 ;  /* 0x00000002061f7224 */ /* 0x000fe400078e021f */
[----:B------:R-:W-:-:S04]  /*1ec0*/  IMAD.HI.U32 R2, R7, R35, RZ ;  /* 0x0000002307027227 */ /* 0x000fc800078e00ff */
[C---:B------:R-:W-:Y:S02]  /*1ed0*/  IMAD R33, R6.reuse, R8, R33 ;  /* 0x0000000806217224 */ /* 0x040fe400078e0221 */
[----:B------:R-:W-:Y:S02]  /*1ee0*/  IMAD.MOV R8, RZ, RZ, -R2 ;  /* 0x000000ffff087224 */ /* 0x000fe400078e0a02 */
[--C-:B------:R-:W-:Y:S01]  /*1ef0*/  @!P1 IMAD.IADD R23, R23, 0x1, -R6.reuse ;  /* 0x0000000117179824 */ /* 0x100fe200078e0a06 */
[C---:B------:R-:W-:Y:S01]  /*1f00*/  ISETP.GT.U32.AND P1, PT, R6.reuse, R31, PT ;  /* 0x0000001f0600720c */ /* 0x040fe20003f24070 */
[C---:B------:R-:W-:Y:S02]  /*1f10*/  IMAD R35, R6.reuse, R8, R35 ;  /* 0x0000000806237224 */ /* 0x040fe400078e0223 */
[----:B------:R-:W-:Y:S02]  /*1f20*/  @!P6 IMAD.IADD R29, R29, 0x1, -R6 ;  /* 0x000000011d1de824 */ /* 0x000fe400078e0a06 */
[----:B------:R-:W-:Y:S01]  /*1f30*/  IMAD.HI.U32 R8, R7, R39, RZ ;  /* 0x0000002707087227 */ /* 0x000fe200078e00ff */
[----:B------:R-:W-:-:S03]  /*1f40*/  ISETP.GT.U32.AND P6, PT, R6, R35, PT ;  /* 0x000000230600720c */ /* 0x000fc60003fc4070 */
[----:B------:R-:W-:Y:S02]  /*1f50*/  IMAD.MOV R8, RZ, RZ, -R8 ;  /* 0x000000ffff087224 */ /* 0x000fe400078e0a08 */
[----:B------:R-:W-:Y:S01]  /*1f60*/  @!P2 IMAD.MOV R19, RZ, RZ, -R19 ;  /* 0x000000ffff13a224 */ /* 0x000fe200078e0a13 */
[----:B------:R-:W-:Y:S01]  /*1f70*/  ISETP.GT.U32.AND P2, PT, R6, R27, PT ;  /* 0x0000001b0600720c */ /* 0x000fe20003f44070 */
[--C-:B------:R-:W-:Y:S01]  /*1f80*/  @!P1 IMAD.IADD R31, R31, 0x1, -R6.reuse ;  /* 0x000000011f1f9824 */ /* 0x100fe200078e0a06 */
[----:B------:R-:W-:Y:S01]  /*1f90*/  ISETP.GE.AND P1, PT, R10, RZ, PT ;  /* 0x000000ff0a00720c */ /* 0x000fe20003f26270 */
[----:B------:R-:W-:Y:S02]  /*1fa0*/  IMAD R39, R6, R8, R39 ;  /* 0x0000000806277224 */ /* 0x000fe400078e0227 */
[----:B------:R-:W-:Y:S02]  /*1fb0*/  VIADD R10, R20, 0x40 ;  /* 0x00000040140a7836 */ /* 0x000fe40000000000 */
[----:B------:R-:W-:Y:S01]  /*1fc0*/  @!P6 IMAD.IADD R35, R35, 0x1, -R6 ;  /* 0x000000012323e824 */ /* 0x000fe200078e0a06 */
[----:B------:R-:W-:Y:S01]  /*1fd0*/  ISETP.GT.U32.AND P6, PT, R6, R31, PT ;  /* 0x0000001f0600720c */ /* 0x000fe20003fc4070 */
[----:B------:R-:W-:Y:S01]  /*1fe0*/  IMAD.HI.U32 R2, R7, R37, RZ ;  /* 0x0000002507027227 */ /* 0x000fe200078e00ff */
[----:B------:R-:W-:-:S03]  /*1ff0*/  IABS R41, R10 ;  /* 0x0000000a00297213 */ /* 0x000fc60000000000 */
[----:B------:R-:W-:Y:S02]  /*2000*/  IMAD.MOV R2, RZ, RZ, -R2 ;  /* 0x000000ffff027224 */ /* 0x000fe400078e0a02 */
[----:B------:R-:W-:Y:S01]  /*2010*/  @!P2 IMAD.IADD R27, R27, 0x1, -R6 ;  /* 0x000000011b1ba824 */ /* 0x000fe200078e0a06 */
[C---:B------:R-:W-:Y:S01]  /*2020*/  ISETP.GT.U32.AND P2, PT, R6.reuse, R25, PT ;  /* 0x000000190600720c */ /* 0x040fe20003f44070 */
[----:B------:R-:W-:Y:S02]  /*2030*/  IMAD R37, R6, R2, R37 ;  /* 0x0000000206257224 */ /* 0x000fe400078e0225 */
[----:B------:R-:W-:-:S04]  /*2040*/  IMAD.HI.U32 R2, R7, R41, RZ ;  /* 0x0000002907027227 */ /* 0x000fc800078e00ff */
[----:B------:R-:W-:Y:S01]  /*2050*/  @!P6 IMAD.IADD R31, R31, 0x1, -R6 ;  /* 0x000000011f1fe824 */ /* 0x000fe200078e0a06 */
[C---:B------:R-:W-:Y:S01]  /*2060*/  ISETP.GT.U32.AND P6, PT, R6.reuse, R39, PT ;  /* 0x000000270600720c */ /* 0x040fe20003fc4070 */
[----:B------:R-:W-:Y:S02]  /*2070*/  IMAD.MOV R2, RZ, RZ, -R2 ;  /* 0x000000ffff027224 */ /* 0x000fe400078e0a02 */
[----:B------:R-:W-:Y:S01]  /*2080*/  @!P4 IMAD.MOV R21, RZ, RZ, -R21 ;  /* 0x000000ffff15c224 */ /* 0x000fe200078e0a15 */
[C---:B------:R-:W-:Y:S01]  /*2090*/  ISETP.GT.U32.AND P4, PT, R6.reuse, R27, PT ;  /* 0x0000001b0600720c */ /* 0x040fe20003f84070 */
[C---:B------:R-:W-:Y:S02]  /*20a0*/  IMAD R41, R6.reuse, R2, R41 ;  /* 0x0000000206297224 */ /* 0x040fe400078e0229 */
[----:B------:R-:W-:Y:S01]  /*20b0*/  @!P2 IMAD.IADD R25, R25, 0x1, -R6 ;  /* 0x000000011919a824 */ /* 0x000fe200078e0a06 */
[----:B------:R-:W-:Y:S01]  /*20c0*/  ISETP.GT.U32.AND P2, PT, R6, R33, PT ;  /* 0x000000210600720c */ /* 0x000fe20003f44070 */
[----:B------:R-:W-:-:S02]  /*20d0*/  @!P5 IMAD.MOV R23, RZ, RZ, -R23 ;  /* 0x000000ffff17d224 */ /* 0x000fc400078e0a17 */
[----:B------:R-:W-:Y:S01]  /*20e0*/  @!P3 IMAD.MOV R25, RZ, RZ, -R25 ;  /* 0x000000ffff19b224 */ /* 0x000fe200078e0a19 */
[C---:B------:R-:W-:Y:S01]  /*20f0*/  ISETP.GT.U32.AND P3, PT, R6.reuse, R35, PT ;  /* 0x000000230600720c */ /* 0x040fe20003f64070 */
[--C-:B------:R-:W-:Y:S02]  /*2100*/  @!P6 IMAD.IADD R39, R39, 0x1, -R6.reuse ;  /* 0x000000012727e824 */ /* 0x100fe400078e0a06 */
[----:B------:R-:W-:Y:S02]  /*2110*/  @!P1 IMAD.MOV R31, RZ, RZ, -R31 ;  /* 0x000000ffff1f9224 */ /* 0x000fe400078e0a1f */
[----:B------:R-:W-:Y:S01]  /*2120*/  @!P4 IMAD.IADD R27, R27, 0x1, -R6 ;  /* 0x000000011b1bc824 */ /* 0x000fe200078e0a06 */
[----:B------:R-:W-:Y:S01]  /*2130*/  ISETP.GT.U32.AND P6, PT, R6, R39, PT ;  /* 0x000000270600720c */ /* 0x000fe20003fc4070 */
[----:B------:R-:W-:Y:S01]  /*2140*/  VIADD R2, R20, 0x38 ;  /* 0x0000003814027836 */ /* 0x000fe20000000000 */
[----:B------:R-:W-:Y:S01]  /*2150*/  ISETP.GE.AND P4, PT, R18, RZ, PT ;  /* 0x000000ff1200720c */ /* 0x000fe20003f86270 */
[----:B------:R-:W-:-:S02]  /*2160*/  VIADD R18, R20, 0x3c ;  /* 0x0000003c14127836 */ /* 0x000fc40000000000 */
[----:B------:R-:W-:Y:S01]  /*2170*/  @!P0 IMAD.MOV R27, RZ, RZ, -R27 ;  /* 0x000000ffff1b8224 */ /* 0x000fe200078e0a1b */
[----:B------:R-:W-:Y:S01]  /*2180*/  ISETP.GT.U32.AND P0, PT, R6, R37, PT ;  /* 0x000000250600720c */ /* 0x000fe20003f04070 */
[--C-:B------:R-:W-:Y:S01]  /*2190*/  @!P2 IMAD.IADD R33, R33, 0x1, -R6.reuse ;  /* 0x000000012121a824 */ /* 0x100fe200078e0a06 */
[----:B------:R-:W-:Y:S01]  /*21a0*/  IABS R43, R18 ;  /* 0x00000012002b7213 */ /* 0x000fe20000000000 */
[--C-:B------:R-:W-:Y:S01]  /*21b0*/  @!P3 IMAD.IADD R35, R35, 0x1, -R6.reuse ;  /* 0x000000012323b824 */ /* 0x100fe200078e0a06 */
[----:B------:R-:W-:Y:S01]  /*21c0*/  ISETP.GE.AND P2, PT, R22, RZ, PT ;  /* 0x000000ff1600720c */ /* 0x000fe20003f46270 */
[----:B------:R-:W-:Y:S01]  /*21d0*/  VIADD R22, R20, 0x28 ;  /* 0x0000002814167836 */ /* 0x000fe20000000000 */
[C---:B------:R-:W-:Y:S01]  /*21e0*/  ISETP.GT.U32.AND P5, PT, R6.reuse, R33, PT ;  /* 0x000000210600720c */ /* 0x040fe20003fa4070 */
[----:B------:R-:W-:Y:S01]  /*21f0*/  @!P6 IMAD.IADD R39, R39, 0x1, -R6 ;  /* 0x000000012727e824 */ /* 0x000fe200078e0a06 */
[----:B------:R-:W-:Y:S01]  /*2200*/  ISETP.GT.U32.AND P6, PT, R6, R41, PT ;  /* 0x000000290600720c */ /* 0x000fe20003fc4070 */
[----:B------:R-:W-:Y:S01]  /*2210*/  IMAD.HI.U32 R8, R7, R43, RZ ;  /* 0x0000002b07087227 */ /* 0x000fe200078e00ff */
[----:B------:R-:W-:-:S02]  /*2220*/  IABS R45, R2 ;  /* 0x00000002002d7213 */ /* 0x000fc40000000000 */
[----:B------:R-:W-:Y:S01]  /*2230*/  ISETP.GE.AND P3, PT, R26, RZ, PT ;  /* 0x000000ff1a00720c */ /* 0x000fe20003f66270 */
[----:B------:R-:W-:Y:S01]  /*2240*/  IMAD.MOV R8, RZ, RZ, -R8 ;  /* 0x000000ffff087224 */ /* 0x000fe200078e0a08 */
[----:B------:R-:W-:Y:S01]  /*2250*/  IABS R53, R22 ;  /* 0x0000001600357213 */ /* 0x000fe20000000000 */
[----:B------:R-:W-:Y:S01]  /*2260*/  @!P4 IMAD.MOV R29, RZ, RZ, -R29 ;  /* 0x000000ffff1dc224 */ /* 0x000fe200078e0a1d */
[----:B------:R-:W-:Y:S01]  /*2270*/  ISETP.GE.AND P4, PT, R16, RZ, PT ;  /* 0x000000ff1000720c */ /* 0x000fe20003f86270 */
[----:B------:R-:W-:Y:S02]  /*2280*/  IMAD R43, R6, R8, R43 ;  /* 0x00000008062b7224 */ /* 0x000fe400078e022b */
[--C-:B------:R-:W-:Y:S01]  /*2290*/  @!P0 IMAD.IADD R37, R37, 0x1, -R6.reuse ;  /* 0x0000000125258824 */ /* 0x100fe200078e0a06 */
[----:B------:R-:W-:Y:S01]  /*22a0*/  ISETP.GE.AND P0, PT, R10, RZ, PT ;  /* 0x000000ff0a00720c */ /* 0x000fe20003f06270 */
[--C-:B------:R-:W-:Y:S02]  /*22b0*/  @!P6 IMAD.IADD R41, R41, 0x1, -R6.reuse ;  /* 0x000000012929e824 */ /* 0x100fe400078e0a06 */
[----:B------:R-:W-:Y:S01]  /*22c0*/  VIADD R8, R20, 0x34 ;  /* 0x0000003414087836 */ /* 0x000fe20000000000 */
[C---:B------:R-:W-:Y:S01]  /*22d0*/  ISETP.GT.U32.AND P1, PT, R6.reuse, R37, PT ;  /* 0x000000250600720c */ /* 0x040fe20003f24070 */
[----:B------:R-:W-:Y:S01]  /*22e0*/  @!P5 IMAD.IADD R33, R33, 0x1, -R6 ;  /* 0x000000012121d824 */ /* 0x000fe200078e0a06 */
[----:B------:R-:W-:Y:S01]  /*22f0*/  ISETP.GT.U32.AND P6, PT, R6, R41, PT ;  /* 0x000000290600720c */ /* 0x000fe20003fc4070 */
[----:B------:R-:W-:Y:S01]  /*2300*/  VIADD R10, R20, 0x30 ;  /* 0x00000030140a7836 */ /* 0x000fe20000000000 */
[----:B------:R-:W-:Y:S01]  /*2310*/  ISETP.GE.AND P5, PT, R24, RZ, PT ;  /* 0x000000ff1800720c */ /* 0x000fe20003fa6270 */
[----:B------:R-:W-:Y:S01]  /*2320*/  @!P4 IMAD.MOV R35, RZ, RZ, -R35 ;  /* 0x000000ffff23c224 */ /* 0x000fe200078e0a23 */
[----:B------:R-:W-:Y:S01]  /*2330*/  ISETP.GE.AND P4, PT, R2, RZ, PT ;  /* 0x000000ff0200720c */ /* 0x000fe20003f86270 */
[----:B------:R-:W-:Y:S01]  /*2340*/  IMAD.HI.U32 R2, R7, R45, RZ ;  /* 0x0000002d07027227 */ /* 0x000fe200078e00ff */
[----:B------:R-:W-:-:S02]  /*2350*/  IABS R47, R8 ;  /* 0x00000008002f7213 */ /* 0x000fc40000000000 */
[----:B------:R-:W-:Y:S01]  /*2360*/  IABS R49, R10 ;  /* 0x0000000a00317213 */ /* 0x000fe20000000000 */
[----:B------:R-:W-:Y:S01]  /*2370*/  @!P2 IMAD.MOV R33, RZ, RZ, -R33 ;  /* 0x000000ffff21a224 */ /* 0x000fe200078e0a21 */
[----:B------:R-:W-:Y:S01]  /*2380*/  ISETP.GE.AND P2, PT, R18, RZ, PT ;  /* 0x000000ff1200720c */ /* 0x000fe20003f46270 */
[--C-:B------:R-:W-:Y:S01]  /*2390*/  @!P1 IMAD.IADD R37, R37, 0x1, -R6.reuse ;  /* 0x0000000125259824 */ /* 0x100fe200078e0a06 */
[----:B------:R-:W-:Y:S01]  /*23a0*/  ISETP.GE.AND P1, PT, R8, RZ, PT ;  /* 0x000000ff0800720c */ /* 0x000fe20003f26270 */
[----:B------:R-:W-:Y:S01]  /*23b0*/  @!P6 IMAD.IADD R41, R41, 0x1, -R6 ;  /* 0x000000012929e824 */ /* 0x000fe200078e0a06 */
[----:B------:R-:W-:Y:S01]  /*23c0*/  ISETP.GT.U32.AND P6, PT, R6, R43, PT ;  /* 0x0000002b0600720c */ /* 0x000fe20003fc4070 */
[----:B------:R-:W-:-:S04]  /*23d0*/  IMAD.HI.U32 R8, R7, R47, RZ ;  /* 0x0000002f07087227 */ /* 0x000fc800078e00ff */
[----:B------:R-:W-:Y:S02]  /*23e0*/  IMAD.MOV R18, RZ, RZ, -R2 ;  /* 0x000000ffff127224 */ /* 0x000fe400078e0a02 */
[----:B------:R-:W-:Y:S02]  /*23f0*/  VIADD R16, R20, 0x2c ;  /* 0x0000002c14107836 */ /* 0x000fe40000000000 */
[----:B------:R-:W-:Y:S02]  /*2400*/  IMAD.MOV R8, RZ, RZ, -R8 ;  /* 0x000000ffff087224 */ /* 0x000fe400078e0a08 */
[----:B------:R-:W-:Y:S01]  /*2410*/  IMAD R45, R6, R18, R45 ;  /* 0x00000012062d7224 */ /* 0x000fe200078e022d */
[----:B------:R-:W-:Y:S01]  /*2420*/  IABS R51, R16 ;  /* 0x0000001000337213 */ /* 0x000fe20000000000 */
[----:B------:R-:W-:Y:S02]  /*2430*/  @!P6 IMAD.IADD R43, R43, 0x1, -R6 ;  /* 0x000000012b2be824 */ /* 0x000fe400078e0a06 */
[----:B------:R-:W-:Y:S01]  /*2440*/  @!P5 IMAD.MOV R37, RZ, RZ, -R37 ;  /* 0x000000ffff25d224 */ /* 0x000fe200078e0a25 */
[----:B------:R-:W-:Y:S01]  /*2450*/  ISETP.GE.AND P5, PT, R10, RZ, PT ;  /* 0x000000ff0a00720c */ /* 0x000fe20003fa6270 */
[----:B------:R-:W-:Y:S01]  /*2460*/  IMAD.HI.U32 R10, R7, R49, RZ ;  /* 0x00000031070a7227 */ /* 0x000fe200078e00ff */
[----:B------:R-:W-:-:S03]  /*2470*/  ISETP.GT.U32.AND P6, PT, R6, R43, PT ;  /* 0x0000002b0600720c */ /* 0x000fc60003fc4070 */
[C---:B------:R-:W-:Y:S02]  /*2480*/  IMAD R47, R6.reuse, R8, R47 ;  /* 0x00000008062f7224 */ /* 0x040fe400078e022f */
[----:B------:R-:W-:Y:S01]  /*2490*/  @!P0 IMAD.MOV R41, RZ, RZ, -R41 ;  /* 0x000000ffff298224 */ /* 0x000fe200078e0a29 */
[----:B------:R-:W-:Y:S01]  /*24a0*/  ISETP.GT.U32.AND P0, PT, R6, R45, PT ;  /* 0x0000002d0600720c */ /* 0x000fe20003f04070 */
[----:B------:R-:W-:Y:S01]  /*24b0*/  @!P3 IMAD.MOV R39, RZ, RZ, -R39 ;  /* 0x000000ffff27b224 */ /* 0x000fe200078e0a27 */
[----:B------:R-:W-:Y:S01]  /*24c0*/  ISETP.GE.AND P3, PT, R16, RZ, PT ;  /* 0x000000ff1000720c */ /* 0x000fe20003f66270 */
[----:B------:R-:W-:Y:S02]  /*24d0*/  IMAD.MOV R10, RZ, RZ, -R10 ;  /* 0x000000ffff0a7224 */ /* 0x000fe400078e0a0a */
[----:B------:R-:W-:-:S04]  /*24e0*/  IMAD.HI.U32 R16, R7, R51, RZ ;  /* 0x0000003307107227 */ /* 0x000fc800078e00ff */
[----:B------:R-:W-:Y:S01]  /*24f0*/  @!P6 IMAD.IADD R43, R43, 0x1, -R6 ;  /* 0x000000012b2be824 */ /* 0x000fe200078e0a06 */
[C---:B------:R-:W-:Y:S01]  /*2500*/  ISETP.GT.U32.AND P6, PT, R6.reuse, R47, PT ;  /* 0x0000002f0600720c */ /* 0x040fe20003fc4070 */
[C---:B------:R-:W-:Y:S02]  /*2510*/  IMAD R49, R6.reuse, R10, R49 ;  /* 0x0000000a06317224 */ /* 0x040fe400078e0231 */
[----:B------:R-:W-:Y:S02]  /*2520*/  IMAD.MOV R16, RZ, RZ, -R16 ;  /* 0x000000ffff107224 */ /* 0x000fe400078e0a10 */
[----:B------:R-:W-:Y:S01]  /*2530*/  @!P2 IMAD.MOV R43, RZ, RZ, -R43 ;  /* 0x000000ffff2ba224 */ /* 0x000fe200078e0a2b */
[C---:B------:R-:W-:Y:S01]  /*2540*/  ISETP.GT.U32.AND P2, PT, R6.reuse, R49, PT ;  /* 0x000000310600720c */ /* 0x040fe20003f44070 */
[----:B------:R-:W-:Y:S02]  /*2550*/  IMAD R51, R6, R16, R51 ;  /* 0x0000001006337224 */ /* 0x000fe400078e0233 */
[----:B------:R-:W-:-:S02]  /*2560*/  @!P0 IMAD.IADD R45, R45, 0x1, -R6 ;  /* 0x000000012d2d8824 */ /* 0x000fc400078e0a06 */
[----:B------:R-:W-:Y:S02]  /*2570*/  VIADD R18, R20, 0x24 ;  /* 0x0000002414127836 */ /* 0x000fe40000000000 */
[----:B------:R-:W-:Y:S01]  /*2580*/  @!P6 IMAD.IADD R47, R47, 0x1, -R6 ;  /* 0x000000012f2fe824 */ /* 0x000fe200078e0a06 */
[C---:B------:R-:W-:Y:S01]  /*2590*/  ISETP.GT.U32.AND P0, PT, R6.reuse, R45, PT ;  /* 0x0000002d0600720c */ /* 0x040fe20003f04070 */
[----:B------:R-:W-:Y:S01]  /*25a0*/  IMAD.HI.U32 R2, R7, R53, RZ ;  /* 0x0000003507027227 */ /* 0x000fe200078e00ff */
[C---:B------:R-:W-:Y:S02]  /*25b0*/  ISETP.GT.U32.AND P6, PT, R6.reuse, R51, PT ;  /* 0x000000330600720c */ /* 0x040fe40003fc4070 */
[----:B------:R-:W-:Y:S01]  /*25c0*/  IABS R55, R18 ;  /* 0x0000001200377213 */ /* 0x000fe20000000000 */
[----:B------:R-:W-:Y:S02]  /*25d0*/  IMAD.MOV R2, RZ, RZ, -R2 ;  /* 0x000000ffff027224 */ /* 0x000fe400078e0a02 */
[----:B------:R-:W-:Y:S01]  /*25e0*/  @!P2 IMAD.IADD R49, R49, 0x1, -R6 ;  /* 0x000000013131a824 */ /* 0x000fe200078e0a06 */
[C---:B------:R-:W-:Y:S01]  /*25f0*/  ISETP.GT.U32.AND P2, PT, R6.reuse, R47, PT ;  /* 0x0000002f0600720c */ /* 0x040fe20003f44070 */
[----:B------:R-:W-:-:S02]  /*2600*/  IMAD R53, R6, R2, R53 ;  /* 0x0000000206357224 */ /* 0x000fc400078e0235 */
[----:B------:R-:W-:Y:S02]  /*2610*/  VIADD R24, R20, 0x20 ;  /* 0x0000002014187836 */ /* 0x000fe40000000000 */
[----:B------:R-:W-:-:S03]  /*2620*/  IMAD.HI.U32 R2, R7, R55, RZ ;  /* 0x0000003707027227 */ /* 0x000fc600078e00ff */
[----:B------:R-:W-:Y:S01]  /*2630*/  IABS R57, R24 ;  /* 0x0000001800397213 */ /* 0x000fe20000000000 */
[C---:B------:R-:W-:Y:S02]  /*2640*/  VIADD R26, R20.reuse, 0x1c ;  /* 0x0000001c141a7836 */ /* 0x040fe40000000000 */
[--C-:B------:R-:W-:Y:S01]  /*2650*/  @!P0 IMAD.IADD R45, R45, 0x1, -R6.reuse ;  /* 0x000000012d2d8824 */ /* 0x100fe200078e0a06 */
[----:B------:R-:W-:Y:S01]  /*2660*/  ISETP.GE.AND P0, PT, R20, RZ, PT ;  /* 0x000000ff1400720c */ /* 0x000fe20003f06270 */
[----:B------:R-:W-:Y:S01]  /*2670*/  @!P6 IMAD.IADD R51, R51, 0x1, -R6 ;  /* 0x000000013333e824 */ /* 0x000fe200078e0a06 */
[C---:B------:R-:W-:Y:S01]  /*2680*/  ISETP.GT.U32.AND P6, PT, R6.reuse, R49, PT ;  /* 0x000000310600720c */ /* 0x040fe20003fc4070 */
[----:B------:R-:W-:Y:S01]  /*2690*/  IMAD.MOV R2, RZ, RZ, -R2 ;  /* 0x000000ffff027224 */ /* 0x000fe200078e0a02 */
[----:B------:R-:W-:Y:S01]  /*26a0*/  IABS R59, R26 ;  /* 0x0000001a003b7213 */ /* 0x000fe20000000000 */
[----:B------:R-:W-:Y:S01]  /*26b0*/  @!P4 IMAD.MOV R45, RZ, RZ, -R45 ;  /* 0x000000ffff2dc224 */ /* 0x000fe200078e0a2d */
[C---:B------:R-:W-:Y:S01]  /*26c0*/  ISETP.GT.U32.AND P4, PT, R6.reuse, R51, PT ;  /* 0x000000330600720c */ /* 0x040fe20003f84070 */
[----:B------:R-:W-:-:S02]  /*26d0*/  IMAD R55, R6, R2, R55 ;  /* 0x0000000206377224 */ /* 0x000fc400078e0237 */
[----:B------:R-:W-:-:S04]  /*26e0*/  IMAD.HI.U32 R2, R7, R57, RZ ;  /* 0x0000003907027227 */ /* 0x000fc800078e00ff */
[----:B------:R-:W-:Y:S01]  /*26f0*/  @!P2 IMAD.IADD R47, R47, 0x1, -R6 ;  /* 0x000000012f2fa824 */ /* 0x000fe200078e0a06 */
[----:B------:R-:W-:Y:S01]  /*2700*/  ISETP.GT.U32.AND P2, PT, R6, R53, PT ;  /* 0x000000350600720c */ /* 0x000fe20003f44070 */
[----:B------:R-:W-:-:S04]  /*2710*/  IMAD.HI.U32 R8, R7, R59, RZ ;  /* 0x0000003b07087227 */ /* 0x000fc800078e00ff */
[----:B------:R-:W-:Y:S02]  /*2720*/  IMAD.MOV R2, RZ, RZ, -R2 ;  /* 0x000000ffff027224 */ /* 0x000fe400078e0a02 */
[----:B------:R-:W-:Y:S02]  /*2730*/  IMAD.MOV R8, RZ, RZ, -R8 ;  /* 0x000000ffff087224 */ /* 0x000fe400078e0a08 */
[C---:B------:R-:W-:Y:S02]  /*2740*/  IMAD R57, R6.reuse, R2, R57 ;  /* 0x0000000206397224 */ /* 0x040fe400078e0239 */
[----:B------:R-:W-:Y:S01]  /*2750*/  @!P6 IMAD.IADD R49, R49, 0x1, -R6 ;  /* 0x000000013131e824 */ /* 0x000fe200078e0a06 */
[----:B------:R-:W-:Y:S01]  /*2760*/  ISETP.GT.U32.AND P6, PT, R6, R55, PT ;  /* 0x000000370600720c */ /* 0x000fe20003fc4070 */
[----:B------:R-:W-:-:S04]  /*2770*/  IMAD.HI.U32 R10, R7, R61, RZ ;  /* 0x0000003d070a7227 */ /* 0x000fc800078e00ff */
[C---:B------:R-:W-:Y:S02]  /*2780*/  IMAD R59, R6.reuse, R8, R59 ;  /* 0x00000008063b7224 */ /* 0x040fe400078e023b */
[----:B------:R-:W-:Y:S01]  /*2790*/  @!P4 IMAD.IADD R51, R51, 0x1, -R6 ;  /* 0x000000013333c824 */ /* 0x000fe200078e0a06 */
[----:B------:R-:W-:Y:S01]  /*27a0*/  ISETP.GT.U32.AND P4, PT, R6, R57, PT ;  /* 0x000000390600720c */ /* 0x000fe20003f84070 */
[----:B------:R-:W-:-:S04]  /*27b0*/  IMAD.HI.U32 R16, R7, R63, RZ ;  /* 0x0000003f07107227 */ /* 0x000fc800078e00ff */
[----:B------:R-:W-:Y:S02]  /*27c0*/  IMAD.MOV R10, RZ, RZ, -R10 ;  /* 0x000000ffff0a7224 */ /* 0x000fe400078e0a0a */
[----:B------:R-:W-:Y:S01]  /*27d0*/  @!P2 IMAD.IADD R53, R53, 0x1, -R6 ;  /* 0x000000013535a824 */ /* 0x000fe200078e0a06 */
[C---:B------:R-:W-:Y:S01]  /*27e0*/  ISETP.GT.U32.AND P2, PT, R6.reuse, R59, PT ;  /* 0x0000003b0600720c */ /* 0x040fe20003f44070 */
[----:B------:R-:W-:Y:S02]  /*27f0*/  IMAD.MOV R16, RZ, RZ, -R16 ;  /* 0x000000ffff107224 */ /* 0x000fe400078e0a10 */
[C---:B------:R-:W-:Y:S02]  /*2800*/  IMAD R61, R6.reuse, R10, R61 ;  /* 0x0000000a063d7224 */ /* 0x040fe400078e023d */
[C---:B------:R-:W-:Y:S02]  /*2810*/  IMAD R63, R6.reuse, R16, R63 ;  /* 0x00000010063f7224 */ /* 0x040fe400078e023f */
[--C-:B------:R-:W-:Y:S01]  /*2820*/  @!P6 IMAD.IADD R55, R55, 0x1, -R6.reuse ;  /* 0x000000013737e824 */ /* 0x100fe200078e0a06 */
[C---:B------:R-:W-:Y:S01]  /*2830*/  ISETP.GT.U32.AND P6, PT, R6.reuse, R61, PT ;  /* 0x0000003d0600720c */ /* 0x040fe20003fc4070 */
[--C-:B------:R-:W-:Y:S01]  /*2840*/  @!P4 IMAD.IADD R57, R57, 0x1, -R6.reuse ;  /* 0x000000013939c824 */ /* 0x100fe200078e0a06 */
[C---:B------:R-:W-:Y:S01]  /*2850*/  ISETP.GT.U32.AND P4, PT, R6.reuse, R63, PT ;  /* 0x0000003f0600720c */ /* 0x040fe20003f84070 */
[----:B------:R-:W-:Y:S01]  /*2860*/  @!P1 IMAD.MOV R47, RZ, RZ, -R47 ;  /* 0x000000ffff2f9224 */ /* 0x000fe200078e0a2f */
[C---:B------:R-:W-:Y:S01]  /*2870*/  ISETP.GT.U32.AND P1, PT, R6.reuse, R53, PT ;  /* 0x000000350600720c */ /* 0x040fe20003f24070 */
[----:B------:R-:W-:Y:S01]  /*2880*/  @!P2 IMAD.IADD R59, R59, 0x1, -R6 ;  /* 0x000000013b3ba824 */ /* 0x000fe200078e0a06 */
[----:B------:R-:W-:Y:S01]  /*2890*/  ISETP.GT.U32.AND P2, PT, R6, R57, PT ;  /* 0x000000390600720c */ /* 0x000fe20003f44070 */
[----:B------:R-:W-:-:S04]  /*28a0*/  IMAD.HI.U32 R2, R7, R65, RZ ;  /* 0x0000004107027227 */ /* 0x000fc800078e00ff */
[----:B------:R-:W-:-:S04]  /*28b0*/  IMAD.HI.U32 R10, R7, R69, RZ ;  /* 0x00000045070a7227 */ /* 0x000fc800078e00ff */
[----:B------:R-:W-:Y:S02]  /*28c0*/  IMAD.MOV R2, RZ, RZ, -R2 ;  /* 0x000000ffff027224 */ /* 0x000fe400078e0a02 */
[----:B------:R-:W-:Y:S02]  /*28d0*/  IMAD.MOV R10, RZ, RZ, -R10 ;  /* 0x000000ffff0a7224 */ /* 0x000fe400078e0a0a */
[----:B------:R-:W-:Y:S01]  /*28e0*/  @!P6 IMAD.IADD R61, R61, 0x1, -R6 ;  /* 0x000000013d3de824 */ /* 0x000fe200078e0a06 */
[----:B------:R-:W-:Y:S01]  /*28f0*/  ISETP.GT.U32.AND P6, PT, R6, R59, PT ;  /* 0x0000003b0600720c */ /* 0x000fe20003fc4070 */
[----:B------:R-:W-:-:S04]  /*2900*/  IMAD.HI.U32 R8, R7, R67, RZ ;  /* 0x0000004307087227 */ /* 0x000fc800078e00ff */
[----:B------:R-:W-:-:S04]  /*2910*/  IMAD.HI.U32 R16, R7, R71, RZ ;  /* 0x0000004707107227 */ /* 0x000fc800078e00ff */
[C---:B------:R-:W-:Y:S02]  /*2920*/  IMAD R65, R6.reuse, R2, R65 ;  /* 0x0000000206417224 */ /* 0x040fe400078e0241 */
[----:B------:R-:W-:Y:S02]  /*2930*/  IMAD R69, R6, R10, R69 ;  /* 0x0000000a06457224 */ /* 0x000fe400078e0245 */
[----:B------:R-:W-:-:S04]  /*2940*/  IMAD.HI.U32 R7, R7, R73, RZ ;  /* 0x0000004907077227 */ /* 0x000fc800078e00ff */
[----:B------:R-:W-:Y:S01]  /*2950*/  @!P5 IMAD.MOV R49, RZ, RZ, -R49 ;  /* 0x000000ffff31d224 */ /* 0x000fe200078e0a31 */
[C---:B------:R-:W-:Y:S01]  /*2960*/  ISETP.GT.U32.AND P5, PT, R6.reuse, R55, PT ;  /* 0x000000370600720c */ /* 0x040fe20003fa4070 */
[--C-:B------:R-:W-:Y:S01]  /*2970*/  @!P4 IMAD.IADD R63, R63, 0x1, -R6.reuse ;  /* 0x000000013f3fc824 */ /* 0x100fe200078e0a06 */
[C---:B------:R-:W-:Y:S01]  /*2980*/  ISETP.GT.U32.AND P4, PT, R6.reuse, R61, PT ;  /* 0x0000003d0600720c */ /* 0x040fe20003f84070 */
[----:B------:R-:W-:Y:S02]  /*2990*/  IMAD.MOV R7, RZ, RZ, -R7 ;  /* 0x000000ffff077224 */ /* 0x000fe400078e0a07 */
[----:B------:R-:W-:Y:S01]  /*29a0*/  @!P3 IMAD.MOV R51, RZ, RZ, -R51 ;  /* 0x000000ffff33b224 */ /* 0x000fe200078e0a33 */
[C---:B------:R-:W-:Y:S01]  /*29b0*/  ISETP.GT.U32.AND P3, PT, R6.reuse, R63, PT ;  /* 0x0000003f0600720c */ /* 0x040fe20003f64070 */
[--C-:B------:R-:W-:Y:S01]  /*29c0*/  @!P1 IMAD.IADD R53, R53, 0x1, -R6.reuse ;  /* 0x0000000135359824 */ /* 0x100fe200078e0a06 */
[C---:B------:R-:W-:Y:S01]  /*29d0*/  ISETP.GT.U32.AND P1, PT, R6.reuse, R65, PT ;  /* 0x000000410600720c */ /* 0x040fe20003f24070 */
[----:B------:R-:W-:Y:S01]  /*29e0*/  @!P2 IMAD.IADD R57, R57, 0x1, -R6 ;  /* 0x000000013939a824 */ /* 0x000fe200078e0a06 */
[----:B------:R-:W-:Y:S01]  /*29f0*/  ISETP.GT.U32.AND P2, PT, R6, R69, PT ;  /* 0x000000450600720c */ /* 0x000fe20003f44070 */
[----:B------:R-:W-:-:S02]  /*2a00*/  IMAD.MOV R8, RZ, RZ, -R8 ;  /* 0x000000ffff087224 */ /* 0x000fc400078e0a08 */
[C---:B------:R-:W-:Y:S01]  /*2a10*/  IMAD R73, R6.reuse, R7, R73 ;  /* 0x0000000706497224 */ /* 0x040fe200078e0249 */
[----:B------:R-:W-:Y:S01]  /*2a20*/  SHF.R.S32.HI R7, RZ, 0x1f, R0 ;  /* 0x0000001fff077819 */ /* 0x000fe20000011400 */
[C---:B------:R-:W-:Y:S02]  /*2a30*/  IMAD R67, R6.reuse, R8, R67 ;  /* 0x0000000806437224 */ /* 0x040fe400078e0243 */
[----:B------:R-:W-:Y:S01]  /*2a40*/  IMAD.MOV R16, RZ, RZ, -R16 ;  /* 0x000000ffff107224 */ /* 0x000fe200078e0a10 */
[----:B------:R-:W-:Y:S01]  /*2a50*/  LEA.HI R2, R7, R0, RZ, 0x5 ;  /* 0x0000000007027211 */ /* 0x000fe200078f28ff */
[----:B------:R-:W-:Y:S01]  /*2a60*/  @!P6 IMAD.IADD R59, R59, 0x1, -R6 ;  /* 0x000000013b3be824 */ /* 0x000fe200078e0a06 */
[C---:B------:R-:W-:Y:S01]  /*2a70*/  ISETP.GT.U32.AND P6, PT, R6.reuse, R73, PT ;  /* 0x000000490600720c */ /* 0x040fe20003fc4070 */
[C---:B------:R-:W-:Y:S01]  /*2a80*/  IMAD R71, R6.reuse, R16, R71 ;  /* 0x0000001006477224 */ /* 0x040fe200078e0247 */
[----:B------:R-:W-:Y:S01]  /*2a90*/  SHF.R.S32.HI R7, RZ, 0x2, R230 ;  /* 0x00000002ff077819 */ /* 0x000fe200000114e6 */
[--C-:B------:R-:W-:Y:S01]  /*2aa0*/  @!P5 IMAD.IADD R55, R55, 0x1, -R6.reuse ;  /* 0x000000013737d824 */ /* 0x100fe200078e0a06 */
[C---:B------:R-:W-:Y:S01]  /*2ab0*/  ISETP.GT.U32.AND P5, PT, R6.reuse, R67, PT ;  /* 0x000000430600720c */ /* 0x040fe20003fa4070 */
[--C-:B------:R-:W-:Y:S01]  /*2ac0*/  @!P4 IMAD.IADD R61, R61, 0x1, -R6.reuse ;  /* 0x000000013d3dc824 */ /* 0x100fe200078e0a06 */
[----:B------:R-:W-:Y:S01]  /*2ad0*/  ISETP.GT.U32.AND P4, PT, R6, R71, PT ;  /* 0x000000470600720c */ /* 0x000fe20003f84070 */
[--C-:B------:R-:W-:Y:S01]  /*2ae0*/  @!P3 IMAD.IADD R63, R63, 0x1, -R6.reuse ;  /* 0x000000013f3fb824 */ /* 0x100fe200078e0a06 */
[----:B------:R-:W-:Y:S01]  /*2af0*/  ISETP.GE.AND P3, PT, R22, RZ, PT ;  /* 0x000000ff1600720c */ /* 0x000fe20003f66270 */
[--C-:B------:R-:W-:Y:S01]  /*2b00*/  @!P1 IMAD.IADD R65, R65, 0x1, -R6.reuse ;  /* 0x0000000141419824 */ /* 0x100fe200078e0a06 */
[----:B------:R-:W-:Y:S01]  /*2b10*/  ISETP.GE.AND P1, PT, R18, RZ, PT ;  /* 0x000000ff1200720c */ /* 0x000fe20003f26270 */
[--C-:B------:R-:W-:Y:S01]  /*2b20*/  @!P2 IMAD.IADD R69, R69, 0x1, -R6.reuse ;  /* 0x000000014545a824 */ /* 0x100fe200078e0a06 */
[----:B------:R-:W-:Y:S01]  /*2b30*/  ISETP.GE.AND P2, PT, R26, RZ, PT ;  /* 0x000000ff1a00720c */ /* 0x000fe20003f46270 */
[--C-:B------:R-:W-:Y:S01]  /*2b40*/  @!P6 IMAD.IADD R73, R73, 0x1, -R6.reuse ;  /* 0x000000014949e824 */ /* 0x100fe200078e0a06 */
[----:B------:R-:W-:Y:S01]  /*2b50*/  ISETP.GE.AND P6, PT, R28, RZ, PT ;  /* 0x000000ff1c00720c */ /* 0x000fe20003fc6270 */
[----:B------:R-:W-:Y:S01]  /*2b60*/  IMAD.SHL.U32 R0, R230, 0x20, RZ ;  /* 0x00000020e6007824 */ /* 0x000fe200078e00ff */
[----:B------:R-:W-:Y:S01]  /*2b70*/  SGXT R7, R7, 0x1 ;  /* 0x000000010707781a */ /* 0x000fe20000000200 */
[--C-:B------:R-:W-:Y:S01]  /*2b80*/  @!P5 IMAD.IADD R67, R67, 0x1, -R6.reuse ;  /* 0x000000014343d824 */ /* 0x100fe200078e0a06 */
[----:B------:R-:W-:Y:S01]  /*2b90*/  ISETP.GE.AND P5, PT, R24, RZ, PT ;  /* 0x000000ff1800720c */ /* 0x000fe20003fa6270 */
[--C-:B------:R-:W-:Y:S01]  /*2ba0*/  @!P4 IMAD.IADD R71, R71, 0x1, -R6.reuse ;  /* 0x000000014747c824 */ /* 0x100fe200078e0a06 */
[C---:B------:R-:W-:Y:S01]  /*2bb0*/  ISETP.GT.U32.AND P4, PT, R6.reuse, R69, PT ;  /* 0x000000450600720c */ /* 0x040fe20003f84070 */
[----:B------:R-:W-:Y:S01]  /*2bc0*/  @!P3 IMAD.MOV R53, RZ, RZ, -R53 ;  /* 0x000000ffff35b224 */ /* 0x000fe200078e0a35 */
[C---:B------:R-:W-:Y:S01]  /*2bd0*/  ISETP.GT.U32.AND P3, PT, R6.reuse, R65, PT ;  /* 0x000000410600720c */ /* 0x040fe20003f64070 */
[----:B------:R-:W-:Y:S01]  /*2be0*/  @!P1 IMAD.MOV R55, RZ, RZ, -R55 ;  /* 0x000000ffff379224 */ /* 0x000fe200078e0a37 */
[C---:B------:R-:W-:Y:S01]  /*2bf0*/  ISETP.GT.U32.AND P1, PT, R6.reuse, R67, PT ;  /* 0x000000430600720c */ /* 0x040fe20003f24070 */
[----:B------:R-:W-:Y:S01]  /*2c00*/  @!P2 IMAD.MOV R59, RZ, RZ, -R59 ;  /* 0x000000ffff3ba224 */ /* 0x000fe200078e0a3b */
[C---:B------:R-:W-:Y:S01]  /*2c10*/  ISETP.GT.U32.AND P2, PT, R6.reuse, R73, PT ;  /* 0x000000490600720c */ /* 0x040fe20003f44070 */
[----:B------:R-:W-:Y:S01]  /*2c20*/  @!P6 IMAD.MOV R61, RZ, RZ, -R61 ;  /* 0x000000ffff3de224 */ /* 0x000fe200078e0a3d */
[----:B------:R-:W-:Y:S01]  /*2c30*/  ISETP.GT.U32.AND P6, PT, R6, R71, PT ;  /* 0x000000470600720c */ /* 0x000fe20003fc4070 */
[----:B------:R-:W-:Y:S01]  /*2c40*/  IMAD R239, R4, UR10, RZ ;  /* 0x0000000a04ef7c24 */ /* 0x000fe2000f8e02ff */
[----:B------:R-:W-:Y:S01]  /*2c50*/  LOP3.LUT R7, R7, 0x90, RZ, 0xc0, !PT ;  /* 0x0000009007077812 */ /* 0x000fe200078ec0ff */
[----:B------:R-:W-:Y:S01]  /*2c60*/  @!P5 IMAD.MOV R57, RZ, RZ, -R57 ;  /* 0x000000ffff39d224 */ /* 0x000fe200078e0a39 */
[----:B------:R-:W-:Y:S01]  /*2c70*/  ISETP.GE.AND P5, PT, R30, RZ, PT ;  /* 0x000000ff1e00720c */ /* 0x000fe20003fa6270 */
        /* <DEDUP_REMOVED lines=8> */
[----:B------:R-:W-:Y:S01]  /*2d00*/  @!P6 IMAD.IADD R71, R71, 0x1, -R6 ;  /* 0x000000014747e824 */ /* 0x000fe200078e0a06 */
[----:B------:R-:W-:Y:S01]  /*2d10*/  LOP3.LUT R236, R7, 0xf60, R0, 0xf8, !PT ;  /* 0x00000f6007ec7812 */ /* 0x000fe200078ef800 */
[----:B------:R-:W-:Y:S01]  /*2d20*/  @!P0 IMAD.MOV R73, RZ, RZ, -R73 ;  /* 0x000000ffff498224 */ /* 0x000fe200078e0a49 */
[----:B------:R-:W-:Y:S01]  /*2d30*/  ISETP.NE.AND P6, PT, R3, RZ, PT ;  /* 0x000000ff0300720c */ /* 0x000fe20003fc5270 */
[----:B------:R-:W-:Y:S01]  /*2d40*/  @!P5 IMAD.MOV R63, RZ, RZ, -R63 ;  /* 0x000000ffff3fd224 */ /* 0x000fe200078e0a3f */
[----:B------:R-:W-:Y:S01]  /*2d50*/  LOP3.LUT R0, RZ, R3, RZ, 0x33, !PT ;  /* 0x00000003ff007212 */ /* 0x000fe200078e33ff */
[----:B------:R-:W-:Y:S01]  /*2d60*/  @!P4 IMAD.MOV R69, RZ, RZ, -R69 ;  /* 0x000000ffff45c224 */ /* 0x000fe200078e0a45 */
[----:B------:R-:W-:Y:S01]  /*2d70*/  STL [R1+0x214], R236 ;  /* 0x000214ec01007387 */ /* 0x000fe20000100800 */
[----:B------:R-:W-:Y:S01]  /*2d80*/  @!P3 IMAD.MOV R65, RZ, RZ, -R65 ;  /* 0x000000ffff41b224 */ /* 0x000fe200078e0a41 */
[C---:B------:R-:W-:Y:S01]  /*2d90*/  SEL R9, R0.reuse, R9, !P6 ;  /* 0x0000000900097207 */ /* 0x040fe20007000000 */
[----:B------:R-:W-:Y:S01]  /*2da0*/  @!P1 IMAD.MOV R67, RZ, RZ, -R67 ;  /* 0x000000ffff439224 */ /* 0x000fe200078e0a43 */
[C---:B------:R-:W-:Y:S01]  /*2db0*/  SEL R11, R0.reuse, R11, !P6 ;  /* 0x0000000b000b7207 */ /* 0x040fe20007000000 */
[----:B------:R-:W-:Y:S01]  /*2dc0*/  @!P2 IMAD.MOV R71, RZ, RZ, -R71 ;  /* 0x000000ffff47a224 */ /* 0x000fe200078e0a47 */
[C---:B------:R-:W-:Y:S01]  /*2dd0*/  SEL R15, R0.reuse, R15, !P6 ;  /* 0x0000000f000f7207 */ /* 0x040fe20007000000 */
[----:B------:R-:W-:Y:S01]  /*2de0*/  IMAD R9, R9, UR4, RZ ;  /* 0x0000000409097c24 */ /* 0x000fe2000f8e02ff */
        /* <DEDUP_REMOVED lines=56> */
[----:B------:R-:W-:Y:S01]  /*3170*/  SEL R0, R0, R73, !P6 ;  /* 0x0000004900007207 */ /* 0x000fe20007000000 */
[----:B------:R-:W-:Y:S01]  /*3180*/  IMAD R69, R69, UR4, RZ ;  /* 0x0000000445457c24 */ /* 0x000fe2000f8e02ff */
[----:B------:R-:W-:Y:S01]  /*3190*/  IADD3 R6, P4, R9, UR8, RZ ;  /* 0x0000000809067c10 */ /* 0x000fe2000ff9e0ff */
[----:B------:R-:W-:Y:S01]  /*31a0*/  IMAD R71, R71, UR4, RZ ;  /* 0x0000000447477c24 */ /* 0x000fe2000f8e02ff */
[----:B------:R-:W-:Y:S01]  /*31b0*/  IADD3 R7, P3, R11, UR8, RZ ;  /* 0x000000080b077c10 */ /* 0x000fe2000ff7e0ff */
[----:B------:R-:W-:Y:S01]  /*31c0*/  IMAD R16, R0, UR4, RZ ;  /* 0x0000000400107c24 */ /* 0x000fe2000f8e02ff */
[----:B------:R-:W-:Y:S01]  /*31d0*/  SHF.R.S32.HI R0, RZ, 0x1f, R9 ;  /* 0x0000001fff007819 */ /* 0x000fe20000011409 */
[----:B------:R0:W-:Y:S01]  /*31e0*/  STL [R1+0x110], R6 ;  /* 0x0001100601007387 */ /* 0x0001e20000100800 */
[----:B------:R-:W-:Y:S01]  /*31f0*/  IADD3 R8, P2, R15, UR8, RZ ;  /* 0x000000080f087c10 */ /* 0x000fe2000ff5e0ff */
[----:B------:R-:W-:Y:S01]  /*3200*/  IMAD R5, R5, UR10, RZ ;  /* 0x0000000a05057c24 */ /* 0x000fe2000f8e02ff */
[----:B------:R-:W-:Y:S01]  /*3210*/  IADD3 R9, P1, R17, UR8, RZ ;  /* 0x0000000811097c10 */ /* 0x000fe2000ff3e0ff */
[----:B------:R1:W-:Y:S01]  /*3220*/  STL [R1+0x118], R7 ;  /* 0x0001180701007387 */ /* 0x0003e20000100800 */
[----:B------:R-:W-:Y:S01]  /*3230*/  SHF.R.S32.HI R3, RZ, 0x1f, R11 ;  /* 0x0000001fff037819 */ /* 0x000fe2000001140b */
[----:B------:R-:W-:Y:S01]  /*3240*/  UMOV UR4, URZ ;  /* 0x0000003f00047c82 */ /* 0x000fe20008000000 */
[----:B------:R-:W-:Y:S01]  /*3250*/  IADD3 R10, P0, R19, UR8, RZ ;  /* 0x00000008130a7c10 */ /* 0x000fe2000ff1e0ff */
[----:B------:R2:W-:Y:S01]  /*3260*/  STL [R1+0x120], R8 ;  /* 0x0001200801007387 */ /* 0x0005e20000100800 */
[----:B------:R-:W-:-:S02]  /*3270*/  IADD3 R11, P6, R21, UR8, RZ ;  /* 0x00000008150b7c10 */ /* 0x000fc4000ffde0ff */
[----:B0-----:R-:W-:Y:S01]  /*3280*/  SHF.R.S32.HI R6, RZ, 0x1f, R15 ;  /* 0x0000001fff067819 */ /* 0x001fe2000001140f */
[----:B------:R0:W-:Y:S01]  /*3290*/  STL [R1+0x128], R9 ;  /* 0x0001280901007387 */ /* 0x0001e20000100800 */
[----:B------:R-:W-:Y:S02]  /*32a0*/  IADD3 R15, P5, R23, UR8, RZ ;  /* 0x00000008170f7c10 */ /* 0x000fe4000ffbe0ff */
[----:B-1----:R-:W-:Y:S01]  /*32b0*/  SHF.R.S32.HI R7, RZ, 0x1f, R17 ;  /* 0x0000001fff077819 */ /* 0x002fe20000011411 */
[----:B------:R1:W-:Y:S01]  /*32c0*/  STL [R1+0x130], R10 ;  /* 0x0001300a01007387 */ /* 0x0003e20000100800 */
[----:B------:R-:W-:Y:S02]  /*32d0*/  IADD3.X R17, R0, UR9, RZ, P4, !PT ;  /* 0x0000000900117c10 */ /* 0x000fe4000a7fe4ff */
[----:B--2---:R-:W-:Y:S01]  /*32e0*/  SHF.R.S32.HI R8, RZ, 0x1f, R19 ;  /* 0x0000001fff087819 */ /* 0x004fe20000011413 */
[----:B------:R2:W-:Y:S01]  /*32f0*/  STL [R1+0x138], R11 ;  /* 0x0001380b01007387 */ /* 0x0005e20000100800 */
[----:B------:R-:W-:-:S02]  /*3300*/  SHF.R.S32.HI R0, RZ, 0x1f, R27 ;  /* 0x0000001fff007819 */ /* 0x000fc4000001141b */
[----:B0-----:R-:W-:Y:S01]  /*3310*/  SHF.R.S32.HI R9, RZ, 0x1f, R21 ;  /* 0x0000001fff097819 */ /* 0x001fe20000011415 */
[----:B------:R0:W-:Y:S01]  /*3320*/  STL [R1+0x140], R15 ;  /* 0x0001400f01007387 */ /* 0x0001e20000100800 */
[----:B------:R-:W-:Y:S02]  /*3330*/  SHF.R.S32.HI R238, RZ, 0x1f, R239 ;  /* 0x0000001fffee7819 */ /* 0x000fe400000114ef */
[----:B-1----:R-:W-:Y:S01]  /*3340*/  SHF.R.S32.HI R10, RZ, 0x1f, R23 ;  /* 0x0000001fff0a7819 */ /* 0x002fe20000011417 */
[----:B------:R1:W-:Y:S01]  /*3350*/  STL [R1+0x10c], R17 ;  /* 0x00010c1101007387 */ /* 0x0003e20000100800 */
[----:B------:R-:W-:Y:S02]  /*3360*/  SHF.R.S32.HI R237, RZ, 0x1f, R5 ;  /* 0x0000001fffed7819 */ /* 0x000fe40000011405 */
[----:B--2---:R-:W-:Y:S02]  /*3370*/  SHF.R.S32.HI R11, RZ, 0x1f, R25 ;  /* 0x0000001fff0b7819 */ /* 0x004fe40000011419 */
[----:B------:R-:W-:-:S02]  /*3380*/  LOP3.LUT R230, R230, 0x1f, RZ, 0xc0, !PT ;  /* 0x0000001fe6e67812 */ /* 0x000fc400078ec0ff */
[----:B0-----:R-:W-:Y:S02]  /*3390*/  IADD3 R15, P4, R25, UR8, RZ ;  /* 0x00000008190f7c10 */ /* 0x001fe4000ff9e0ff */
[----:B------:R-:W-:Y:S02]  /*33a0*/  CS2R R24, SRZ ;  /* 0x0000000000187805 */ /* 0x000fe4000001ff00 */
[----:B-1----:R-:W-:Y:S01]  /*33b0*/  IADD3.X R17, R3, UR9, RZ, P3, !PT ;  /* 0x0000000903117c10 */ /* 0x002fe20009ffe4ff */
[----:B------:R0:W-:Y:S01]  /*33c0*/  STL [R1+0x148], R15 ;  /* 0x0001480f01007387 */ /* 0x0001e20000100800 */
[----:B------:R-:W-:-:S03]  /*33d0*/  SHF.R.S32.HI R3, RZ, 0x1f, R29 ;  /* 0x0000001fff037819 */ /* 0x000fc6000001141d */
[----:B------:R1:W-:Y:S01]  /*33e0*/  STL [R1+0x114], R17 ;  /* 0x0001141101007387 */ /* 0x0003e20000100800 */
        /* <DEDUP_REMOVED lines=109> */
[----:B-1----:R-:W-:-:S03]  /*3ac0*/  IADD3.X R17, R8, UR9, RZ, P5, !PT ;  /* 0x0000000908117c10 */ /* 0x002fc6000affe4ff */
[----:B------:R0:W-:Y:S01]  /*3ad0*/  STL [R1+0x1e0], R15 ;  /* 0x0001e00f01007387 */ /* 0x0001e20000100800 */
[----:B------:R-:W-:Y:S02]  /*3ae0*/  SHF.R.S32.HI R8, RZ, 0x1f, R67 ;  /* 0x0000001fff087819 */ /* 0x000fe40000011443 */
[----:B------:R-:W-:Y:S01]  /*3af0*/  IADD3.X R6, R6, UR9, RZ, P6, !PT ;  /* 0x0000000906067c10 */ /* 0x000fe2000b7fe4ff */
[----:B------:R1:W-:Y:S01]  /*3b00*/  STL [R1+0x1ac], R17 ;  /* 0x0001ac1101007387 */ /* 0x0003e20000100800 */
[----:B0-----:R-:W-:Y:S02]  /*3b10*/  IADD3 R15, P5, R65, UR8, RZ ;  /* 0x00000008410f7c10 */ /* 0x001fe4000ffbe0ff */
[----:B-1----:R-:W-:-:S03]  /*3b20*/  IADD3.X R17, R9, UR9, RZ, P4, !PT ;  /* 0x0000000909117c10 */ /* 0x002fc6000a7fe4ff */
[----:B------:R0:W-:Y:S01]  /*3b30*/  STL [R1+0x1e8], R15 ;  /* 0x0001e80f01007387 */ /* 0x0001e20000100800 */
[----:B------:R-:W-:-:S03]  /*3b40*/  SHF.R.S32.HI R9, RZ, 0x1f, R69 ;  /* 0x0000001fff097819 */ /* 0x000fc60000011445 */
        /* <DEDUP_REMOVED lines=14> */
[----:B------:R-:W-:Y:S02]  /*3c30*/  IADD3.X R0, R3, UR9, RZ, P0, !PT ;  /* 0x0000000903007c10 */ /* 0x000fe400087fe4ff */
[----:B------:R-:W-:Y:S01]  /*3c40*/  IADD3.X R3, R7, UR9, RZ, P5, !PT ;  /* 0x0000000907037c10 */ /* 0x000fe2000affe4ff */
[----:B------:R-:W-:Y:S01]  /*3c50*/  STL [R1+0x1cc], R17 ;  /* 0x0001cc1101007387 */ /* 0x000fe20000100800 */
[----:B0-----:R-:W-:Y:S01]  /*3c60*/  IADD3 R15, P1, R16, UR8, RZ ;  /* 0x00000008100f7c10 */ /* 0x001fe2000ff3e0ff */
[----:B------:R-:W-:-:S04]  /*3c70*/  UIADD3 UR8, UP0, UR13, 0x80, URZ ;  /* 0x000000800d087890 */ /* 0x000fc8000ff1e03f */
[----:B------:R0:W-:Y:S04]  /*3c80*/  STL [R1+0x208], R15 ;  /* 0x0002080f01007387 */ /* 0x0001e80000100800 */
[----:B------:R1:W-:Y:S04]  /*3c90*/  STL [R1+0x1d4], R0 ;  /* 0x0001d40001007387 */ /* 0x0003e80000100800 */
[----:B------:R2:W-:Y:S01]  /*3ca0*/  STL [R1+0x1dc], R6 ;  /* 0x0001dc0601007387 */ /* 0x0005e20000100800 */
[----:B0-----:R-:W-:-:S03]  /*3cb0*/  SHF.R.S32.HI R15, RZ, 0x5, R2 ;  /* 0x00000005ff0f7819 */ /* 0x001fc60000011402 */
[----:B------:R0:W-:Y:S01]  /*3cc0*/  STL [R1+0x1e4], R3 ;  /* 0x0001e40301007387 */ /* 0x0001e20000100800 */
[----:B-1----:R-:W-:Y:S02]  /*3cd0*/  IADD3.X R0, R8, UR9, RZ, P4, !PT ;  /* 0x0000000908007c10 */ /* 0x002fe4000a7fe4ff */
[----:B--2---:R-:W-:-:S03]  /*3ce0*/  IADD3.X R6, R9, UR9, RZ, P3, !PT ;  /* 0x0000000909067c10 */ /* 0x004fc60009ffe4ff */
[----:B------:R1:W-:Y:S01]  /*3cf0*/  STL [R1+0x1ec], R0 ;  /* 0x0001ec0001007387 */ /* 0x0003e20000100800 */
[----:B0-----:R-:W-:-:S03]  /*3d00*/  IADD3.X R3, R10, UR9, RZ, P2, !PT ;  /* 0x000000090a037c10 */ /* 0x001fc600097fe4ff */
[----:B------:R-:W-:Y:S04]  /*3d10*/  STL [R1+0x1f4], R6 ;  /* 0x0001f40601007387 */ /* 0x000fe80000100800 */
[----:B------:R0:W-:Y:S01]  /*3d20*/  STL [R1+0x1fc], R3 ;  /* 0x0001fc0301007387 */ /* 0x0001e20000100800 */
[----:B-1----:R-:W-:Y:S01]  /*3d30*/  IADD3.X R0, R11, UR9, RZ, P1, !PT ;  /* 0x000000090b007c10 */ /* 0x002fe20008ffe4ff */
[----:B------:R-:W-:-:S04]  /*3d40*/  UIADD3.X UR9, UR4, -0x3ffffff0, URZ, UP0, !UPT ;  /* 0xc000001004097890 */ /* 0x000fc800087fe43f */
[----:B------:R1:W-:Y:S01]  /*3d50*/  STL [R1+0x204], R0 ;  /* 0x0002040001007387 */ /* 0x0003e20000100800 */
[----:B------:R-:W-:Y:S01]  /*3d60*/  UIADD3.64 UR16, UR8, 0x80, URZ ;  /* 0x0000008008107897 */ /* 0x000fe2000fffe03f */
[----:B0-----:R-:W0:Y:S02]  /*3d70*/  LDC R3, c[0x0][0x238] ;  /* 0x00008e00ff037b82 */ /* 0x001e240000000800 */
[----:B------:R-:W-:Y:S01]  /*3d80*/  STL [R1], RZ ;  /* 0x000000ff01007387 */ /* 0x000fe20000100800 */
[----:B------:R-:W-:-:S03]  /*3d90*/  UIADD3.64 UR20, UR8, 0x100, URZ ;  /* 0x0000010008147897 */ /* 0x000fc6000fffe03f */
[----:B------:R-:W-:Y:S02]  /*3da0*/  STL [R1+0x4], RZ ;  /* 0x000004ff01007387 */ /* 0x000fe40000100800 */
[----:B-1----:R-:W1:Y:S02]  /*3db0*/  LDC R0, c[0x0][0x214] ;  /* 0x00008500ff007b82 */ /* 0x002e640000000800 */
[----:B------:R-:W-:Y:S04]  /*3dc0*/  STL [R1+0x8], RZ ;  /* 0x000008ff01007387 */ /* 0x000fe80000100800 */
[----:B------:R-:W-:Y:S04]  /*3dd0*/  STL [R1+0xc], RZ ;  /* 0x00000cff01007387 */ /* 0x000fe80000100800 */
[----:B------:R-:W-:Y:S04]  /*3de0*/  STL [R1+0x10], RZ ;  /* 0x000010ff01007387 */ /* 0x000fe80000100800 */
[----:B------:R-:W-:Y:S01]  /*3df0*/  STL [R1+0x14], RZ ;  /* 0x000014ff01007387 */ /* 0x000fe20000100800 */
[----:B0-----:R-:W-:-:S03]  /*3e00*/  IMAD R6, R3, 0x1f, RZ ;  /* 0x0000001f03067824 */ /* 0x001fc600078e02ff */
[----:B------:R-:W-:Y:S01]  /*3e10*/  STL [R1+0x18], RZ ;  /* 0x000018ff01007387 */ /* 0x000fe20000100800 */
[C---:B------:R-:W-:Y:S01]  /*3e20*/  IMAD R7, R3.reuse, 0x1e, RZ ;  /* 0x0000001e03077824 */ /* 0x040fe200078e02ff */
[----:B------:R-:W-:Y:S01]  /*3e30*/  SHF.R.S32.HI R235, RZ, 0x1f, R3 ;  /* 0x0000001fffeb7819 */ /* 0x000fe20000011403 */
[----:B------:R-:W-:Y:S01]  /*3e40*/  IMAD R8, R3, 0x1d, RZ ;  /* 0x0000001d03087824 */ /* 0x000fe200078e02ff */
[----:B------:R-:W-:Y:S01]  /*3e50*/  STL [R1+0x1c], RZ ;  /* 0x00001cff01007387 */ /* 0x000fe20000100800 */
[----:B------:R-:W-:Y:S01]  /*3e60*/  IADD3 R241, P5, R239, R6, RZ ;  /* 0x00000006eff17210 */ /* 0x000fe20007fbe0ff */
[C---:B------:R-:W-:Y:S01]  /*3e70*/  IMAD R9, R3.reuse, 0x1c, RZ ;  /* 0x0000001c03097824 */ /* 0x040fe200078e02ff */
[----:B------:R-:W-:Y:S01]  /*3e80*/  IADD3 R240, P2, R6, R5, RZ ;  /* 0x0000000506f07210 */ /* 0x000fe20007f5e0ff */
[----:B------:R-:W-:Y:S01]  /*3e90*/  STL [R1+0x20], RZ ;  /* 0x000020ff01007387 */ /* 0x000fe20000100800 */
[----:B------:R-:W-:Y:S01]  /*3ea0*/  SHF.R.S32.HI R2, RZ, 0x1f, R6 ;  /* 0x0000001fff027819 */ /* 0x000fe20000011406 */
[----:B------:R-:W-:Y:S01]  /*3eb0*/  IMAD R11, R3, 0x1b, RZ ;  /* 0x0000001b030b7824 */ /* 0x000fe200078e02ff */
[----:B------:R-:W-:Y:S01]  /*3ec0*/  IADD3 R6, P1, R239, R7, RZ ;  /* 0x00000007ef067210 */ /* 0x000fe20007f3e0ff */
[----:B------:R-:W-:Y:S01]  /*3ed0*/  STL [R1+0x24], RZ ;  /* 0x000024ff01007387 */ /* 0x000fe20000100800 */
[----:B------:R-:W-:Y:S01]  /*3ee0*/  SHF.R.S32.HI R10, RZ, 0x1f, R7 ;  /* 0x0000001fff0a7819 */ /* 0x000fe20000011407 */
[C---:B------:R-:W-:Y:S01]  /*3ef0*/  IMAD R16, R3.reuse, 0x1a, RZ ;  /* 0x0000001a03107824 */ /* 0x040fe200078e02ff */
[----:B------:R-:W-:Y:S01]  /*3f00*/  SHF.R.S32.HI R17, RZ, 0x1f, R9 ;  /* 0x0000001fff117819 */ /* 0x000fe20000011409 */
[----:B------:R-:W-:Y:S01]  /*3f10*/  STL [R1+0x28], RZ ;  /* 0x000028ff01007387 */ /* 0x000fe20000100800 */
[C---:B------:R-:W-:Y:S01]  /*3f20*/  IMAD R18, R3.reuse, 0x19, RZ ;  /* 0x0000001903127824 */ /* 0x040fe200078e02ff */
[----:B------:R-:W-:Y:S01]  /*3f30*/  SHF.R.S32.HI R19, RZ, 0x1f, R11 ;  /* 0x0000001fff137819 */ /* 0x000fe2000001140b */
[C---:B------:R-:W-:Y:S01]  /*3f40*/  IMAD R20, R3.reuse, 0x18, RZ ;  /* 0x0000001803147824 */ /* 0x040fe200078e02ff */
[----:B------:R-:W-:Y:S01]  /*3f50*/  STL [R1+0x2c], RZ ;  /* 0x00002cff01007387 */ /* 0x000fe20000100800 */
[C---:B------:R-:W-:Y:S01]  /*3f60*/  IMAD R22, R3.reuse, 0x17, RZ ;  /* 0x0000001703167824 */ /* 0x040fe200078e02ff */
[----:B------:R-:W-:Y:S01]  /*3f70*/  SHF.R.S32.HI R21, RZ, 0x1f, R16 ;  /* 0x0000001fff157819 */ /* 0x000fe20000011410 */
[C---:B------:R-:W-:Y:S01]  /*3f80*/  IMAD R63, R3.reuse, 0x16, RZ ;  /* 0x00000016033f7824 */ /* 0x040fe200078e02ff */
        /* <DEDUP_REMOVED lines=15> */
[C---:B------:R-:W-:Y:S01]  /*4080*/  IMAD.SHL.U32 R75, R3.reuse, 0x10, RZ ;  /* 0x00000010034b7824 */ /* 0x040fe200078e00ff */
        /* <DEDUP_REMOVED lines=21> */
[C---:B------:R-:W-:Y:S01]  /*41e0*/  IMAD.SHL.U32 R219, R3.reuse, 0x8, RZ ;  /* 0x0000000803db7824 */ /* 0x040fe200078e00ff */
        /* <DEDUP_REMOVED lines=15> */
[----:B------:R-:W-:Y:S01]  /*42e0*/  IMAD.SHL.U32 R232, R3, 0x2, RZ ;  /* 0x0000000203e87824 */ /* 0x000fe200078e00ff */
[----:B------:R-:W-:-:S02]  /*42f0*/  SHF.R.S32.HI R231, RZ, 0x1f, R225 ;  /* 0x0000001fffe77819 */ /* 0x000fc400000114e1 */
[----:B------:R-:W-:Y:S01]  /*4300*/  STL [R1+0x68], RZ ;  /* 0x000068ff01007387 */ /* 0x000fe20000100800 */
[----:B------:R-:W-:Y:S02]  /*4310*/  SHF.R.S32.HI R233, RZ, 0x1f, R227 ;  /* 0x0000001fffe97819 */ /* 0x000fe400000114e3 */
[----:B------:R-:W-:Y:S01]  /*4320*/  SHF.R.S32.HI R234, RZ, 0x1f, R229 ;  /* 0x0000001fffea7819 */ /* 0x000fe200000114e5 */
[----:B------:R-:W-:Y:S01]  /*4330*/  STL [R1+0x6c], RZ ;  /* 0x00006cff01007387 */ /* 0x000fe20000100800 */
[----:B------:R-:W-:-:S03]  /*4340*/  SHF.R.S32.HI R4, RZ, 0x1f, R232 ;  /* 0x0000001fff047819 */ /* 0x000fc600000114e8 */
[----:B------:R-:W-:Y:S04]  /*4350*/  STL [R1+0x70], RZ ;  /* 0x000070ff01007387 */ /* 0x000fe80000100800 */
        /* <DEDUP_REMOVED lines=35> */
[----:B------:R0:W-:Y:S04]  /*4590*/  STL [R1+0x100], R15 ;  /* 0x0001000f01007387 */ /* 0x0001e80000100800 */
[----:B------:R-:W-:Y:S04]  /*45a0*/  STL [R1+0x108], R239 ;  /* 0x000108ef01007387 */ /* 0x000fe80000100800 */
[----:B------:R-:W-:Y:S01]  /*45b0*/  STL [R1+0x104], R5 ;  /* 0x0001040501007387 */ /* 0x000fe20000100800 */
[----:B0-----:R-:W-:-:S03]  /*45c0*/  SHF.R.S32.HI R15, RZ, 0x1f, R8 ;  /* 0x0000001fff0f7819 */ /* 0x001fc60000011408 */
[----:B------:R-:W-:Y:S04]  /*45d0*/  STL [R1+0x210], R238 ;  /* 0x000210ee01007387 */ /* 0x000fe80000100800 */
[----:B------:R-:W-:Y:S04]  /*45e0*/  STL [R1+0x40c], R241 ;  /* 0x00040cf101007387 */ /* 0x000fe80000100800 */
[----:B------:R0:W-:Y:S04]  /*45f0*/  STL [R1+0x404], R240 ;  /* 0x000404f001007387 */ /* 0x0001e80000100800 */
[----:B------:R-:W-:Y:S04]  /*4600*/  STL [R1+0x20c], R237 ;  /* 0x00020ced01007387 */ /* 0x000fe80000100800 */
[----:B------:R2:W-:Y:S01]  /*4610*/  STL [R1+0x3fc], R6 ;  /* 0x0003fc0601007387 */ /* 0x0005e20000100800 */
[----:B0-----:R-:W-:-:S02]  /*4620*/  IADD3 R240, P0, R5, R7, RZ ;  /* 0x0000000705f07210 */ /* 0x001fc40007f1e0ff */
[----:B------:R-:W-:-:S03]  /*4630*/  IADD3 R7, P3, R5, R8, RZ ;  /* 0x0000000805077210 */ /* 0x000fc60007f7e0ff */
[----:B------:R-:W-:Y:S01]  /*4640*/  STL [R1+0x3f4], R240 ;  /* 0x0003f4f001007387 */ /* 0x000fe20000100800 */
[C---:B--2---:R-:W-:Y:S02]  /*4650*/  IADD3 R6, P4, R239.reuse, R8, RZ ;  /* 0x00000008ef067210 */ /* 0x044fe40007f9e0ff */
[----:B------:R-:W-:-:S03]  /*4660*/  IADD3 R8, P6, R239, R9, RZ ;  /* 0x00000009ef087210 */ /* 0x000fc60007fde0ff */
[----:B------:R0:W-:Y:S04]  /*4670*/  STL [R1+0x3ec], R6 ;  /* 0x0003ec0601007387 */ /* 0x0001e80000100800 */
[----:B------:R2:W-:Y:S04]  /*4680*/  STL [R1+0x3e4], R7 ;  /* 0x0003e40701007387 */ /* 0x0005e80000100800 */
[----:B------:R-:W-:Y:S01]  /*4690*/  STL [R1+0x3dc], R8 ;  /* 0x0003dc0801007387 */ /* 0x000fe20000100800 */
[----:B0-----:R-:W-:Y:S02]  /*46a0*/  IMAD.X R6, R238, 0x1, R2, P5 ;  /* 0x00000001ee067824 */ /* 0x001fe400028e0602 */
[----:B------:R-:W-:Y:S01]  /*46b0*/  IMAD.X R2, R2, 0x1, R237, P2 ;  /* 0x0000000102027824 */ /* 0x000fe200010e06ed */
[----:B--2---:R-:W-:-:S02]  /*46c0*/  IADD3 R7, P5, R5, R9, RZ ;  /* 0x0000000905077210 */ /* 0x004fc40007fbe0ff */
[----:B------:R0:W-:Y:S04]  /*46d0*/  STL [R1+0x408], R6 ;  /* 0x0004080601007387 */ /* 0x0001e80000100800 */
[----:B------:R2:W-:Y:S04]  /*46e0*/  STL [R1+0x3d4], R7 ;  /* 0x0003d40701007387 */ /* 0x0005e80000100800 */
[----:B------:R3:W-:Y:S01]  /*46f0*/  STL [R1+0x400], R2 ;  /* 0x0004000201007387 */ /* 0x0007e20000100800 */
[----:B0-----:R-:W-:Y:S01]  /*4700*/  IADD3 R6, P2, R239, R11, RZ ;  /* 0x0000000bef067210 */ /* 0x001fe20007f5e0ff */
[----:B--2---:R-:W-:-:S04]  /*4710*/  IMAD.X R7, R238, 0x1, R10, P1 ;  /* 0x00000001ee077824 */ /* 0x004fc800008e060a */
[----:B------:R0:W-:Y:S01]  /*4720*/  STL [R1+0x3cc], R6 ;  /* 0x0003cc0601007387 */ /* 0x0001e20000100800 */
[----:B---3--:R-:W-:-:S03]  /*4730*/  IADD3 R2, P1, R5, R11, RZ ;  /* 0x0000000b05027210 */ /* 0x008fc60007f3e0ff */
[----:B------:R2:W-:Y:S04]  /*4740*/  STL [R1+0x3f8], R7 ;  /* 0x0003f80701007387 */ /* 0x0005e80000100800 */
[----:B------:R3:W-:Y:S01]  /*4750*/  STL [R1+0x3c4], R2 ;  /* 0x0003c40201007387 */ /* 0x0007e20000100800 */
[----:B0-----:R-:W-:Y:S01]  /*4760*/  IMAD.X R6, R237, 0x1, R10, P0 ;  /* 0x00000001ed067824 */ /* 0x001fe200000e060a */
[----:B--2---:R-:W-:-:S04]  /*4770*/  IADD3 R7, P0, R239, R16, RZ ;  /* 0x00000010ef077210 */ /* 0x004fc80007f1e0ff */
[----:B------:R0:W-:Y:S01]  /*4780*/  STL [R1+0x3f0], R6 ;  /* 0x0003f00601007387 */ /* 0x0001e20000100800 */
[----:B---3--:R-:W-:-:S03]  /*4790*/  IMAD.X R2, R238, 0x1, R15, P4 ;  /* 0x00000001ee027824 */ /* 0x008fc600020e060f */
[----:B------:R2:W-:Y:S04]  /*47a0*/  STL [R1+0x3bc], R7 ;  /* 0x0003bc0701007387 */ /* 0x0005e80000100800 */
[----:B------:R3:W-:Y:S01]  /*47b0*/  STL [R1+0x3e8], R2 ;  /* 0x0003e80201007387 */ /* 0x0007e20000100800 */
[----:B0-----:R-:W-:Y:S01]  /*47c0*/  IADD3 R6, P4, R5, R16, RZ ;  /* 0x0000001005067210 */ /* 0x001fe20007f9e0ff */
[----:B--2---:R-:W-:-:S04]  /*47d0*/  IMAD.X R7, R237, 0x1, R15, P3 ;  /* 0x00000001ed077824 */ /* 0x004fc800018e060f */
[----:B------:R0:W-:Y:S01]  /*47e0*/  STL [R1+0x3b4], R6 ;  /* 0x0003b40601007387 */ /* 0x0001e20000100800 */
[----:B------:R-:W-:Y:S01]  /*47f0*/  IMAD R15, R230, UR7, RZ ;  /* 0x00000007e60f7c24 */ /* 0x000fe2000f8e02ff */
[----:B------:R-:W-:Y:S01]  /*4800*/  UMOV UR7, 0xc0000010 ;  /* 0xc000001000077882 */ /* 0x000fe20000000000 */
[-C--:B---3--:R-:W-:Y:S01]  /*4810*/  IADD3 R2, P3, R239, R18.reuse, RZ ;  /* 0x00000012ef027210 */ /* 0x088fe20007f7e0ff */
        /* <DEDUP_REMOVED lines=29> */
[----:B------:R-:W-:Y:S01]  /*49f0*/  CS2R R62, SRZ ;  /* 0x00000000003e7805 */ /* 0x000fe2000001ff00 */
[----:B---3--:R-:W-:Y:S02]  /*4a00*/  IMAD.X R2, R237, 0x1, R23, P6 ;  /* 0x00000001ed027824 */ /* 0x008fe400030e0617 */
        /* <DEDUP_REMOVED lines=9> */
[----:B------:R-:W-:Y:S02]  /*4aa0*/  CS2R R64, SRZ ;  /* 0x0000000000407805 */ /* 0x000fe4000001ff00 */
[----:B--2---:R-:W-:Y:S02]  /*4ab0*/  IADD3 R7, P2, R239, R67, RZ ;  /* 0x00000043ef077210 */ /* 0x004fe40007f5e0ff */
[----:B------:R0:W-:Y:S01]  /*4ac0*/  STL [R1+0x390], R6 ;  /* 0x0003900601007387 */ /* 0x0001e20000100800 */
[----:B---3--:R-:W-:-:S03]  /*4ad0*/  IMAD.X R2, R238, 0x1, R66, P1 ;  /* 0x00000001ee027824 */ /* 0x008fc600008e0642 */
[----:B------:R2:W-:Y:S04]  /*4ae0*/  STL [R1+0x354], R7 ;  /* 0x0003540701007387 */ /* 0x0005e80000100800 */
[----:B------:R3:W-:Y:S01]  /*4af0*/  STL [R1+0x388], R2 ;  /* 0x0003880201007387 */ /* 0x0007e20000100800 */
[----:B0-----:R-:W-:Y:S01]  /*4b00*/  IADD3 R6, P1, R5, R67, RZ ;  /* 0x0000004305067210 */ /* 0x001fe20007f3e0ff */
[----:B--2---:R-:W-:-:S04]  /*4b10*/  IMAD.X R7, R237, 0x1, R66, P0 ;  /* 0x00000001ed077824 */ /* 0x004fc800000e0642 */
[----:B------:R0:W-:Y:S01]  /*4b20*/  STL [R1+0x34c], R6 ;  /* 0x00034c0601007387 */ /* 0x0001e20000100800 */
[----:B------:R-:W-:Y:S02]  /*4b30*/  CS2R R66, SRZ ;  /* 0x0000000000427805 */ /* 0x000fe4000001ff00 */
[-C--:B---3--:R-:W-:Y:S01]  /*4b40*/  IADD3 R2, P0, R239, R69.reuse, RZ ;  /* 0x00000045ef027210 */ /* 0x088fe20007f1e0ff */
[----:B------:R2:W-:Y:S04]  /*4b50*/  STL [R1+0x380], R7 ;  /* 0x0003800701007387 */ /* 0x0005e80000100800 */
[----:B------:R3:W-:Y:S01]  /*4b60*/  STL [R1+0x344], R2 ;  /* 0x0003440201007387 */ /* 0x0007e20000100800 */
[----:B0-----:R-:W-:Y:S01]  /*4b70*/  IMAD.X R6, R238, 0x1, R68, P4 ;  /* 0x00000001ee067824 */ /* 0x001fe200020e0644 */
[----:B--2---:R-:W-:-:S04]  /*4b80*/  IADD3 R7, P4, R5, R69, RZ ;  /* 0x0000004505077210 */ /* 0x004fc80007f9e0ff */
[----:B------:R0:W-:Y:S01]  /*4b90*/  STL [R1+0x378], R6 ;  /* 0x0003780601007387 */ /* 0x0001e20000100800 */
[----:B---3--:R-:W-:-:S03]  /*4ba0*/  IMAD.X R2, R237, 0x1, R68, P3 ;  /* 0x00000001ed027824 */ /* 0x008fc600018e0644 */
[----:B------:R2:W-:Y:S01]  /*4bb0*/  STL [R1+0x33c], R7 ;  /* 0x00033c0701007387 */ /* 0x0005e20000100800 */
[----:B------:R-:W-:-:S03]  /*4bc0*/  CS2R R68, SRZ ;  /* 0x0000000000447805 */ /* 0x000fc6000001ff00 */
        /* <DEDUP_REMOVED lines=146> */
[----:B------:R-:W-:Y:S04]  /*54f0*/  STL [R1+0x258], R7 ;  /* 0x0002580701007387 */ /* 0x000fe80000100800 */
[----:B------:R2:W-:Y:S01]  /*5500*/  STL [R1+0x224], R2 ;  /* 0x0002240201007387 */ /* 0x0005e20000100800 */
[C---:B0-----:R-:W-:Y:S01]  /*5510*/  IMAD.X R6, R238.reuse, 0x1, R233, P3 ;  /* 0x00000001ee067824 */ /* 0x041fe200018e06e9 */
[----:B------:R-:W-:Y:S01]  /*5520*/  IADD3 R3, P3, R5, R3, RZ ;  /* 0x0000000305037210 */ /* 0x000fe20007f7e0ff */
[----:B------:R-:W-:-:S03]  /*5530*/  IMAD.X R5, R238, 0x1, R234, P5 ;  /* 0x00000001ee057824 */ /* 0x000fc600028e06ea */
[----:B------:R-:W-:Y:S01]  /*5540*/  STL [R1+0x250], R6 ;  /* 0x0002500601007387 */ /* 0x000fe20000100800 */
[----:B--2---:R-:W-:-:S03]  /*5550*/  IMAD.X R2, R237, 0x1, R233, P6 ;  /* 0x00000001ed027824 */ /* 0x004fc600030e06e9 */
[----:B------:R0:W-:Y:S04]  /*5560*/  STL [R1+0x21c], R3 ;  /* 0x00021c0301007387 */ /* 0x0001e80000100800 */
[----:B------:R2:W-:Y:S04]  /*5570*/  STL [R1+0x248], R2 ;  /* 0x0002480201007387 */ /* 0x0005e80000100800 */
[----:B------:R3:W-:Y:S01]  /*5580*/  STL [R1+0x240], R5 ;  /* 0x0002400501007387 */ /* 0x0007e20000100800 */
[----:B0-----:R-:W-:Y:S02]  /*5590*/  IMAD.X R3, R237, 0x1, R234, P2 ;  /* 0x00000001ed037824 */ /* 0x001fe400010e06ea */
[----:B--2---:R-:W-:-:S03]  /*55a0*/  IMAD.X R2, R238, 0x1, R4, P1 ;  /* 0x00000001ee027824 */ /* 0x004fc600008e0604 */
[----:B------:R0:W-:Y:S01]  /*55b0*/  STL [R1+0x238], R3 ;  /* 0x0002380301007387 */ /* 0x0001e20000100800 */
[C---:B------:R-:W-:Y:S01]  /*55c0*/  IMAD.X R4, R237.reuse, 0x1, R4, P0 ;  /* 0x00000001ed047824 */ /* 0x040fe200000e0604 */
[----:B---3--:R-:W-:Y:S02]  /*55d0*/  SHF.R.S32.HI R5, RZ, 0x1f, R15 ;  /* 0x0000001fff057819 */ /* 0x008fe4000001140f */
[----:B------:R2:W-:Y:S04]  /*55e0*/  STL [R1+0x230], R2 ;  /* 0x0002300201007387 */ /* 0x0005e80000100800 */
[----:B------:R3:W-:Y:S01]  /*55f0*/  STL [R1+0x228], R4 ;  /* 0x0002280401007387 */ /* 0x0007e20000100800 */
[--C-:B0-----:R-:W-:Y:S02]  /*5600*/  IMAD.X R3, R238, 0x1, R235.reuse, P4 ;  /* 0x00000001ee037824 */ /* 0x101fe400020e06eb */
[----:B--2---:R-:W-:-:S03]  /*5610*/  IMAD.X R2, R237, 0x1, R235, P3 ;  /* 0x00000001ed027824 */ /* 0x004fc600018e06eb */
[----:B------:R0:W-:Y:S01]  /*5620*/  STL [R1+0x220], R3 ;  /* 0x0002200301007387 */ /* 0x0001e20000100800 */
[----:B---3--:R-:W-:-:S03]  /*5630*/  LOP3.LUT R4, R236, 0x10, RZ, 0x3c, !PT ;  /* 0x00000010ec047812 */ /* 0x008fc600078e3cff */
[----:B------:R2:W-:Y:S04]  /*5640*/  STL [R1+0x218], R2 ;  /* 0x0002180201007387 */ /* 0x0005e80000100800 */
[----:B------:R3:W-:Y:S01]  /*5650*/  STL [R1+0x414], R4 ;  /* 0x0004140401007387 */ /* 0x0007e20000100800 */
[----:B0-----:R-:W-:Y:S02]  /*5660*/  IMAD.U32 R3, RZ, RZ, UR11 ;  /* 0x0000000bff037e24 */ /* 0x001fe4000f8e00ff */
[----:B-12---:R-:W-:-:S07]  /*5670*/  IMAD.U32 R2, RZ, RZ, UR18 ;  /* 0x00000012ff027e24 */ /* 0x006fce000f8e00ff */
.L_x_1:
[----:B---3--:R-:W2:Y:S04]  /*5680*/  LDL R4, [R1+0x104] ;  /* 0x0001040001047983 */ /* 0x008ea80000100800 */
[----:B------:R-:W3:Y:S04]  /*5690*/  LDL R6, [R1+0x108] ;  /* 0x0001080001067983 */ /* 0x000ee80000100800 */
[----:B------:R-:W4:Y:S04]  /*56a0*/  LDL R9, [R1+0x21c] ;  /* 0x00021c0001097983 */ /* 0x000f280000100800 */
[----:B------:R-:W4:Y:S04]  /*56b0*/  LDL R8, [R1+0x220] ;  /* 0x0002200001087983 */ /* 0x000f280000100800 */
[----:B------:R0:W-:Y:S04]  /*56c0*/  STL.64 [R1+0x538], R86 ;  /* 0x0005385601007387 */ /* 0x0001e80000100a00 */
[----:B0-----:R-:W4:Y:S04]  /*56d0*/  LDL R86, [R1+0x234] ;  /* 0x0002340001567983 */ /* 0x001f280000100800 */
        /* <DEDUP_REMOVED lines=8> */
[----:B0-----:R-:W4:Y:S01]  /*5760*/  LDL R81, [R1+0x20c] ;  /* 0x00020c0001517983 */ /* 0x001f220000100800 */
[----:B------:R-:W-:-:S03]  /*5770*/  ISETP.GT.AND P2, PT, R3, RZ, PT ;  /* 0x000000ff0300720c */ /* 0x000fc60003f44270 */
[----:B------:R-:W-:Y:S04]  /*5780*/  STL.64 [R1+0x518], R78 ;  /* 0x0005184e01007387 */ /* 0x000fe80000100a00 */
        /* <DEDUP_REMOVED lines=15> */
[----:B------:R0:W-:Y:S04]  /*5880*/  STL.64 [R1+0x498], R46 ;  /* 0x0004982e01007387 */ /* 0x0001e80000100a00 */
[----:B------:R-:W-:Y:S04]  /*5890*/  STL.64 [R1+0x490], R44 ;  /* 0x0004902c01007387 */ /* 0x000fe80000100a00 */
[----:B------:R1:W-:Y:S04]  /*58a0*/  STL.64 [R1+0x488], R42 ;  /* 0x0004882a01007387 */ /* 0x0003e80000100a00 */
        /* <DEDUP_REMOVED lines=9> */
[----:B-----5:R3:W-:Y:S04]  /*5940*/  STL [R1+0x420], R14 ;  /* 0x0004200e01007387 */ /* 0x0207e80000100800 */
[----:B------:R4:W-:Y:S04]  /*5950*/  STL [R1+0x41c], R13 ;  /* 0x00041c0d01007387 */ /* 0x0009e80000100800 */
[----:B------:R4:W-:Y:S04]  /*5960*/  STL [R1+0x418], R12 ;  /* 0x0004180c01007387 */ /* 0x0009e80000100800 */
[----:B0-----:R-:W4:Y:S01]  /*5970*/  LDL R47, [R1+0x230] ;  /* 0x00023000012f7983 */ /* 0x001f220000100800 */
[----:B------:R-:W-:-:S03]  /*5980*/  PRMT R221, RZ, 0x7610, R221 ;  /* 0x00007610ffdd7816 */ /* 0x000fc600000000dd */
[----:B-1----:R-:W4:Y:S04]  /*5990*/  LDL R43, [R1+0x23c] ;  /* 0x00023c00012b7983 */ /* 0x002f280000100800 */
[----:B------:R-:W4:Y:S01]  /*59a0*/  LDL R64, [R1+0x244] ;  /* 0x0002440001407983 */ /* 0x000f220000100800 */
[----:B--2---:R-:W-:-:S03]  /*59b0*/  IADD3 R4, P1, R4, R2, RZ ;  /* 0x0000000204047210 */ /* 0x004fc60007f3e0ff */
[----:B------:R-:W2:Y:S01]  /*59c0*/  LDL R62, [R1+0x238] ;  /* 0x00023800013e7983 */ /* 0x000ea20000100800 */
[----:B---3--:R-:W-:-:S03]  /*59d0*/  IADD3 R6, P0, R6, R2, RZ ;  /* 0x0000000206067210 */ /* 0x008fc60007f1e0ff */
[----:B------:R-:W3:Y:S01]  /*59e0*/  LDL R60, [R1+0x248] ;  /* 0x00024800013c7983 */ /* 0x000ee20000100800 */
[----:B------:R-:W-:Y:S02]  /*59f0*/  PRMT R59, RZ, 0x7610, R59 ;  /* 0x00007610ff3b7816 */ /* 0x000fe4000000003b */
[----:B------:R-:W-:Y:S01]  /*5a00*/  ISETP.GT.AND P3, PT, R3, 0x1, PT ;  /* 0x000000010300780c */ /* 0x000fe20003f64270 */
[----:B------:R-:W3:Y:S01]  /*5a10*/  LDL R63, [R1+0x254] ;  /* 0x00025400013f7983 */ /* 0x000ee20000100800 */
[----:B------:R-:W-:Y:S02]  /*5a20*/  PRMT R58, RZ, 0x7610, R58 ;  /* 0x00007610ff3a7816 */ /* 0x000fe4000000003a */
[----:B------:R-:W-:Y:S01]  /*5a30*/  PRMT R220, RZ, 0x7610, R220 ;  /* 0x00007610ffdc7816 */ /* 0x000fe200000000dc */
[----:B------:R-:W3:Y:S04]  /*5a40*/  LDL R55, [R1+0x250] ;  /* 0x0002500001377983 */ /* 0x000ee80000100800 */
[----:B------:R-:W3:Y:S01]  /*5a50*/  LDL R54, [R1+0x25c] ;  /* 0x00025c0001367983 */ /* 0x000ee20000100800 */
[----:B------:R-:W-:-:S02]  /*5a60*/  PRMT R219, RZ, 0x7610, R219 ;  /* 0x00007610ffdb7816 */ /* 0x000fc400000000db */
[----:B------:R-:W-:Y:S01]  /*5a70*/  PRMT R57, RZ, 0x7610, R57 ;  /* 0x00007610ff397816 */ /* 0x000fe20000000039 */
[----:B------:R-:W3:Y:S01]  /*5a80*/  LDL R61, [R1+0x264] ;  /* 0x00026400013d7983 */ /* 0x000ee20000100800 */
[----:B------:R-:W-:Y:S02]  /*5a90*/  PRMT R218, RZ, 0x7610, R218 ;  /* 0x00007610ffda7816 */ /* 0x000fe400000000da */
[----:B------:R-:W-:Y:S01]  /*5aa0*/  PRMT R56, RZ, 0x7610, R56 ;  /* 0x00007610ff387816 */ /* 0x000fe20000000038 */
[----:B------:R-:W3:Y:S01]  /*5ab0*/  LDL R65, [R1+0x2f0] ;  /* 0x0002f00001417983 */ /* 0x000ee20000100800 */
[----:B------:R-:W-:Y:S02]  /*5ac0*/  PRMT R217, RZ, 0x7610, R217 ;  /* 0x00007610ffd97816 */ /* 0x000fe400000000d9 */
[----:B------:R-:W-:Y:S01]  /*5ad0*/  PRMT R45, RZ, 0x7610, R45 ;  /* 0x00007610ff2d7816 */ /* 0x000fe2000000002d */
[----:B------:R-:W3:Y:S01]  /*5ae0*/  LDL R66, [R1+0x314] ;  /* 0x0003140001427983 */ /* 0x000ee20000100800 */
[----:B------:R-:W-:-:S02]  /*5af0*/  PRMT R216, RZ, 0x7610, R216 ;  /* 0x00007610ffd87816 */ /* 0x000fc400000000d8 */
[----:B------:R-:W-:Y:S01]  /*5b00*/  PRMT R14, RZ, 0x7610, R14 ;  /* 0x00007610ff0e7816 */ /* 0x000fe2000000000e */
[----:B------:R-:W3:Y:S01]  /*5b10*/  LDL R67, [R1+0x118] ;  /* 0x0001180001437983 */ /* 0x000ee20000100800 */
[----:B----4-:R-:W-:-:S05]  /*5b20*/  IMAD.X R5, R81, 0x1, R0, P1 ;  /* 0x0000000151057824 */ /* 0x010fca00008e0600 */
[----:B------:R0:W4:Y:S02]  /*5b30*/  @P2 LDG.E.U8 R221, desc[UR14][R4.64] ;  /* 0x0000000e04dd2981 */ /* 0x000124000c1e1100 */
[----:B0-----:R-:W-:Y:S02]  /*5b40*/  IADD3 R4, P1, R2, R9, RZ ;  /* 0x0000000902047210 */ /* 0x001fe40007f3e0ff */
[----:B------:R-:W2:Y:S01]  /*5b50*/  LDL R9, [R1+0x240] ;  /* 0x0002400001097983 */ /* 0x000ea20000100800 */
[----:B------:R-:W-:-:S05]  /*5b60*/  IMAD.X R7, R82, 0x1, R0, P0 ;  /* 0x0000000152077824 */ /* 0x000fca00000e0600 */
[----:B------:R0:W4:Y:S02]  /*5b70*/  @P2 LDG.E.U8 R59, desc[UR14][R6.64] ;  /* 0x0000000e063b2981 */ /* 0x000124000c1e1100 */
[----:B0-----:R-:W-:-:S05]  /*5b80*/  IADD3 R6, P0, R2, R83, RZ ;  /* 0x0000005302067210 */ /* 0x001fca0007f1e0ff */
[C---:B------:R-:W-:Y:S02]  /*5b90*/  IMAD.X R7, R0.reuse, 0x1, R8, P0 ;  /* 0x0000000100077824 */ /* 0x040fe400000e0608 */
[----:B------:R-:W3:Y:S01]  /*5ba0*/  LDL R8, [R1+0x24c] ;  /* 0x00024c0001087983 */ /* 0x000ee20000100800 */
[----:B------:R-:W-:Y:S01]  /*5bb0*/  IMAD.X R5, R0, 0x1, R84, P1 ;  /* 0x0000000100057824 */ /* 0x000fe200008e0654 */
[----:B------:R-:W-:Y:S02]  /*5bc0*/  ISETP.GT.AND P2, PT, R3, 0x2, PT ;  /* 0x000000020300780c */ /* 0x000fe40003f44270 */
[----:B------:R0:W4:Y:S04]  /*5bd0*/  @P3 LDG.E.U8 R58, desc[UR14][R6.64] ;  /* 0x0000000e063a3981 */ /* 0x000128000c1e1100 */
[----:B------:R1:W4:Y:S01]  /*5be0*/  @P3 LDG.E.U8 R220, desc[UR14][R4.64] ;  /* 0x0000000e04dc3981 */ /* 0x000322000c1e1100 */
[----:B0-----:R-:W-:-:S02]  /*5bf0*/  IADD3 R6, P0, R2, R86, RZ ;  /* 0x0000005602067210 */ /* 0x001fc40007f1e0ff */
[----:B-1----:R-:W-:-:S05]  /*5c00*/  IADD3 R4, P1, R2, R85, RZ ;  /* 0x0000005502047210 */ /* 0x002fca0007f3e0ff */
[----:B------:R-:W-:-:S05]  /*5c10*/  IMAD.X R5, R0, 0x1, R87, P1 ;  /* 0x0000000100057824 */ /* 0x000fca00008e0657 */
[----:B------:R0:W4:Y:S01]  /*5c20*/  @P2 LDG.E.U8 R219, desc[UR14][R4.64] ;  /* 0x0000000e04db2981 */ /* 0x000122000c1e1100 */
[----:B------:R-:W-:-:S03]  /*5c30*/  IMAD.X R7, R0, 0x1, R47, P0 ;  /* 0x0000000100077824 */ /* 0x000fc600000e062f */
[----:B------:R-:W4:Y:S01]  /*5c40*/  LDL R47, [R1+0x258] ;  /* 0x00025800012f7983 */ /* 0x000f220000100800 */
[----:B0-----:R-:W-:-:S03]  /*5c50*/  IADD3 R4, P1, R2, R43, RZ ;  /* 0x0000002b02047210 */ /* 0x001fc60007f3e0ff */
[----:B------:R0:W4:Y:S04]  /*5c60*/  @P2 LDG.E.U8 R57, desc[UR14][R6.64] ;  /* 0x0000000e06392981 */ /* 0x000128000c1e1100 */
[----:B------:R-:W4:Y:S01]  /*5c70*/  LDL R43, [R1+0x260] ;  /* 0x00026000012b7983 */ /* 0x000f220000100800 */
[----:B0-----:R-:W-:Y:S02]  /*5c80*/  IADD3 R6, P0, R2, R64, RZ ;  /* 0x0000004002067210 */ /* 0x001fe40007f1e0ff */
[----:B------:R-:W-:Y:S01]  /*5c90*/  ISETP.GT.AND P3, PT, R3, 0x3, PT ;  /* 0x000000030300780c */ /* 0x000fe20003f64270 */
[----:B------:R-:W4:Y:S02]  /*5ca0*/  LDL R64, [R1+0x274] ;  /* 0x0002740001407983 */ /* 0x000f240000100800 */
[----:B--2---:R-:W-:-:S02]  /*5cb0*/  IMAD.X R7, R0, 0x1, R9, P0 ;  /* 0x0000000100077824 */ /* 0x004fc400000e0609 */
[----:B------:R-:W2:Y:S01]  /*5cc0*/  LDL R9, [R1+0x26c] ;  /* 0x00026c0001097983 */ /* 0x000ea20000100800 */
[----:B------:R-:W-:-:S03]  /*5cd0*/  IMAD.X R5, R0, 0x1, R62, P1 ;  /* 0x0000000100057824 */ /* 0x000fc600008e063e */
[----:B------:R-:W2:Y:S04]  /*5ce0*/  LDL R62, [R1+0x268] ;  /* 0x00026800013e7983 */ /* 0x000ea80000100800 */
[----:B------:R3:W2:Y:S01]  /*5cf0*/  @P3 LDG.E.U8 R218, desc[UR14][R4.64] ;  /* 0x0000000e04da3981 */ /* 0x0006a2000c1e1100 */
[----:B------:R-:W-:-:S03]  /*5d00*/  ISETP.GT.AND P2, PT, R3, 0x4, PT ;  /* 0x000000040300780c */ /* 0x000fc60003f44270 */
[----:B------:R0:W2:Y:S01]  /*5d10*/  @P3 LDG.E.U8 R56, desc[UR14][R6.64] ;  /* 0x0000000e06383981 */ /* 0x0000a2000c1e1100 */
[----:B---3--:R-:W-:-:S03]  /*5d20*/  IADD3 R4, P1, R2, R8, RZ ;  /* 0x0000000802047210 */ /* 0x008fc60007f3e0ff */
[----:B------:R-:W3:Y:S01]  /*5d30*/  LDL R8, [R1+0x270] ;  /* 0x0002700001087983 */ /* 0x000ee20000100800 */
[----:B0-----:R-:W-:Y:S01]  /*5d40*/  IADD3 R6, P0, R2, R63, RZ ;  /* 0x0000003f02067210 */ /* 0x001fe20007f1e0ff */
[C---:B------:R-:W-:Y:S02]  /*5d50*/  IMAD.X R5, R0.reuse, 0x1, R60, P1 ;  /* 0x0000000100057824 */ /* 0x040fe400008e063c */
[----:B------:R-:W3:Y:S04]  /*5d60*/  LDL R63, [R1+0x284] ;  /* 0x00028400013f7983 */ /* 0x000ee80000100800 */
[----:B------:R-:W3:Y:S01]  /*5d70*/  LDL R60, [R1+0x27c] ;  /* 0x00027c00013c7983 */ /* 0x000ee20000100800 */
[----:B------:R-:W-:-:S03]  /*5d80*/  IMAD.X R7, R0, 0x1, R55, P0 ;  /* 0x0000000100077824 */ /* 0x000fc600000e0637 */
[----:B------:R-:W3:Y:S04]  /*5d90*/  LDL R55, [R1+0x278] ;  /* 0x0002780001377983 */ /* 0x000ee80000100800 */
[----:B------:R0:W3:Y:S01]  /*5da0*/  @P2 LDG.E.U8 R217, desc[UR14][R4.64] ;  /* 0x0000000e04d92981 */ /* 0x0000e2000c1e1100 */
[----:B------:R-:W-:-:S03]  /*5db0*/  ISETP.GT.AND P3, PT, R3, 0x5, PT ;  /* 0x000000050300780c */ /* 0x000fc60003f64270 */
[----:B------:R1:W3:Y:S01]  /*5dc0*/  @P2 LDG.E.U8 R45, desc[UR14][R6.64] ;  /* 0x0000000e062d2981 */ /* 0x0002e2000c1e1100 */
[----:B0-----:R-:W-:-:S03]  /*5dd0*/  IADD3 R4, P1, R2, R54, RZ ;  /* 0x0000003602047210 */ /* 0x001fc60007f3e0ff */
[----:B------:R-:W3:Y:S01]  /*5de0*/  LDL R54, [R1+0x280] ;  /* 0x0002800001367983 */ /* 0x000ee20000100800 */
[----:B-1----:R-:W-:-:S03]  /*5df0*/  IADD3 R6, P0, R2, R61, RZ ;  /* 0x0000003d02067210 */ /* 0x002fc60007f1e0ff */
[----:B------:R-:W3:Y:S01]  /*5e00*/  LDL R61, [R1+0x294] ;  /* 0x00029400013d7983 */ /* 0x000ee20000100800 */
[----:B----4-:R-:W-:-:S03]  /*5e10*/  IMAD.X R5, R0, 0x1, R47, P1 ;  /* 0x0000000100057824 */ /* 0x010fc600008e062f */
[----:B------:R-:W4:Y:S04]  /*5e20*/  LDL R47, [R1+0x28c] ;  /* 0x00028c00012f7983 */ /* 0x000f280000100800 */
[----:B------:R2:W4:Y:S01]  /*5e30*/  @P3 LDG.E.U8 R216, desc[UR14][R4.64] ;  /* 0x0000000e04d83981 */ /* 0x000522000c1e1100 */
[----:B------:R-:W-:-:S03]  /*5e40*/  IMAD.X R7, R0, 0x1, R43, P0 ;  /* 0x0000000100077824 */ /* 0x000fc600000e062b */
[----:B------:R-:W4:Y:S01]  /*5e50*/  LDL R43, [R1+0x288] ;  /* 0x00028800012b7983 */ /* 0x000f220000100800 */
[----:B------:R-:W-:-:S03]  /*5e60*/  ISETP.GT.AND P2, PT, R3, 0x6, PT ;  /* 0x000000060300780c */ /* 0x000fc60003f44270 */
[----:B------:R0:W4:Y:S01]  /*5e70*/  @P3 LDG.E.U8 R14, desc[UR14][R6.64] ;  /* 0x0000000e060e3981 */ /* 0x000122000c1e1100 */
[----:B--2---:R-:W-:-:S03]  /*5e80*/  IADD3 R4, P1, R2, R9, RZ ;  /* 0x0000000902047210 */ /* 0x004fc60007f3e0ff */
[----:B------:R-:W2:Y:S01]  /*5e90*/  LDL R9, [R1+0x290] ;  /* 0x0002900001097983 */ /* 0x000ea20000100800 */
[----:B0-----:R-:W-:-:S03]  /*5ea0*/  IADD3 R6, P0, R2, R64, RZ ;  /* 0x0000004002067210 */ /* 0x001fc60007f1e0ff */
[----:B------:R-:W2:Y:S01]  /*5eb0*/  LDL R64, [R1+0x29c] ;  /* 0x00029c0001407983 */ /* 0x000ea20000100800 */
[----:B------:R-:W-:Y:S01]  /*5ec0*/  PRMT R23, RZ, 0x7610, R23 ;  /* 0x00007610ff177816 */ /* 0x000fe20000000017 */
[----:B------:R-:W-:Y:S02]  /*5ed0*/  IMAD.X R5, R0, 0x1, R62, P1 ;  /* 0x0000000100057824 */ /* 0x000fe400008e063e */
[----:B------:R-:W2:Y:S01]  /*5ee0*/  LDL R62, [R1+0x298] ;  /* 0x00029800013e7983 */ /* 0x000ea20000100800 */
[----:B------:R-:W-:-:S03]  /*5ef0*/  PRMT R46, RZ, 0x7610, R46 ;  /* 0x00007610ff2e7816 */ /* 0x000fc6000000002e */
[----:B------:R0:W2:Y:S01]  /*5f00*/  @P2 LDG.E.U8 R23, desc[UR14][R4.64] ;  /* 0x0000000e04172981 */ /* 0x0000a2000c1e1100 */
[----:B---3--:R-:W-:-:S03]  /*5f10*/  IMAD.X R7, R0, 0x1, R8, P0 ;  /* 0x0000000100077824 */ /* 0x008fc600000e0608 */
[----:B------:R-:W3:Y:S01]  /*5f20*/  LDL R8, [R1+0x2a4] ;  /* 0x0002a40001087983 */ /* 0x000ee20000100800 */
[----:B------:R-:W-:-:S03]  /*5f30*/  ISETP.GT.AND P3, PT, R3, 0x7, PT ;  /* 0x000000070300780c */ /* 0x000fc60003f64270 */
[----:B------:R1:W3:Y:S01]  /*5f40*/  @P2 LDG.E.U8 R46, desc[UR14][R6.64] ;  /* 0x0000000e062e2981 */ /* 0x0002e2000c1e1100 */
[----:B0-----:R-:W-:-:S03]  /*5f50*/  IADD3 R4, P1, R2, R60, RZ ;  /* 0x0000003c02047210 */ /* 0x001fc60007f3e0ff */
[----:B------:R-:W3:Y:S02]  /*5f60*/  LDL R60, [R1+0x2a0] ;  /* 0x0002a000013c7983 */ /* 0x000ee40000100800 */
[----:B------:R-:W-:Y:S02]  /*5f70*/  IMAD.X R5, R0, 0x1, R55, P1 ;  /* 0x0000000100057824 */ /* 0x000fe400008e0637 */
[----:B------:R-:W3:Y:S01]  /*5f80*/  LDL R55, [R1+0x2b4] ;  /* 0x0002b40001377983 */ /* 0x000ee20000100800 */
[----:B-1----:R-:W-:-:S03]  /*5f90*/  IADD3 R6, P0, R2, R63, RZ ;  /* 0x0000003f02067210 */ /* 0x002fc60007f1e0ff */
[----:B------:R-:W3:Y:S01]  /*5fa0*/  LDL R63, [R1+0x2ac] ;  /* 0x0002ac00013f7983 */ /* 0x000ee20000100800 */
[----:B------:R-:W-:Y:S02]  /*5fb0*/  PRMT R22, RZ, 0x7610, R22 ;  /* 0x00007610ff167816 */ /* 0x000fe40000000016 */
[----:B------:R-:W-:-:S04]  /*5fc0*/  PRMT R13, RZ, 0x7610, R13 ;  /* 0x00007610ff0d7816 */ /* 0x000fc8000000000d */
[----:B------:R-:W3:Y:S01]  /*5fd0*/  @P3 LDG.E.U8 R22, desc[UR14][R4.64] ;  /* 0x0000000e04163981 */ /* 0x000ee2000c1e1100 */
[----:B------:R-:W-:-:S03]  /*5fe0*/  IMAD.X R7, R0, 0x1, R54, P0 ;  /* 0x0000000100077824 */ /* 0x000fc600000e0636 */
[----:B------:R-:W3:Y:S04]  /*5ff0*/  LDL R54, [R1+0x2a8] ;  /* 0x0002a80001367983 */ /* 0x000ee80000100800 */
[----:B------:R0:W3:Y:S02]  /*6000*/  @P3 LDG.E.U8 R13, desc[UR14][R6.64] ;  /* 0x0000000e060d3981 */ /* 0x0000e4000c1e1100 */
[C---:B0-----:R-:W-:Y:S02]  /*6010*/  IADD3 R6, P0, R2.reuse, R61, RZ ;  /* 0x0000003d02067210 */ /* 0x041fe40007f1e0ff */
[----:B------:R-:W3:Y:S01]  /*6020*/  LDL R61, [R1+0x2bc] ;  /* 0x0002bc00013d7983 */ /* 0x000ee20000100800 */
[----:B----4-:R-:W-:-:S03]  /*6030*/  IADD3 R4, P1, R2, R47, RZ ;  /* 0x0000002f02047210 */ /* 0x010fc60007f3e0ff */
[----:B------:R-:W4:Y:S02]  /*6040*/  LDL R47, [R1+0x2b0] ;  /* 0x0002b000012f7983 */ /* 0x000f240000100800 */
[C---:B------:R-:W-:Y:S02]  /*6050*/  IMAD.X R5, R0.reuse, 0x1, R43, P1 ;  /* 0x0000000100057824 */ /* 0x040fe400008e062b */
[----:B------:R-:W4:Y:S01]  /*6060*/  LDL R43, [R1+0x2c4] ;  /* 0x0002c400012b7983 */ /* 0x000f220000100800 */
[----:B--2---:R-:W-:-:S03]  /*6070*/  IMAD.X R7, R0, 0x1, R9, P0 ;  /* 0x0000000100077824 */ /* 0x004fc600000e0609 */
[----:B------:R-:W2:Y:S01]  /*6080*/  LDL R9, [R1+0x2b8] ;  /* 0x0002b80001097983 */ /* 0x000ea20000100800 */
[C---:B------:R-:W-:Y:S02]  /*6090*/  ISETP.GT.AND P2, PT, R3.reuse, 0x8, PT ;  /* 0x000000080300780c */ /* 0x040fe40003f44270 */
[----:B------:R-:W-:Y:S02]  /*60a0*/  PRMT R44, RZ, 0x7610, R44 ;  /* 0x00007610ff2c7816 */ /* 0x000fe4000000002c */
[----:B------:R-:W-:Y:S02]  /*60b0*/  PRMT R21, RZ, 0x7610, R21 ;  /* 0x00007610ff157816 */ /* 0x000fe40000000015 */
[----:B------:R-:W-:-:S07]  /*60c0*/  ISETP.GT.AND P3, PT, R3, 0x9, PT ;  /* 0x000000090300780c */ /* 0x000fce0003f64270 */
[----:B------:R3:W2:Y:S04]  /*60d0*/  @P2 LDG.E.U8 R44, desc[UR14][R6.64] ;  /* 0x0000000e062c2981 */ /* 0x0006a8000c1e1100 */
[----:B------:R0:W2:Y:S01]  /*60e0*/  @P2 LDG.E.U8 R21, desc[UR14][R4.64] ;  /* 0x0000000e04152981 */ /* 0x0000a2000c1e1100 */
[----:B---3--:R-:W-:-:S03]  /*60f0*/  IADD3 R6, P0, R2, R8, RZ ;  /* 0x0000000802067210 */ /* 0x008fc60007f1e0ff */
[----:B------:R-:W3:Y:S01]  /*6100*/  LDL R8, [R1+0x2c0] ;  /* 0x0002c00001087983 */ /* 0x000ee20000100800 */
[----:B0-----:R-:W-:-:S03]  /*6110*/  IADD3 R4, P1, R2, R64, RZ ;  /* 0x0000004002047210 */ /* 0x001fc60007f3e0ff */
[----:B------:R-:W3:Y:S02]  /*6120*/  LDL R64, [R1+0x2cc] ;  /* 0x0002cc0001407983 */ /* 0x000ee40000100800 */
[C---:B------:R-:W-:Y:S02]  /*6130*/  IMAD.X R5, R0.reuse, 0x1, R62, P1 ;  /* 0x0000000100057824 */ /* 0x040fe400008e063e */
[----:B------:R-:W3:Y:S01]  /*6140*/  LDL R62, [R1+0x2d4] ;  /* 0x0002d400013e7983 */ /* 0x000ee20000100800 */
[----:B------:R-:W-:Y:S01]  /*6150*/  PRMT R12, RZ, 0x7610, R12 ;  /* 0x00007610ff0c7816 */ /* 0x000fe2000000000c */
[----:B------:R-:W-:Y:S01]  /*6160*/  IMAD.X R7, R0, 0x1, R60, P0 ;  /* 0x0000000100077824 */ /* 0x000fe200000e063c */
[----:B------:R-:W-:Y:S01]  /*6170*/  PRMT R20, RZ, 0x7610, R20 ;  /* 0x00007610ff147816 */ /* 0x000fe20000000014 */
[----:B------:R-:W3:Y:S04]  /*6180*/  LDL R60, [R1+0x2c8] ;  /* 0x0002c800013c7983 */ /* 0x000ee80000100800 */
[----:B------:R0:W3:Y:S04]  /*6190*/  @P3 LDG.E.U8 R12, desc[UR14][R6.64] ;  /* 0x0000000e060c3981 */ /* 0x0000e8000c1e1100 */
[----:B------:R1:W3:Y:S01]  /*61a0*/  @P3 LDG.E.U8 R20, desc[UR14][R4.64] ;  /* 0x0000000e04143981 */ /* 0x0002e2000c1e1100 */
[----:B0-----:R-:W-:-:S03]  /*61b0*/  IADD3 R6, P0, R2, R55, RZ ;  /* 0x0000003702067210 */ /* 0x001fc60007f1e0ff */
[----:B------:R-:W3:Y:S01]  /*61c0*/  LDL R55, [R1+0x2d0] ;  /* 0x0002d00001377983 */ /* 0x000ee20000100800 */
[----:B-1----:R-:W-:Y:S02]  /*61d0*/  IADD3 R4, P1, R2, R63, RZ ;  /* 0x0000003f02047210 */ /* 0x002fe40007f3e0ff */
[----:B------:R-:W-:Y:S01]  /*61e0*/  ISETP.GT.AND P2, PT, R3, 0xa, PT ;  /* 0x0000000a0300780c */ /* 0x000fe20003f44270 */
[----:B------:R-:W3:Y:S02]  /*61f0*/  LDL R63, [R1+0x2dc] ;  /* 0x0002dc00013f7983 */ /* 0x000ee40000100800 */
[----:B------:R-:W-:Y:S02]  /*6200*/  IMAD.X R5, R0, 0x1, R54, P1 ;  /* 0x0000000100057824 */ /* 0x000fe400008e0636 */
[----:B------:R-:W3:Y:S01]  /*6210*/  LDL R54, [R1+0x2e4] ;  /* 0x0002e40001367983 */ /* 0x000ee20000100800 */
[----:B------:R-:W-:Y:S02]  /*6220*/  PRMT R53, RZ, 0x7610, R53 ;  /* 0x00007610ff357816 */ /* 0x000fe40000000035 */
[----:B------:R-:W-:-:S06]  /*6230*/  PRMT R19, RZ, 0x7610, R19 ;  /* 0x00007610ff137816 */ /* 0x000fcc0000000013 */
[----:B------:R0:W3:Y:S02]  /*6240*/  @P2 LDG.E.U8 R19, desc[UR14][R4.64] ;  /* 0x0000000e04132981 */ /* 0x0000e4000c1e1100 */
[----:B0-----:R-:W-:Y:S02]  /*6250*/  IADD3 R4, P1, R2, R61, RZ ;  /* 0x0000003d02047210 */ /* 0x001fe40007f3e0ff */
[----:B------:R-:W3:Y:S01]  /*6260*/  LDL R61, [R1+0x2e8] ;  /* 0x0002e800013d7983 */ /* 0x000ee20000100800 */
[----:B----4-:R-:W-:-:S03]  /*6270*/  IMAD.X R7, R0, 0x1, R47, P0 ;  /* 0x0000000100077824 */ /* 0x010fc600000e062f */
[----:B------:R-:W4:Y:S04]  /*6280*/  LDL R47, [R1+0x2d8] ;  /* 0x0002d800012f7983 */ /* 0x000f280000100800 */
[----:B------:R0:W4:Y:S02]  /*6290*/  @P2 LDG.E.U8 R53, desc[UR14][R6.64] ;  /* 0x0000000e06352981 */ /* 0x000124000c1e1100 */
[----:B0-----:R-:W-:Y:S02]  /*62a0*/  IADD3 R6, P0, R2, R43, RZ ;  /* 0x0000002b02067210 */ /* 0x001fe40007f1e0ff */
[----:B------:R-:W4:Y:S01]  /*62b0*/  LDL R43, [R1+0x2e0] ;  /* 0x0002e000012b7983 */ /* 0x000f220000100800 */
[----:B--2---:R-:W-:-:S03]  /*62c0*/  IMAD.X R5, R0, 0x1, R9, P1 ;  /* 0x0000000100057824 */ /* 0x004fc600008e0609 */
[----:B------:R-:W2:Y:S01]  /*62d0*/  LDL R9, [R1+0x2ec] ;  /* 0x0002ec0001097983 */ /* 0x000ea20000100800 */
[C---:B------:R-:W-:Y:S02]  /*62e0*/  ISETP.GT.AND P3, PT, R3.reuse, 0xb, PT ;  /* 0x0000000b0300780c */ /* 0x040fe40003f64270 */
[----:B------:R-:W-:Y:S02]  /*62f0*/  PRMT R52, RZ, 0x7610, R52 ;  /* 0x00007610ff347816 */ /* 0x000fe40000000034 */
[----:B------:R-:W-:Y:S02]  /*6300*/  PRMT R18, RZ, 0x7610, R18 ;  /* 0x00007610ff127816 */ /* 0x000fe40000000012 */
[----:B------:R-:W-:-:S07]  /*6310*/  ISETP.GT.AND P2, PT, R3, 0xc, PT ;  /* 0x0000000c0300780c */ /* 0x000fce0003f44270 */
[----:B------:R0:W2:Y:S01]  /*6320*/  @P3 LDG.E.U8 R18, desc[UR14][R4.64] ;  /* 0x0000000e04123981 */ /* 0x0000a2000c1e1100 */
[----:B---3--:R-:W-:-:S03]  /*6330*/  IMAD.X R7, R0, 0x1, R8, P0 ;  /* 0x0000000100077824 */ /* 0x008fc600000e0608 */
[----:B------:R-:W3:Y:S01]  /*6340*/  LDL R8, [R1+0x2f4] ;  /* 0x0002f40001087983 */ /* 0x000ee20000100800 */
[----:B0-----:R-:W-:-:S03]  /*6350*/  IADD3 R4, P1, R2, R64, RZ ;  /* 0x0000004002047210 */ /* 0x001fc60007f3e0ff */
[----:B------:R0:W3:Y:S01]  /*6360*/  @P3 LDG.E.U8 R52, desc[UR14][R6.64] ;  /* 0x0000000e06343981 */ /* 0x0000e2000c1e1100 */
[----:B------:R-:W-:Y:S02]  /*6370*/  PRMT R17, RZ, 0x7610, R17 ;  /* 0x00007610ff117816 */ /* 0x000fe40000000011 */
[----:B------:R-:W-:Y:S01]  /*6380*/  PRMT R51, RZ, 0x7610, R51 ;  /* 0x00007610ff337816 */ /* 0x000fe20000000033 */
[----:B------:R-:W3:Y:S01]  /*6390*/  LDL R64, [R1+0x31c] ;  /* 0x00031c0001407983 */ /* 0x000ee20000100800 */
[----:B0-----:R-:W-:-:S03]  /*63a0*/  IADD3 R6, P0, R2, R62, RZ ;  /* 0x0000003e02067210 */ /* 0x001fc60007f1e0ff */
[----:B------:R-:W3:Y:S01]  /*63b0*/  LDL R62, [R1+0x2fc] ;  /* 0x0002fc00013e7983 */ /* 0x000ee20000100800 */
[----:B------:R-:W-:-:S03]  /*63c0*/  IMAD.X R5, R0, 0x1, R60, P1 ;  /* 0x0000000100057824 */ /* 0x000fc600008e063c */
[----:B------:R-:W3:Y:S04]  /*63d0*/  LDL R60, [R1+0x304] ;  /* 0x00030400013c7983 */ /* 0x000ee80000100800 */
[----:B------:R0:W3:Y:S01]  /*63e0*/  @P2 LDG.E.U8 R17, desc[UR14][R4.64] ;  /* 0x0000000e04112981 */ /* 0x0000e2000c1e1100 */
[----:B------:R-:W-:-:S03]  /*63f0*/  IMAD.X R7, R0, 0x1, R55, P0 ;  /* 0x0000000100077824 */ /* 0x000fc600000e0637 */
[----:B------:R-:W3:Y:S04]  /*6400*/  LDL R55, [R1+0x2f8] ;  /* 0x0002f80001377983 */ /* 0x000ee80000100800 */
[----:B------:R1:W3:Y:S01]  /*6410*/  @P2 LDG.E.U8 R51, desc[UR14][R6.64] ;  /* 0x0000000e06332981 */ /* 0x0002e2000c1e1100 */
[C---:B0-----:R-:W-:Y:S02]  /*6420*/  IADD3 R4, P1, R2.reuse, R63, RZ ;  /* 0x0000003f02047210 */ /* 0x041fe40007f3e0ff */
[----:B------:R-:W-:Y:S01]  /*6430*/  ISETP.GT.AND P3, PT, R3, 0xd, PT ;  /* 0x0000000d0300780c */ /* 0x000fe20003f64270 */
[----:B------:R-:W3:Y:S01]  /*6440*/  LDL R63, [R1+0x310] ;  /* 0x00031000013f7983 */ /* 0x000ee20000100800 */
[----:B-1----:R-:W-:-:S03]  /*6450*/  IADD3 R6, P0, R2, R54, RZ ;  /* 0x0000003602067210 */ /* 0x002fc60007f1e0ff */
[----:B------:R-:W3:Y:S01]  /*6460*/  LDL R54, [R1+0x300] ;  /* 0x0003000001367983 */ /* 0x000ee20000100800 */
[----:B------:R-:W-:Y:S01]  /*6470*/  PRMT R16, RZ, 0x7610, R16 ;  /* 0x00007610ff107816 */ /* 0x000fe20000000010 */
[C---:B----4-:R-:W-:Y:S02]  /*6480*/  IMAD.X R5, R0.reuse, 0x1, R47, P1 ;  /* 0x0000000100057824 */ /* 0x050fe400008e062f */
[----:B------:R-:W4:Y:S04]  /*6490*/  LDL R47, [R1+0x30c] ;  /* 0x00030c00012f7983 */ /* 0x000f280000100800 */
[----:B------:R2:W4:Y:S01]  /*64a0*/  @P3 LDG.E.U8 R16, desc[UR14][R4.64] ;  /* 0x0000000e04103981 */ /* 0x000522000c1e1100 */
[----:B------:R-:W-:-:S03]  /*64b0*/  IMAD.X R7, R0, 0x1, R43, P0 ;  /* 0x0000000100077824 */ /* 0x000fc600000e062b */
[----:B------:R-:W4:Y:S01]  /*64c0*/  LDL R43, [R1+0x308] ;  /* 0x00030800012b7983 */ /* 0x000f220000100800 */
[----:B--2---:R-:W-:-:S05]  /*64d0*/  IADD3 R4, P1, R2, R9, RZ ;  /* 0x0000000902047210 */ /* 0x004fca0007f3e0ff */
[----:B------:R-:W-:Y:S02]  /*64e0*/  IMAD.X R5, R0, 0x1, R61, P1 ;  /* 0x0000000100057824 */ /* 0x000fe400008e063d */
[----:B------:R-:W2:Y:S01]  /*64f0*/  LDL R61, [R1+0x318] ;  /* 0x00031800013d7983 */ /* 0x000ea20000100800 */
[----:B------:R-:W-:Y:S02]  /*6500*/  ISETP.GT.AND P2, PT, R3, 0xe, PT ;  /* 0x0000000e0300780c */ /* 0x000fe40003f44270 */
[----:B------:R-:W-:Y:S02]  /*6510*/  PRMT R50, RZ, 0x7610, R50 ;  /* 0x00007610ff327816 */ /* 0x000fe40000000032 */
[----:B------:R-:W-:-:S04]  /*6520*/  PRMT R11, RZ, 0x7610, R11 ;  /* 0x00007610ff0b7816 */ /* 0x000fc8000000000b */
[----:B------:R0:W2:Y:S05]  /*6530*/  @P3 LDG.E.U8 R50, desc[UR14][R6.64] ;  /* 0x0000000e06323981 */ /* 0x0000aa000c1e1100 */
[----:B------:R1:W2:Y:S01]  /*6540*/  @P2 LDG.E.U8 R11, desc[UR14][R4.64] ;  /* 0x0000000e040b2981 */ /* 0x0002a2000c1e1100 */
[----:B---3--:R-:W-:-:S05]  /*6550*/  IADD3 R8, P0, R2, R8, RZ ;  /* 0x0000000802087210 */ /* 0x008fca0007f1e0ff */
[----:B------:R-:W-:Y:S01]  /*6560*/  IMAD.X R9, R0, 0x1, R65, P0 ;  /* 0x0000000100097824 */ /* 0x000fe200000e0641 */
[C---:B0-----:R-:W-:Y:S01]  /*6570*/  IADD3 R6, P1, R2.reuse, R62, RZ ;  /* 0x0000003e02067210 */ /* 0x041fe20007f3e0ff */
[----:B------:R-:W3:Y:S04]  /*6580*/  LDL R65, [R1+0x328] ;  /* 0x0003280001417983 */ /* 0x000ee80000100800 */
[----:B------:R-:W3:Y:S01]  /*6590*/  LDL R62, [R1+0x324] ;  /* 0x00032400013e7983 */ /* 0x000ee20000100800 */
[----:B-1----:R-:W-:-:S03]  /*65a0*/  IADD3 R4, P0, R2, R60, RZ ;  /* 0x0000003c02047210 */ /* 0x002fc60007f1e0ff */
[----:B------:R-:W3:Y:S01]  /*65b0*/  LDL R60, [R1+0x320] ;  /* 0x00032000013c7983 */ /* 0x000ee20000100800 */
[----:B------:R-:W-:-:S03]  /*65c0*/  IMAD.X R7, R0, 0x1, R55, P1 ;  /* 0x0000000100077824 */ /* 0x000fc600008e0637 */
[----:B------:R-:W3:Y:S01]  /*65d0*/  LDL R55, [R1+0x32c] ;  /* 0x00032c0001377983 */ /* 0x000ee20000100800 */
[----:B------:R-:W-:Y:S02]  /*65e0*/  PRMT R49, RZ, 0x7610, R49 ;  /* 0x00007610ff317816 */ /* 0x000fe40000000031 */
[----:B------:R-:W-:-:S04]  /*65f0*/  ISETP.GT.AND P3, PT, R3, 0xf, PT ;  /* 0x0000000f0300780c */ /* 0x000fc80003f64270 */
[----:B------:R4:W3:Y:S01]  /*6600*/  @P2 LDG.E.U8 R49, desc[UR14][R8.64] ;  /* 0x0000000e08312981 */ /* 0x0008e2000c1e1100 */
[----:B------:R-:W-:-:S03]  /*6610*/  IMAD.X R5, R0, 0x1, R54, P0 ;  /* 0x0000000100057824 */ /* 0x000fc600000e0636 */
[----:B------:R-:W3:Y:S01]  /*6620*/  LDL R54, [R1+0x334] ;  /* 0x0003340001367983 */ /* 0x000ee20000100800 */
[----:B------:R-:W-:Y:S02]  /*6630*/  PRMT R10, RZ, 0x7610, R10 ;  /* 0x00007610ff0a7816 */ /* 0x000fe4000000000a */
[----:B------:R-:W-:-:S04]  /*6640*/  ISETP.GT.AND P4, PT, R3, 0x10, PT ;  /* 0x000000100300780c */ /* 0x000fc80003f84270 */
[----:B------:R0:W3:Y:S01]  /*6650*/  @P3 LDG.E.U8 R10, desc[UR14][R6.64] ;  /* 0x0000000e060a3981 */ /* 0x0000e2000c1e1100 */
[----:B------:R-:W-:Y:S02]  /*6660*/  PRMT R42, RZ, 0x7610, R42 ;  /* 0x00007610ff2a7816 */ /* 0x000fe4000000002a */
[----:B----4-:R-:W-:Y:S02]  /*6670*/  IADD3 R8, P1, R2, R47, RZ ;  /* 0x0000002f02087210 */ /* 0x010fe40007f3e0ff */
[----:B------:R-:W4:Y:S03]  /*6680*/  LDL R47, [R1+0x330] ;  /* 0x00033000012f7983 */ /* 0x000f260000100800 */
[----:B------:R-:W-:Y:S02]  /*6690*/  IMAD.X R9, R0, 0x1, R43, P1 ;  /* 0x0000000100097824 */ /* 0x000fe400008e062b */
[----:B------:R-:W4:Y:S01]  /*66a0*/  LDL R43, [R1+0x33c] ;  /* 0x00033c00012b7983 */ /* 0x000f220000100800 */
[----:B0-----:R-:W-:-:S03]  /*66b0*/  IADD3 R6, P1, R2, R64, RZ ;  /* 0x0000004002067210 */ /* 0x001fc60007f3e0ff */
[----:B------:R-:W4:Y:S04]  /*66c0*/  LDL R64, [R1+0x338] ;  /* 0x0003380001407983 */ /* 0x000f280000100800 */
[----:B------:R-:W4:Y:S04]  /*66d0*/  @P4 LDG.E.U8 R42, desc[UR14][R8.64] ;  /* 0x0000000e082a4981 */ /* 0x000f28000c1e1100 */
[----:B------:R-:W4:Y:S01]  /*66e0*/  LDL R8, [R1+0x340] ;  /* 0x0003400001087983 */ /* 0x000f220000100800 */
[----:B------:R-:W-:Y:S02]  /*66f0*/  PRMT R48, RZ, 0x7610, R48 ;  /* 0x00007610ff307816 */ /* 0x000fe40000000030 */
[----:B------:R-:W-:Y:S01]  /*6700*/  PRMT R41, RZ, 0x7610, R41 ;  /* 0x00007610ff297816 */ /* 0x000fe20000000029 */
[----:B------:R-:W4:Y:S04]  /*6710*/  LDL R9, [R1+0x360] ;  /* 0x0003600001097983 */ /* 0x000f280000100800 */
[----:B------:R0:W4:Y:S01]  /*6720*/  @P3 LDG.E.U8 R48, desc[UR14][R4.64] ;  /* 0x0000000e04303981 */ /* 0x000122000c1e1100 */
[----:B--2---:R-:W-:-:S03]  /*6730*/  IMAD.X R7, R0, 0x1, R61, P1 ;  /* 0x0000000100077824 */ /* 0x004fc600008e063d */
[----:B------:R-:W2:Y:S01]  /*6740*/  LDL R61, [R1+0x344] ;  /* 0x00034400013d7983 */ /* 0x000ea20000100800 */
[----:B0-----:R-:W-:Y:S02]  /*6750*/  IADD3 R4, P2, R2, R66, RZ ;  /* 0x0000004202047210 */ /* 0x001fe40007f5e0ff */
[----:B------:R-:W-:Y:S01]  /*6760*/  ISETP.GT.AND P0, PT, R3, 0x11, PT ;  /* 0x000000110300780c */ /* 0x000fe20003f04270 */
[----:B------:R-:W2:Y:S02]  /*6770*/  LDL R66, [R1+0x124] ;  /* 0x0001240001427983 */ /* 0x000ea40000100800 */
[----:B------:R-:W-:Y:S02]  /*6780*/  IMAD.X R5, R0, 0x1, R63, P2 ;  /* 0x0000000100057824 */ /* 0x000fe400010e063f */
[----:B------:R-:W2:Y:S04]  /*6790*/  LDL R63, [R1+0x34c] ;  /* 0x00034c00013f7983 */ /* 0x000ea80000100800 */
[----:B------:R3:W2:Y:S01]  /*67a0*/  @P4 LDG.E.U8 R41, desc[UR14][R4.64] ;  /* 0x0000000e04294981 */ /* 0x0006a2000c1e1100 */
[----:B------:R-:W-:-:S02]  /*67b0*/  PRMT R31, RZ, 0x7610, R31 ;  /* 0x00007610ff1f7816 */ /* 0x000fc4000000001f */
[----:B------:R-:W-:-:S04]  /*67c0*/  PRMT R29, RZ, 0x7610, R29 ;  /* 0x00007610ff1d7816 */ /* 0x000fc8000000001d */
[----:B------:R0:W2:Y:S01]  /*67d0*/  @P0 LDG.E.U8 R31, desc[UR14][R6.64] ;  /* 0x0000000e061f0981 */ /* 0x0000a2000c1e1100 */
[----:B------:R-:W-:Y:S02]  /*67e0*/  ISETP.GT.AND P2, PT, R3, 0x12, PT ;  /* 0x000000120300780c */ /* 0x000fe40003f44270 */
[----:B---3--:R-:W-:Y:S02]  /*67f0*/  IADD3 R4, P1, R2, R62, RZ ;  /* 0x0000003e02047210 */ /* 0x008fe40007f3e0ff */
[----:B------:R-:W3:Y:S03]  /*6800*/  LDL R62, [R1+0x348] ;  /* 0x00034800013e7983 */ /* 0x000ee60000100800 */
[----:B------:R-:W-:Y:S02]  /*6810*/  IMAD.X R5, R0, 0x1, R60, P1 ;  /* 0x0000000100057824 */ /* 0x000fe400008e063c */
[----:B------:R-:W3:Y:S01]  /*6820*/  LDL R60, [R1+0x354] ;  /* 0x00035400013c7983 */ /* 0x000ee20000100800 */
[----:B0-----:R-:W-:-:S03]  /*6830*/  IADD3 R6, P1, R2, R55, RZ ;  /* 0x0000003702067210 */ /* 0x001fc60007f3e0ff */
[----:B------:R0:W3:Y:S04]  /*6840*/  @P0 LDG.E.U8 R29, desc[UR14][R4.64] ;  /* 0x0000000e041d0981 */ /* 0x0000e8000c1e1100 */
[----:B------:R-:W3:Y:S01]  /*6850*/  LDL R55, [R1+0x350] ;  /* 0x0003500001377983 */ /* 0x000ee20000100800 */
[----:B------:R-:W-:Y:S02]  /*6860*/  PRMT R39, RZ, 0x7610, R39 ;  /* 0x00007610ff277816 */ /* 0x000fe40000000027 */
[----:B0-----:R-:W-:Y:S02]  /*6870*/  IADD3 R4, P0, R2, R54, RZ ;  /* 0x0000003602047210 */ /* 0x001fe40007f1e0ff */
[----:B------:R-:W3:Y:S01]  /*6880*/  LDL R54, [R1+0x35c] ;  /* 0x00035c0001367983 */ /* 0x000ee20000100800 */
[----:B------:R-:W-:Y:S01]  /*6890*/  IMAD.X R7, R0, 0x1, R65, P1 ;  /* 0x0000000100077824 */ /* 0x000fe200008e0641 */
[----:B------:R-:W-:-:S02]  /*68a0*/  ISETP.GT.AND P1, PT, R3, 0x13, PT ;  /* 0x000000130300780c */ /* 0x000fc40003f24270 */
[----:B------:R-:W-:Y:S01]  /*68b0*/  PRMT R38, RZ, 0x7610, R38 ;  /* 0x00007610ff267816 */ /* 0x000fe20000000026 */
[----:B------:R-:W3:Y:S01]  /*68c0*/  LDL R65, [R1+0x3d4] ;  /* 0x0003d40001417983 */ /* 0x000ee20000100800 */
[----:B----4-:R-:W-:-:S03]  /*68d0*/  IMAD.X R5, R0, 0x1, R47, P0 ;  /* 0x0000000100057824 */ /* 0x010fc600000e062f */
[----:B------:R-:W4:Y:S04]  /*68e0*/  LDL R47, [R1+0x358] ;  /* 0x00035800012f7983 */ /* 0x000f280000100800 */
[----:B------:R0:W4:Y:S02]  /*68f0*/  @P2 LDG.E.U8 R39, desc[UR14][R4.64] ;  /* 0x0000000e04272981 */ /* 0x000124000c1e1100 */
[----:B0-----:R-:W-:Y:S02]  /*6900*/  IADD3 R4, P0, R2, R43, RZ ;  /* 0x0000002b02047210 */ /* 0x001fe40007f1e0ff */
[----:B------:R-:W4:Y:S03]  /*6910*/  LDL R43, [R1+0x364] ;  /* 0x00036400012b7983 */ /* 0x000f260000100800 */
[----:B------:R-:W-:Y:S01]  /*6920*/  IMAD.X R5, R0, 0x1, R64, P0 ;  /* 0x0000000100057824 */ /* 0x000fe200000e0640 */
[----:B------:R-:W-:Y:S01]  /*6930*/  PRMT R40, RZ, 0x7610, R40 ;  /* 0x00007610ff287816 */ /* 0x000fe20000000028 */
[----:B------:R-:W4:Y:S04]  /*6940*/  LDL R64, [R1+0x3d0] ;  /* 0x0003d00001407983 */ /* 0x000f280000100800 */
[----:B------:R2:W4:Y:S04]  /*6950*/  @P1 LDG.E.U8 R38, desc[UR14][R4.64] ;  /* 0x0000000e04261981 */ /* 0x000528000c1e1100 */
[----:B------:R-:W4:Y:S04]  /*6960*/  @P2 LDG.E.U8 R40, desc[UR14][R6.64] ;  /* 0x0000000e06282981 */ /* 0x000f28000c1e1100 */
[----:B------:R-:W4:Y:S04]  /*6970*/  LDL R7, [R1+0x37c] ;  /* 0x00037c0001077983 */ /* 0x000f280000100800 */
[----:B------:R-:W4:Y:S01]  /*6980*/  LDL R6, [R1+0x378] ;  /* 0x0003780001067983 */ /* 0x000f220000100800 */
[----:B--2---:R-:W-:-:S03]  /*6990*/  IADD3 R4, P0, R2, R61, RZ ;  /* 0x0000003d02047210 */ /* 0x004fc60007f1e0ff */
[----:B------:R-:W2:Y:S02]  /*69a0*/  LDL R61, [R1+0x370] ;  /* 0x00037000013d7983 */ /* 0x000ea40000100800 */
[----:B------:R-:W-:Y:S02]  /*69b0*/  IMAD.X R5, R0, 0x1, R8, P0 ;  /* 0x0000000100057824 */ /* 0x000fe400000e0608 */
[----:B------:R-:W2:Y:S01]  /*69c0*/  LDL R8, [R1+0x374] ;  /* 0x0003740001087983 */ /* 0x000ea20000100800 */
[----:B------:R-:W-:-:S06]  /*69d0*/  PRMT R30, RZ, 0x7610, R30 ;  /* 0x00007610ff1e7816 */ /* 0x000fcc000000001e */
[----:B------:R0:W2:Y:S01]  /*69e0*/  @P1 LDG.E.U8 R30, desc[UR14][R4.64] ;  /* 0x0000000e041e1981 */ /* 0x0000a2000c1e1100 */
[----:B------:R-:W-:Y:S02]  /*69f0*/  ISETP.GT.AND P1, PT, R3, 0x14, PT ;  /* 0x000000140300780c */ /* 0x000fe40003f24270 */
[----:B------:R-:W-:Y:S02]  /*6a00*/  PRMT R37, RZ, 0x7610, R37 ;  /* 0x00007610ff257816 */ /* 0x000fe40000000025 */
[----:B0-----:R-:W-:Y:S02]  /*6a10*/  IADD3 R4, P0, R2, R63, RZ ;  /* 0x0000003f02047210 */ /* 0x001fe40007f1e0ff */
[----:B------:R-:W-:Y:S01]  /*6a20*/  PRMT R36, RZ, 0x7610, R36 ;  /* 0x00007610ff247816 */ /* 0x000fe20000000024 */
[----:B------:R-:W2:Y:S02]  /*6a30*/  LDL R63, [R1+0x3dc] ;  /* 0x0003dc00013f7983 */ /* 0x000ea40000100800 */
[----:B---3--:R-:W-:Y:S01]  /*6a40*/  IMAD.X R5, R0, 0x1, R62, P0 ;  /* 0x0000000100057824 */ /* 0x008fe200000e063e */
[----:B------:R-:W-:Y:S01]  /*6a50*/  PRMT R28, RZ, 0x7610, R28 ;  /* 0x00007610ff1c7816 */ /* 0x000fe2000000001c */
[----:B------:R-:W3:Y:S04]  /*6a60*/  LDL R62, [R1+0x390] ;  /* 0x00039000013e7983 */ /* 0x000ee80000100800 */
[----:B------:R0:W3:Y:S02]  /*6a70*/  @P1 LDG.E.U8 R37, desc[UR14][R4.64] ;  /* 0x0000000e04251981 */ /* 0x0000e4000c1e1100 */
[----:B0-----:R-:W-:-:S02]  /*6a80*/  IADD3 R4, P0, R2, R60, RZ ;  /* 0x0000003c02047210 */ /* 0x001fc40007f1e0ff */
[----:B------:R-:W3:Y:S03]  /*6a90*/  LDL R60, [R1+0x384] ;  /* 0x00038400013c7983 */ /* 0x000ee60000100800 */
[----:B------:R-:W-:Y:S02]  /*6aa0*/  IMAD.X R5, R0, 0x1, R55, P0 ;  /* 0x0000000100057824 */ /* 0x000fe400000e0637 */
[----:B------:R-:W3:Y:S04]  /*6ab0*/  LDL R55, [R1+0x380] ;  /* 0x0003800001377983 */ /* 0x000ee80000100800 */
[----:B------:R0:W3:Y:S01]  /*6ac0*/  @P1 LDG.E.U8 R36, desc[UR14][R4.64] ;  /* 0x0000000e04241981 */ /* 0x0000e2000c1e1100 */
[----:B------:R-:W-:-:S02]  /*6ad0*/  ISETP.GT.AND P1, PT, R3, 0x15, PT ;  /* 0x000000150300780c */ /* 0x000fc40003f24270 */
[----:B0-----:R-:W-:Y:S02]  /*6ae0*/  IADD3 R4, P0, R2, R54, RZ ;  /* 0x0000003602047210 */ /* 0x001fe40007f1e0ff */
[----:B------:R-:W3:Y:S01]  /*6af0*/  LDL R54, [R1+0x38c] ;  /* 0x00038c0001367983 */ /* 0x000ee20000100800 */
[----:B------:R-:W-:Y:S02]  /*6b00*/  PRMT R26, RZ, 0x7610, R26 ;  /* 0x00007610ff1a7816 */ /* 0x000fe4000000001a */
[----:B----4-:R-:W-:Y:S02]  /*6b10*/  IMAD.X R5, R0, 0x1, R47, P0 ;  /* 0x0000000100057824 */ /* 0x010fe400000e062f */
[----:B------:R-:W4:Y:S04]  /*6b20*/  LDL R47, [R1+0x388] ;  /* 0x00038800012f7983 */ /* 0x000f280000100800 */
[----:B------:R0:W4:Y:S02]  /*6b30*/  @P1 LDG.E.U8 R28, desc[UR14][R4.64] ;  /* 0x0000000e041c1981 */ /* 0x000124000c1e1100 */
[----:B0-----:R-:W-:-:S02]  /*6b40*/  IADD3 R4, P0, R2, R43, RZ ;  /* 0x0000002b02047210 */ /* 0x001fc40007f1e0ff */
[----:B------:R-:W4:Y:S03]  /*6b50*/  LDL R43, [R1+0x394] ;  /* 0x00039400012b7983 */ /* 0x000f260000100800 */
[----:B------:R-:W-:Y:S02]  /*6b60*/  IMAD.X R5, R0, 0x1, R9, P0 ;  /* 0x0000000100057824 */ /* 0x000fe400000e0609 */
[----:B------:R-:W4:Y:S04]  /*6b70*/  LDL R9, [R1+0x39c] ;  /* 0x00039c0001097983 */ /* 0x000f280000100800 */
[----:B------:R2:W4:Y:S02]  /*6b80*/  @P1 LDG.E.U8 R26, desc[UR14][R4.64] ;  /* 0x0000000e041a1981 */ /* 0x000524000c1e1100 */
[----:B--2---:R-:W-:-:S02]  /*6b90*/  IADD3 R4, P0, R2, R8, RZ ;  /* 0x0000000802047210 */ /* 0x004fc40007f1e0ff */
[----:B------:R-:W2:Y:S01]  /*6ba0*/  LDL R8, [R1+0x398] ;  /* 0x0003980001087983 */ /* 0x000ea20000100800 */
[----:B------:R-:W-:Y:S02]  /*6bb0*/  ISETP.GT.AND P1, PT, R3, 0x16, PT ;  /* 0x000000160300780c */ /* 0x000fe40003f24270 */
[----:B------:R-:W-:Y:S01]  /*6bc0*/  PRMT R35, RZ, 0x7610, R35 ;  /* 0x00007610ff237816 */ /* 0x000fe20000000023 */
[----:B------:R-:W-:Y:S02]  /*6bd0*/  IMAD.X R5, R0, 0x1, R61, P0 ;  /* 0x0000000100057824 */ /* 0x000fe400000e063d */
[----:B------:R-:W2:Y:S08]  /*6be0*/  LDL R61, [R1+0x3a4] ;  /* 0x0003a400013d7983 */ /* 0x000eb00000100800 */
[----:B------:R0:W2:Y:S02]  /*6bf0*/  @P1 LDG.E.U8 R35, desc[UR14][R4.64] ;  /* 0x0000000e04231981 */ /* 0x0000a4000c1e1100 */
[----:B0-----:R-:W-:-:S02]  /*6c00*/  IADD3 R4, P0, R2, R7, RZ ;  /* 0x0000000702047210 */ /* 0x001fc40007f1e0ff */
[----:B------:R-:W2:Y:S03]  /*6c10*/  LDL R7, [R1+0x3a0] ;  /* 0x0003a00001077983 */ /* 0x000ea60000100800 */
[----:B------:R-:W-:Y:S02]  /*6c20*/  IMAD.X R5, R0, 0x1, R6, P0 ;  /* 0x0000000100057824 */ /* 0x000fe400000e0606 */
[----:B------:R-:W2:Y:S01]  /*6c30*/  LDL R6, [R1+0x3ac] ;  /* 0x0003ac0001067983 */ /* 0x000ea20000100800 */
[----:B------:R-:W-:-:S06]  /*6c40*/  PRMT R34, RZ, 0x7610, R34 ;  /* 0x00007610ff227816 */ /* 0x000fcc0000000022 */
[----:B------:R3:W2:Y:S01]  /*6c50*/  @P1 LDG.E.U8 R34, desc[UR14][R4.64] ;  /* 0x0000000e04221981 */ /* 0x0006a2000c1e1100 */
[----:B------:R-:W-:Y:S02]  /*6c60*/  ISETP.GT.AND P1, PT, R3, 0x17, PT ;  /* 0x000000170300780c */ /* 0x000fe40003f24270 */
[----:B------:R-:W-:Y:S02]  /*6c70*/  PRMT R33, RZ, 0x7610, R33 ;  /* 0x00007610ff217816 */ /* 0x000fe40000000021 */
[----:B---3--:R-:W-:Y:S02]  /*6c80*/  IADD3 R4, P0, R2, R60, RZ ;  /* 0x0000003c02047210 */ /* 0x008fe40007f1e0ff */
[----:B------:R-:W3:Y:S03]  /*6c90*/  LDL R60, [R1+0x3a8] ;  /* 0x0003a800013c7983 */ /* 0x000ee60000100800 */
[----:B------:R-:W-:-:S02]  /*6ca0*/  IMAD.X R5, R0, 0x1, R55, P0 ;  /* 0x0000000100057824 */ /* 0x000fc400000e0637 */
[----:B------:R-:W3:Y:S04]  /*6cb0*/  LDL R55, [R1+0x3b4] ;  /* 0x0003b40001377983 */ /* 0x000ee80000100800 */
[----:B------:R0:W3:Y:S01]  /*6cc0*/  @P1 LDG.E.U8 R33, desc[UR14][R4.64] ;  /* 0x0000000e04211981 */ /* 0x0000e2000c1e1100 */
[----:B------:R-:W-:Y:S02]  /*6cd0*/  PRMT R27, RZ, 0x7610, R27 ;  /* 0x00007610ff1b7816 */ /* 0x000fe4000000001b */
[----:B0-----:R-:W-:Y:S02]  /*6ce0*/  IADD3 R4, P0, R2, R54, RZ ;  /* 0x0000003602047210 */ /* 0x001fe40007f1e0ff */
[----:B------:R-:W3:Y:S01]  /*6cf0*/  LDL R54, [R1+0x3b0] ;  /* 0x0003b00001367983 */ /* 0x000ee20000100800 */
[----:B------:R-:W-:-:S02]  /*6d00*/  PRMT R32, RZ, 0x7610, R32 ;  /* 0x00007610ff207816 */ /* 0x000fc40000000020 */
[----:B----4-:R-:W-:Y:S02]  /*6d10*/  IMAD.X R5, R0, 0x1, R47, P0 ;  /* 0x0000000100057824 */ /* 0x010fe400000e062f */
[----:B------:R-:W4:Y:S04]  /*6d20*/  LDL R47, [R1+0x3bc] ;  /* 0x0003bc00012f7983 */ /* 0x000f280000100800 */
[----:B------:R0:W4:Y:S01]  /*6d30*/  @P1 LDG.E.U8 R27, desc[UR14][R4.64] ;  /* 0x0000000e041b1981 */ /* 0x000122000c1e1100 */
[----:B------:R-:W-:Y:S02]  /*6d40*/  ISETP.GT.AND P1, PT, R3, 0x18, PT ;  /* 0x000000180300780c */ /* 0x000fe40003f24270 */
[----:B0-----:R-:W-:Y:S02]  /*6d50*/  IADD3 R4, P0, R2, R43, RZ ;  /* 0x0000002b02047210 */ /* 0x001fe40007f1e0ff */
[----:B------:R-:W4:Y:S03]  /*6d60*/  LDL R43, [R1+0x3b8] ;  /* 0x0003b800012b7983 */ /* 0x000f260000100800 */
[----:B------:R-:W-:Y:S01]  /*6d70*/  IMAD.X R5, R0, 0x1, R62, P0 ;  /* 0x0000000100057824 */ /* 0x000fe200000e063e */
[----:B------:R-:W-:Y:S01]  /*6d80*/  PRMT R25, RZ, 0x7610, R25 ;  /* 0x00007610ff197816 */ /* 0x000fe20000000019 */
[----:B------:R-:W4:Y:S04]  /*6d90*/  LDL R62, [R1+0x3d8] ;  /* 0x0003d800013e7983 */ /* 0x000f280000100800 */
[----:B------:R0:W4:Y:S02]  /*6da0*/  @P1 LDG.E.U8 R32, desc[UR14][R4.64] ;  /* 0x0000000e04201981 */ /* 0x000124000c1e1100 */
[----:B0-----:R-:W-:-:S02]  /*6db0*/  IADD3 R4, P0, R2, R9, RZ ;  /* 0x0000000902047210 */ /* 0x001fc40007f1e0ff */
[----:B------:R-:W4:Y:S03]  /*6dc0*/  LDL R9, [R1+0x3c4] ;  /* 0x0003c40001097983 */ /* 0x000f260000100800 */
[----:B--2---:R-:W-:Y:S02]  /*6dd0*/  IMAD.X R5, R0, 0x1, R8, P0 ;  /* 0x0000000100057824 */ /* 0x004fe400000e0608 */
[----:B------:R-:W2:Y:S04]  /*6de0*/  LDL R8, [R1+0x3c0] ;  /* 0x0003c00001087983 */ /* 0x000ea80000100800 */
[----:B------:R0:W2:Y:S01]  /*6df0*/  @P1 LDG.E.U8 R25, desc[UR14][R4.64] ;  /* 0x0000000e04191981 */ /* 0x0000a2000c1e1100 */
[----:B------:R-:W-:-:S02]  /*6e00*/  ISETP.GT.AND P1, PT, R3, 0x19, PT ;  /* 0x000000190300780c */ /* 0x000fc40003f24270 */
[----:B------:R-:W-:Y:S02]  /*6e10*/  PRMT R24, RZ, 0x7610, R24 ;  /* 0x00007610ff187816 */ /* 0x000fe40000000018 */
[----:B0-----:R-:W-:Y:S02]  /*6e20*/  IADD3 R4, P0, R2, R61, RZ ;  /* 0x0000003d02047210 */ /* 0x001fe40007f1e0ff */
[----:B------:R-:W2:Y:S03]  /*6e30*/  LDL R61, [R1+0x3e4] ;  /* 0x0003e400013d7983 */ /* 0x000ea60000100800 */
[----:B------:R-:W-:Y:S02]  /*6e40*/  IMAD.X R5, R0, 0x1, R7, P0 ;  /* 0x0000000100057824 */ /* 0x000fe400000e0607 */
[----:B------:R-:W2:Y:S04]  /*6e50*/  LDL R7, [R1+0x3cc] ;  /* 0x0003cc0001077983 */ /* 0x000ea80000100800 */
[----:B------:R0:W2:Y:S02]  /*6e60*/  @P1 LDG.E.U8 R24, desc[UR14][R4.64] ;  /* 0x0000000e04181981 */ /* 0x0000a4000c1e1100 */
[----:B0-----:R-:W-:-:S02]  /*6e70*/  IADD3 R4, P0, R2, R6, RZ ;  /* 0x0000000602047210 */ /* 0x001fc40007f1e0ff */
[----:B------:R-:W2:Y:S01]  /*6e80*/  LDL R6, [R1+0x3c8] ;  /* 0x0003c80001067983 */ /* 0x000ea20000100800 */
[----:B------:R-:W-:Y:S02]  /*6e90*/  PRMT R252, RZ, 0x7610, R252 ;  /* 0x00007610fffc7816 */ /* 0x000fe400000000fc */
[----:B---3--:R-:W-:Y:S02]  /*6ea0*/  IMAD.X R5, R0, 0x1, R60, P0 ;  /* 0x0000000100057824 */ /* 0x008fe400000e063c */
[----:B------:R-:W3:Y:S04]  /*6eb0*/  LDL R60, [R1+0x3e0] ;  /* 0x0003e000013c7983 */ /* 0x000ee80000100800 */
[----:B------:R0:W3:Y:S01]  /*6ec0*/  @P1 LDG.E.U8 R252, desc[UR14][R4.64] ;  /* 0x0000000e04fc1981 */ /* 0x0000e2000c1e1100 */
[----:B------:R-:W-:-:S02]  /*6ed0*/  ISETP.GT.AND P1, PT, R3, 0x1a, PT ;  /* 0x0000001a0300780c */ /* 0x000fc40003f24270 */
[----:B------:R-:W-:Y:S02]  /*6ee0*/  PRMT R251, RZ, 0x7610, R251 ;  /* 0x00007610fffb7816 */ /* 0x000fe400000000fb */
[----:B0-----:R-:W-:Y:S02]  /*6ef0*/  IADD3 R4, P0, R2, R55, RZ ;  /* 0x0000003702047210 */ /* 0x001fe40007f1e0ff */
[----:B------:R-:W3:Y:S03]  /*6f00*/  LDL R55, [R1+0x3ec] ;  /* 0x0003ec0001377983 */ /* 0x000ee60000100800 */
[----:B------:R-:W-:Y:S02]  /*6f10*/  IMAD.X R5, R0, 0x1, R54, P0 ;  /* 0x0000000100057824 */ /* 0x000fe400000e0636 */
[----:B------:R-:W3:Y:S04]  /*6f20*/  LDL R54, [R1+0x3e8] ;  /* 0x0003e80001367983 */ /* 0x000ee80000100800 */
[----:B------:R4:W3:Y:S01]  /*6f30*/  @P1 LDG.E.U8 R251, desc[UR14][R4.64] ;  /* 0x0000000e04fb1981 */ /* 0x0008e2000c1e1100 */
[----:B------:R-:W-:-:S02]  /*6f40*/  PRMT R250, RZ, 0x7610, R250 ;  /* 0x00007610fffa7816 */ /* 0x000fc400000000fa */
[----:B----4-:R-:W-:Y:S02]  /*6f50*/  IADD3 R4, P0, R2, R47, RZ ;  /* 0x0000002f02047210 */ /* 0x010fe40007f1e0ff */
[----:B------:R-:W4:Y:S03]  /*6f60*/  LDL R47, [R1+0x3f4] ;  /* 0x0003f400012f7983 */ /* 0x000f260000100800 */
[----:B------:R-:W-:Y:S02]  /*6f70*/  IMAD.X R5, R0, 0x1, R43, P0 ;  /* 0x0000000100057824 */ /* 0x000fe400000e062b */
[----:B------:R-:W4:Y:S04]  /*6f80*/  LDL R43, [R1+0x3f0] ;  /* 0x0003f000012b7983 */ /* 0x000f280000100800 */
[----:B------:R0:W4:Y:S02]  /*6f90*/  @P1 LDG.E.U8 R250, desc[UR14][R4.64] ;  /* 0x0000000e04fa1981 */ /* 0x000124000c1e1100 */
[----:B0-----:R-:W-:-:S02]  /*6fa0*/  IADD3 R4, P0, R2, R9, RZ ;  /* 0x0000000902047210 */ /* 0x001fc40007f1e0ff */
[----:B------:R-:W4:Y:S03]  /*6fb0*/  LDL R9, [R1+0x3fc] ;  /* 0x0003fc0001097983 */ /* 0x000f260000100800 */
[----:B--2---:R-:W-:Y:S02]  /*6fc0*/  IMAD.X R5, R0, 0x1, R8, P0 ;  /* 0x0000000100057824 */ /* 0x004fe400000e0608 */
[----:B------:R-:W2:Y:S01]  /*6fd0*/  LDL R8, [R1+0x3f8] ;  /* 0x0003f80001087983 */ /* 0x000ea20000100800 */
[----:B------:R-:W-:Y:S02]  /*6fe0*/  ISETP.GT.AND P1, PT, R3, 0x1b, PT ;  /* 0x0000001b0300780c */ /* 0x000fe40003f24270 */
[----:B------:R-:W-:Y:S02]  /*6ff0*/  PRMT R249, RZ, 0x7610, R249 ;  /* 0x00007610fff97816 */ /* 0x000fe400000000f9 */
[----:B------:R-:W-:-:S09]  /*7000*/  PRMT R248, RZ, 0x7610, R248 ;  /* 0x00007610fff87816 */ /* 0x000fd200000000f8 */
[----:B------:R0:W2:Y:S02]  /*7010*/  @P1 LDG.E.U8 R249, desc[UR14][R4.64] ;  /* 0x0000000e04f91981 */ /* 0x0000a4000c1e1100 */
[----:B0-----:R-:W-:Y:S02]  /*7020*/  IADD3 R4, P0, R2, R7, RZ ;  /* 0x0000000702047210 */ /* 0x001fe40007f1e0ff */
[----:B------:R-:W-:Y:S01]  /*7030*/  PRMT R247, RZ, 0x7610, R247 ;  /* 0x00007610fff77816 */ /* 0x000fe200000000f7 */
[----:B------:R-:W2:Y:S02]  /*7040*/  LDL R7, [R1+0x404] ;  /* 0x0004040001077983 */ /* 0x000ea40000100800 */
[----:B------:R-:W-:Y:S01]  /*7050*/  IMAD.X R5, R0, 0x1, R6, P0 ;  /* 0x0000000100057824 */ /* 0x000fe200000e0606 */
[----:B------:R-:W-:Y:S01]  /*7060*/  PRMT R246, RZ, 0x7610, R246 ;  /* 0x00007610fff67816 */ /* 0x000fe200000000f6 */
[----:B------:R-:W2:Y:S04]  /*7070*/  LDL R6, [R1+0x400] ;  /* 0x0004000001067983 */ /* 0x000ea80000100800 */
[----:B------:R0:W2:Y:S01]  /*7080*/  @P1 LDG.E.U8 R248, desc[UR14][R4.64] ;  /* 0x0000000e04f81981 */ /* 0x0000a2000c1e1100 */
[----:B------:R-:W-:-:S02]  /*7090*/  ISETP.GT.AND P1, PT, R3, 0x1c, PT ;  /* 0x0000001c0300780c */ /* 0x000fc40003f24270 */
[----:B0-----:R-:W-:-:S05]  /*70a0*/  IADD3 R4, P0, R2, R65, RZ ;  /* 0x0000004102047210 */ /* 0x001fca0007f1e0ff */
[----:B------:R-:W-:-:S06]  /*70b0*/  IMAD.X R5, R0, 0x1, R64, P0 ;  /* 0x0000000100057824 */ /* 0x000fcc00000e0640 */
[----:B------:R0:W2:Y:S02]  /*70c0*/  @P1 LDG.E.U8 R247, desc[UR14][R4.64] ;  /* 0x0000000e04f71981 */ /* 0x0000a4000c1e1100 */
[----:B0-----:R-:W-:Y:S02]  /*70d0*/  IADD3 R4, P0, R2, R63, RZ ;  /* 0x0000003f02047210 */ /* 0x001fe40007f1e0ff */
[----:B------:R-:W-:Y:S01]  /*70e0*/  PRMT R245, RZ, 0x7610, R245 ;  /* 0x00007610fff57816 */ /* 0x000fe200000000f5 */
[----:B------:R-:W2:Y:S02]  /*70f0*/  LDL R63, [R1+0x114] ;  /* 0x00011400013f7983 */ /* 0x000ea40000100800 */
[----:B------:R-:W-:-:S05]  /*7100*/  IMAD.X R5, R0, 0x1, R62, P0 ;  /* 0x0000000100057824 */ /* 0x000fca00000e063e */
[----:B------:R0:W2:Y:S01]  /*7110*/  @P1 LDG.E.U8 R246, desc[UR14][R4.64] ;  /* 0x0000000e04f61981 */ /* 0x0000a2000c1e1100 */
[----:B------:R-:W-:Y:S02]  /*7120*/  ISETP.GT.AND P1, PT, R3, 0x1d, PT ;  /* 0x0000001d0300780c */ /* 0x000fe40003f24270 */
[----:B0-----:R-:W-:-:S05]  /*7130*/  IADD3 R4, P0, R2, R61, RZ ;  /* 0x0000003d02047210 */ /* 0x001fca0007f1e0ff */
[----:B---3--:R-:W-:Y:S01]  /*7140*/  IMAD.X R5, R0, 0x1, R60, P0 ;  /* 0x0000000100057824 */ /* 0x008fe200000e063c */
[----:B------:R-:W-:Y:S01]  /*7150*/  PRMT R244, RZ, 0x7610, R244 ;  /* 0x00007610fff47816 */ /* 0x000fe200000000f4 */
[----:B------:R-:W3:Y:S04]  /*7160*/  LDL R60, [R1+0x120] ;  /* 0x00012000013c7983 */ /* 0x000ee80000100800 */
[----:B------:R0:W3:Y:S02]  /*7170*/  @P1 LDG.E.U8 R245, desc[UR14][R4.64] ;  /* 0x0000000e04f51981 */ /* 0x0000e4000c1e1100 */
[----:B0-----:R-:W-:Y:S02]  /*7180*/  IADD3 R4, P0, R2, R55, RZ ;  /* 0x0000003702047210 */ /* 0x001fe40007f1e0ff */
[----:B------:R-:W-:Y:S01]  /*7190*/  PRMT R243, RZ, 0x7610, R243 ;  /* 0x00007610fff37816 */ /* 0x000fe200000000f3 */
[----:B------:R-:W3:Y:S02]  /*71a0*/  LDL R55, [R1+0x11c] ;  /* 0x00011c0001377983 */ /* 0x000ee40000100800 */
[----:B------:R-:W-:-:S02]  /*71b0*/  IMAD.X R5, R0, 0x1, R54, P0 ;  /* 0x0000000100057824 */ /* 0x000fc400000e0636 */
[----:B------:R-:W3:Y:S04]  /*71c0*/  LDL R54, [R1+0x128] ;  /* 0x0001280001367983 */ /* 0x000ee80000100800 */
[----:B------:R4:W3:Y:S01]  /*71d0*/  @P1 LDG.E.U8 R244, desc[UR14][R4.64] ;  /* 0x0000000e04f41981 */ /* 0x0008e2000c1e1100 */
[----:B------:R-:W-:Y:S02]  /*71e0*/  ISETP.GT.AND P1, PT, R3, 0x1e, PT ;  /* 0x0000001e0300780c */ /* 0x000fe40003f24270 */
[----:B----4-:R-:W-:Y:S02]  /*71f0*/  IADD3 R4, P0, R2, R47, RZ ;  /* 0x0000002f02047210 */ /* 0x010fe40007f1e0ff */
[----:B------:R-:W4:Y:S03]  /*7200*/  LDL R47, [R1+0x408] ;  /* 0x00040800012f7983 */ /* 0x000f260000100800 */
[----:B------:R-:W-:-:S02]  /*7210*/  IMAD.X R5, R0, 0x1, R43, P0 ;  /* 0x0000000100057824 */ /* 0x000fc400000e062b */
[----:B------:R-:W3:Y:S04]  /*7220*/  LDL R43, [R1+0x214] ;  /* 0x00021400012b7983 */ /* 0x000ee80000100800 */
[----:B------:R0:W3:Y:S02]  /*7230*/  @P1 LDG.E.U8 R243, desc[UR14][R4.64] ;  /* 0x0000000e04f31981 */ /* 0x0000e4000c1e1100 */
[----:B0-----:R-:W-:-:S05]  /*7240*/  IADD3 R4, P0, R2, R9, RZ ;  /* 0x0000000902047210 */ /* 0x001fca0007f1e0ff */
[----:B--2---:R-:W-:Y:S02]  /*7250*/  IMAD.X R5, R0, 0x1, R8, P0 ;  /* 0x0000000100057824 */ /* 0x004fe400000e0608 */
[----:B------:R-:W2:Y:S04]  /*7260*/  LDL R8, [R1+0x40c] ;  /* 0x00040c0001087983 */ /* 0x000ea80000100800 */
[----:B------:R0:W-:Y:S04]  /*7270*/  STL [R1+0x430], R2 ;  /* 0x0004300201007387 */ /* 0x0001e80000100800 */
[----:B------:R-:W3:Y:S04]  /*7280*/  LDL R62, [R1+0x130] ;  /* 0x00013000013e7983 */ /* 0x000ee80000100800 */
[----:B------:R-:W3:Y:S04]  /*7290*/  LDL R65, [R1+0x12c] ;  /* 0x00012c0001417983 */ /* 0x000ee80000100800 */
[----:B------:R-:W3:Y:S04]  /*72a0*/  LDL R64, [R1+0x138] ;  /* 0x0001380001407983 */ /* 0x000ee80000100800 */
[----:B------:R-:W3:Y:S01]  /*72b0*/  LDL R61, [R1+0x134] ;  /* 0x00013400013d7983 */ /* 0x000ee20000100800 */
[----:B------:R-:W-:-:S06]  /*72c0*/  PRMT R242, RZ, 0x7610, R242 ;  /* 0x00007610fff27816 */ /* 0x000fcc00000000f2 */
[----:B------:R1:W3:Y:S01]  /*72d0*/  @P1 LDG.E.U8 R242, desc[UR14][R4.64] ;  /* 0x0000000e04f21981 */ /* 0x0002e2000c1e1100 */
[----:B------:R-:W-:Y:S02]  /*72e0*/  ISETP.GT.AND P1, PT, R3, 0x1f, PT ;  /* 0x0000001f0300780c */ /* 0x000fe40003f24270 */
[----:B------:R-:W-:Y:S02]  /*72f0*/  LOP3.LUT R11, R11, 0xffff, RZ, 0xc0, !PT ;  /* 0x0000ffff0b0b7812 */ /* 0x000fe400078ec0ff */
[----:B------:R-:W-:Y:S02]  /*7300*/  LOP3.LUT R10, R10, 0xffff, RZ, 0xc0, !PT ;  /* 0x0000ffff0a0a7812 */ /* 0x000fe400078ec0ff */
[----:B-1----:R-:W-:-:S05]  /*7310*/  IADD3 R4, P0, R2, R7, RZ ;  /* 0x0000000702047210 */ /* 0x002fca0007f1e0ff */
[----:B------:R-:W-:Y:S01]  /*7320*/  IMAD.X R5, R0, 0x1, R6, P0 ;  /* 0x0000000100057824 */ /* 0x000fe200000e0606 */
[--C-:B------:R-:W-:Y:S02]  /*7330*/  PRMT R7, R11, 0x3340, R10.reuse ;  /* 0x000033400b077816 */ /* 0x100fe4000000000a */
[----:B------:R-:W-:Y:S02]  /*7340*/  PRMT R241, RZ, 0x7610, R241 ;  /* 0x00007610fff17816 */ /* 0x000fe400000000f1 */
[----:B------:R-:W-:-:S04]  /*7350*/  PRMT R10, RZ, 0x7610, R10 ;  /* 0x00007610ff0a7816 */ /* 0x000fc8000000000a */
[----:B------:R1:W3:Y:S01]  /*7360*/  @P1 LDG.E.U8 R241, desc[UR14][R4.64] ;  /* 0x0000000e04f11981 */ /* 0x0002e2000c1e1100 */
[----:B------:R-:W-:Y:S02]  /*7370*/  LOP3.LUT R221, R221, 0xffff, RZ, 0xc0, !PT ;  /* 0x0000ffffdddd7812 */ /* 0x000fe400078ec0ff */
[----:B------:R-:W-:Y:S02]  /*7380*/  LOP3.LUT R220, R220, 0xffff, RZ, 0xc0, !PT ;  /* 0x0000ffffdcdc7812 */ /* 0x000fe400078ec0ff */
[----:B------:R-:W-:Y:S02]  /*7390*/  LOP3.LUT R219, R219, 0xffff, RZ, 0xc0, !PT ;  /* 0x0000ffffdbdb7812 */ /* 0x000fe400078ec0ff */
[----:B------:R-:W-:Y:S02]  /*73a0*/  LOP3.LUT R218, R218, 0xffff, RZ, 0xc0, !PT ;  /* 0x0000ffffdada7812 */ /* 0x000fe400078ec0ff */
[----:B------:R-:W-:Y:S02]  /*73b0*/  LOP3.LUT R217, R217, 0xffff, RZ, 0xc0, !PT ;  /* 0x0000ffffd9d97812 */ /* 0x000fe400078ec0ff */
[----:B------:R-:W-:-:S02]  /*73c0*/  LOP3.LUT R216, R216, 0xffff, RZ, 0xc0, !PT ;  /* 0x0000ffffd8d87812 */ /* 0x000fc400078ec0ff */
        /* <DEDUP_REMOVED lines=8> */
[----:B------:R-:W-:Y:S02]  /*7450*/  PRMT R220, R221, 0x3340, R220 ;  /* 0x00003340dddc7816 */ /* 0x000fe400000000dc */
[----:B-1----:R-:W-:Y:S02]  /*7460*/  PRMT R4, R219, 0x3340, R218 ;  /* 0x00003340db047816 */ /* 0x002fe400000000da */
[----:B------:R-:W-:Y:S02]  /*7470*/  PRMT R216, R217, 0x3340, R216 ;  /* 0x00003340d9d87816 */ /* 0x000fe400000000d8 */
[----:B------:R-:W-:-:S02]  /*7480*/  PRMT R5, R23, 0x3340, R22 ;  /* 0x0000334017057816 */ /* 0x000fc40000000016 */
[----:B------:R-:W-:Y:S02]  /*7490*/  PRMT R20, R21, 0x3340, R20 ;  /* 0x0000334015147816 */ /* 0x000fe40000000014 */
[----:B------:R-:W-:Y:S02]  /*74a0*/  PRMT R6, R19, 0x3340, R18 ;  /* 0x0000334013067816 */ /* 0x000fe40000000012 */
[----:B------:R-:W-:Y:S02]  /*74b0*/  PRMT R16, R17, 0x3340, R16 ;  /* 0x0000334011107816 */ /* 0x000fe40000000010 */
[----:B------:R-:W-:Y:S02]  /*74c0*/  PRMT R4, R220, 0x5410, R4 ;  /* 0x00005410dc047816 */ /* 0x000fe40000000004 */
[----:B------:R-:W-:Y:S02]  /*74d0*/  PRMT R5, R216, 0x5410, R5 ;  /* 0x00005410d8057816 */ /* 0x000fe40000000005 */
[----:B------:R-:W-:-:S02]  /*74e0*/  PRMT R6, R20, 0x5410, R6 ;  /* 0x0000541014067816 */ /* 0x000fc40000000006 */
[----:B------:R-:W-:Y:S02]  /*74f0*/  PRMT R7, R16, 0x5410, R7 ;  /* 0x0000541010077816 */ /* 0x000fe40000000007 */
[----:B------:R-:W-:Y:S02]  /*7500*/  PRMT R240, RZ, 0x7610, R240 ;  /* 0x00007610fff07816 */ /* 0x000fe400000000f0 */
[----:B------:R-:W-:Y:S02]  /*7510*/  PRMT R239, RZ, 0x7610, R239 ;  /* 0x00007610ffef7816 */ /* 0x000fe400000000ef */
[----:B------:R-:W-:Y:S02]  /*7520*/  PRMT R238, RZ, 0x7610, R238 ;  /* 0x00007610ffee7816 */ /* 0x000fe400000000ee */
[----:B------:R-:W-:Y:S02]  /*7530*/  PRMT R237, RZ, 0x7610, R237 ;  /* 0x00007610ffed7816 */ /* 0x000fe400000000ed */
[----:B--2---:R-:W-:-:S02]  /*7540*/  IADD3 R8, P0, R2, R8, RZ ;  /* 0x0000000802087210 */ /* 0x004fc40007f1e0ff */
[----:B0-----:R-:W2:Y:S03]  /*7550*/  LDL.LU R2, [R1+0x1c4] ;  /* 0x0001c40001027983 */ /* 0x001ea60000300800 */
[----:B----4-:R-:W-:-:S05]  /*7560*/  IMAD.X R9, R0, 0x1, R47, P0 ;  /* 0x0000000100097824 */ /* 0x010fca00000e062f */
[----:B------:R-:W4:Y:S01]  /*7570*/  @P1 LDG.E.U8 R10, desc[UR14][R8.64] ;  /* 0x0000000e080a1981 */ /* 0x000f22000c1e1100 */
[----:B------:R-:W-:Y:S01]  /*7580*/  BAR.SYNC.DEFER_BLOCKING 0x0 ;  /* 0x0000000000007b1d */ /* 0x000fe20000010000 */
[----:B------:R-:W-:Y:S02]  /*7590*/  ISETP.GE.AND P0, PT, R230, R3, PT ;  /* 0x00000003e600720c */ /* 0x000fe40003f06270 */
[----:B------:R-:W-:-:S03]  /*75a0*/  SHF.R.S32.HI R47, RZ, 0x1f, R15 ;  /* 0x0000001fff2f7819 */ /* 0x000fc6000001140f */
[----:B------:R0:W-:Y:S04]  /*75b0*/  STL [R1+0x424], R0 ;  /* 0x0004240001007387 */ /* 0x0001e80000100800 */
[----:B------:R-:W2:Y:S04]  /*75c0*/  LDL R11, [R1+0x158] ;  /* 0x00015800010b7983 */ /* 0x000ea80000100800 */
[----:B------:R-:W4:Y:S04]  /*75d0*/  LDL R9, [R1+0x160] ;  /* 0x0001600001097983 */ /* 0x000f280000100800 */
[----:B0-----:R-:W2:Y:S04]  /*75e0*/  LDL R0, [R1+0x13c] ;  /* 0x00013c0001007983 */ /* 0x001ea80000100800 */
[----:B---3--:R0:W-:Y:S04]  /*75f0*/  STS.128 [R43+UR12], R4 ;  /* 0x000000042b007988 */ /* 0x0081e80008000c0c */
[----:B------:R-:W3:Y:S04]  /*7600*/  LDL R8, [R1+0x15c] ;  /* 0x00015c0001087983 */ /* 0x000ee80000100800 */
[----:B0-----:R-:W4:Y:S01]  /*7610*/  LDL R6, [R1+0x140] ;  /* 0x0001400001067983 */ /* 0x001f220000100800 */
[----:B------:R-:W-:-:S03]  /*7620*/  IADD3 R4, P1, R15, R67, RZ ;  /* 0x000000430f047210 */ /* 0x000fc60007f3e0ff */
[----:B------:R-:W3:Y:S02]  /*7630*/  LDL R7, [R1+0x164] ;  /* 0x0001640001077983 */ /* 0x000ee40000100800 */
[----:B------:R-:W-:Y:S02]  /*7640*/  IMAD.X R5, R47, 0x1, R63, P1 ;  /* 0x000000012f057824 */ /* 0x000fe400008e063f */
[----:B------:R-:W3:Y:S04]  /*7650*/  LDL R63, [R1+0x148] ;  /* 0x00014800013f7983 */ /* 0x000ee80000100800 */
[----:B------:R0:W3:Y:S02]  /*7660*/  @!P0 LDG.E.U8 R240, desc[UR14][R4.64] ;  /* 0x0000000e04f08981 */ /* 0x0000e4000c1e1100 */
[----:B0-----:R-:W-:-:S02]  /*7670*/  IADD3 R4, P1, R15, R60, RZ ;  /* 0x0000003c0f047210 */ /* 0x001fc40007f3e0ff */
[----:B------:R-:W3:Y:S03]  /*7680*/  LDL R60, [R1+0x144] ;  /* 0x00014400013c7983 */ /* 0x000ee60000100800 */
[----:B------:R-:W-:Y:S02]  /*7690*/  IMAD.X R5, R47, 0x1, R55, P1 ;  /* 0x000000012f057824 */ /* 0x000fe400008e0637 */
[----:B------:R-:W3:Y:S04]  /*76a0*/  LDL R55, [R1+0x150] ;  /* 0x0001500001377983 */ /* 0x000ee80000100800 */
[----:B------:R0:W3:Y:S02]  /*76b0*/  @!P0 LDG.E.U8 R239, desc[UR14][R4.64] ;  /* 0x0000000e04ef8981 */ /* 0x0000e4000c1e1100 */
[----:B0-----:R-:W-:-:S02]  /*76c0*/  IADD3 R4, P1, R15, R54, RZ ;  /* 0x000000360f047210 */ /* 0x001fc40007f3e0ff */
[----:B------:R-:W3:Y:S03]  /*76d0*/  LDL R54, [R1+0x14c] ;  /* 0x00014c0001367983 */ /* 0x000ee60000100800 */
[----:B------:R-:W-:-:S05]  /*76e0*/  IMAD.X R5, R47, 0x1, R66, P1 ;  /* 0x000000012f057824 */ /* 0x000fca00008e0642 */
[----:B------:R0:W3:Y:S02]  /*76f0*/  @!P0 LDG.E.U8 R238, desc[UR14][R4.64] ;  /* 0x0000000e04ee8981 */ /* 0x0000e4000c1e1100 */
[----:B0-----:R-:W-:Y:S02]  /*7700*/  IADD3 R4, P1, R15, R62, RZ ;  /* 0x0000003e0f047210 */ /* 0x001fe40007f3e0ff */
[----:B------:R-:W3:Y:S03]  /*7710*/  LDL R62, [R1+0x154] ;  /* 0x00015400013e7983 */ /* 0x000ee60000100800 */
[----:B------:R-:W-:Y:S01]  /*7720*/  IMAD.X R5, R47, 0x1, R65, P1 ;  /* 0x000000012f057824 */ /* 0x000fe200008e0641 */
[----:B------:R-:W-:Y:S01]  /*7730*/  PRMT R236, RZ, 0x7610, R236 ;  /* 0x00007610ffec7816 */ /* 0x000fe200000000ec */
[----:B------:R-:W3:Y:S04]  /*7740*/  LDL R65, [R1+0x190] ;  /* 0x0001900001417983 */ /* 0x000ee80000100800 */
[----:B------:R0:W3:Y:S02]  /*7750*/  @!P0 LDG.E.U8 R237, desc[UR14][R4.64] ;  /* 0x0000000e04ed8981 */ /* 0x0000e4000c1e1100 */
[----:B0-----:R-:W-:-:S02]  /*7760*/  IADD3 R4, P1, R15, R64, RZ ;  /* 0x000000400f047210 */ /* 0x001fc40007f3e0ff */
[----:B------:R-:W-:Y:S01]  /*7770*/  PRMT R235, RZ, 0x7610, R235 ;  /* 0x00007610ffeb7816 */ /* 0x000fe200000000eb */
[----:B------:R-:W3:Y:S02]  /*7780*/  LDL R64, [R1+0x198] ;  /* 0x0001980001407983 */ /* 0x000ee40000100800 */
[----:B------:R-:W-:Y:S02]  /*7790*/  IMAD.X R5, R47, 0x1, R61, P1 ;  /* 0x000000012f057824 */ /* 0x000fe400008e063d */
[----:B------:R-:W3:Y:S04]  /*77a0*/  LDL R61, [R1+0x168] ;  /* 0x00016800013d7983 */ /* 0x000ee80000100800 */
[----:B------:R4:W3:Y:S01]  /*77b0*/  @!P0 LDG.E.U8 R236, desc[UR14][R4.64] ;  /* 0x0000000e04ec8981 */ /* 0x0008e2000c1e1100 */
[----:B------:R-:W-:-:S02]  /*77c0*/  PRMT R234, RZ, 0x7610, R234 ;  /* 0x00007610ffea7816 */ /* 0x000fc400000000ea */
[----:B------:R-:W-:Y:S02]  /*77d0*/  PRMT R233, RZ, 0x7610, R233 ;  /* 0x00007610ffe97816 */ /* 0x000fe400000000e9 */
[----:B------:R-:W-:Y:S02]  /*77e0*/  PRMT R232, RZ, 0x7610, R232 ;  /* 0x00007610ffe87816 */ /* 0x000fe400000000e8 */
[----:B------:R-:W-:Y:S02]  /*77f0*/  PRMT R231, RZ, 0x7610, R231 ;  /* 0x00007610ffe77816 */ /* 0x000fe400000000e7 */
[----:B----4-:R-:W-:Y:S02]  /*7800*/  IADD3 R4, P1, R15, R6, RZ ;  /* 0x000000060f047210 */ /* 0x010fe40007f3e0ff */
[----:B------:R-:W4:Y:S03]  /*7810*/  LDL R6, [R1+0x170] ;  /* 0x0001700001067983 */ /* 0x000f260000100800 */
[----:B--2---:R-:W-:-:S02]  /*7820*/  IMAD.X R5, R47, 0x1, R0, P1 ;  /* 0x000000012f057824 */ /* 0x004fc400008e0600 */
[----:B------:R-:W2:Y:S04]  /*7830*/  LDL R0, [R1+0x16c] ;  /* 0x00016c0001007983 */ /* 0x000ea80000100800 */
[----:B------:R3:W2:Y:S02]  /*7840*/  @!P0 LDG.E.U8 R235, desc[UR14][R4.64] ;  /* 0x0000000e04eb8981 */ /* 0x0006a4000c1e1100 */
[----:B---3--:R-:W-:Y:S02]  /*7850*/  IADD3 R4, P1, R15, R63, RZ ;  /* 0x0000003f0f047210 */ /* 0x008fe40007f3e0ff */
[----:B------:R-:W-:Y:S01]  /*7860*/  PRMT R229, RZ, 0x7610, R229 ;  /* 0x00007610ffe57816 */ /* 0x000fe200000000e5 */
[----:B------:R-:W3:Y:S02]  /*7870*/  LDL R63, [R1+0x194] ;  /* 0x00019400013f7983 */ /* 0x000ee40000100800 */
[----:B------:R-:W-:-:S02]  /*7880*/  IMAD.X R5, R47, 0x1, R60, P1 ;  /* 0x000000012f057824 */ /* 0x000fc400008e063c */
[----:B------:R-:W3:Y:S04]  /*7890*/  LDL R60, [R1+0x178] ;  /* 0x00017800013c7983 */ /* 0x000ee80000100800 */
[----:B------:R0:W3:Y:S02]  /*78a0*/  @!P0 LDG.E.U8 R234, desc[UR14][R4.64] ;  /* 0x0000000e04ea8981 */ /* 0x0000e4000c1e1100 */
[----:B0-----:R-:W-:Y:S02]  /*78b0*/  IADD3 R4, P1, R15, R55, RZ ;  /* 0x000000370f047210 */ /* 0x001fe40007f3e0ff */
[----:B------:R-:W3:Y:S03]  /*78c0*/  LDL R55, [R1+0x174] ;  /* 0x0001740001377983 */ /* 0x000ee60000100800 */
[----:B------:R-:W-:-:S02]  /*78d0*/  IMAD.X R5, R47, 0x1, R54, P1 ;  /* 0x000000012f057824 */ /* 0x000fc400008e0636 */
[----:B------:R-:W3:Y:S04]  /*78e0*/  LDL R54, [R1+0x180] ;  /* 0x0001800001367983 */ /* 0x000ee80000100800 */
        /* <DEDUP_REMOVED lines=14> */
[----:B------:R-:W-:Y:S02]  /*79d0*/  IMAD.X R5, R47, 0x1, R7, P1 ;  /* 0x000000012f057824 */ /* 0x000fe400008e0607 */
[----:B------:R-:W3:Y:S04]  /*79e0*/  LDL R7, [R1+0x18c] ;  /* 0x00018c0001077983 */ /* 0x000ee80000100800 */
[----:B------:R4:W3:Y:S01]  /*79f0*/  @!P0 LDG.E.U8 R229, desc[UR14][R4.64] ;  /* 0x0000000e04e58981 */ /* 0x0008e2000c1e1100 */
[----:B------:R-:W-:-:S02]  /*7a00*/  PRMT R227, RZ, 0x7610, R227 ;  /* 0x00007610ffe37816 */ /* 0x000fc400000000e3 */
[----:B------:R-:W-:Y:S02]  /*7a10*/  PRMT R226, RZ, 0x7610, R226 ;  /* 0x00007610ffe27816 */ /* 0x000fe400000000e2 */
[----:B------:R-:W-:Y:S02]  /*7a20*/  PRMT R225, RZ, 0x7610, R225 ;  /* 0x00007610ffe17816 */ /* 0x000fe400000000e1 */
[----:B----4-:R-:W-:Y:S02]  /*7a30*/  IADD3 R4, P1, R15, R6, RZ ;  /* 0x000000060f047210 */ /* 0x010fe40007f3e0ff */
[----:B------:R-:W4:Y:S03]  /*7a40*/  LDL R6, [R1+0x1a0] ;  /* 0x0001a00001067983 */ /* 0x000f260000100800 */
[----:B--2---:R-:W-:Y:S02]  /*7a50*/  IMAD.X R5, R47, 0x1, R0, P1 ;  /* 0x000000012f057824 */ /* 0x004fe400008e0600 */
[----:B------:R-:W2:Y:S04]  /*7a60*/  LDL R0, [R1+0x19c] ;  /* 0x00019c0001007983 */ /* 0x000ea80000100800 */
[----:B------:R3:W2:Y:S02]  /*7a70*/  @!P0 LDG.E.U8 R228, desc[UR14][R4.64] ;  /* 0x0000000e04e48981 */ /* 0x0006a4000c1e1100 */
[----:B---3--:R-:W-:-:S02]  /*7a80*/  IADD3 R4, P1, R15, R60, RZ ;  /* 0x0000003c0f047210 */ /* 0x008fc40007f3e0ff */
        /* <DEDUP_REMOVED lines=14> */
[----:B0-----:R-:W-:-:S05]  /*7b70*/  IADD3 R4, P1, R15, R65, RZ ;  /* 0x000000410f047210 */ /* 0x001fca0007f3e0ff */
[----:B------:R-:W-:Y:S02]  /*7b80*/  IMAD.X R5, R47, 0x1, R7, P1 ;  /* 0x000000012f057824 */ /* 0x000fe400008e0607 */
[----:B------:R-:W3:Y:S01]  /*7b90*/  LDL R7, [R1+0x1c8] ;  /* 0x0001c80001077983 */ /* 0x000ee20000100800 */
[----:B------:R-:W-:-:S06]  /*7ba0*/  PRMT R224, RZ, 0x7610, R224 ;  /* 0x00007610ffe07816 */ /* 0x000fcc00000000e0 */
[----:B------:R0:W3:Y:S01]  /*7bb0*/  @!P0 LDG.E.U8 R224, desc[UR14][R4.64] ;  /* 0x0000000e04e08981 */ /* 0x0000e2000c1e1100 */
[----:B------:R-:W-:Y:S02]  /*7bc0*/  PRMT R223, RZ, 0x7610, R223 ;  /* 0x00007610ffdf7816 */ /* 0x000fe400000000df */
[----:B0-----:R-:W-:-:S05]  /*7bd0*/  IADD3 R4, P1, R15, R64, RZ ;  /* 0x000000400f047210 */ /* 0x001fca0007f3e0ff */
[----:B------:R-:W-:-:S05]  /*7be0*/  IMAD.X R5, R47, 0x1, R63, P1 ;  /* 0x000000012f057824 */ /* 0x000fca00008e063f */
[----:B------:R4:W3:Y:S01]  /*7bf0*/  @!P0 LDG.E.U8 R223, desc[UR14][R4.64] ;  /* 0x0000000e04df8981 */ /* 0x0008e2000c1e1100 */
[----:B------:R-:W-:Y:S02]  /*7c00*/  PRMT R222, RZ, 0x7610, R222 ;  /* 0x00007610ffde7816 */ /* 0x000fe400000000de */
[----:B------:R-:W-:Y:S02]  /*7c10*/  PRMT R221, RZ, 0x7610, R221 ;  /* 0x00007610ffdd7816 */ /* 0x000fe400000000dd */
[----:B------:R-:W-:Y:S02]  /*7c20*/  PRMT R220, RZ, 0x7610, R220 ;  /* 0x00007610ffdc7816 */ /* 0x000fe400000000dc */
[----:B------:R-:W-:Y:S02]  /*7c30*/  PRMT R219, RZ, 0x7610, R219 ;  /* 0x00007610ffdb7816 */ /* 0x000fe400000000db */
[----:B------:R-:W-:Y:S02]  /*7c40*/  PRMT R218, RZ, 0x7610, R218 ;  /* 0x00007610ffda7816 */ /* 0x000fe400000000da */
[----:B----4-:R-:W-:-:S02]  /*7c50*/  IADD3 R4, P1, R15, R6, RZ ;  /* 0x000000060f047210 */ /* 0x010fc40007f3e0ff */
[----:B------:R-:W4:Y:S03]  /*7c60*/  LDL R6, [R1+0x1d0] ;  /* 0x0001d00001067983 */ /* 0x000f260000100800 */
[----:B--2---:R-:W-:Y:S02]  /*7c70*/  IMAD.X R5, R47, 0x1, R0, P1 ;  /* 0x000000012f057824 */ /* 0x004fe400008e0600 */
[----:B------:R-:W2:Y:S04]  /*7c80*/  LDL R0, [R1+0x1cc] ;  /* 0x0001cc0001007983 */ /* 0x000ea80000100800 */
[----:B------:R0:W2:Y:S02]  /*7c90*/  @!P0 LDG.E.U8 R222, desc[UR14][R4.64] ;  /* 0x0000000e04de8981 */ /* 0x0000a4000c1e1100 */
[----:B0-----:R-:W-:-:S05]  /*7ca0*/  IADD3 R4, P1, R15, R62, RZ ;  /* 0x0000003e0f047210 */ /* 0x001fca0007f3e0ff */
[----:B------:R-:W-:-:S05]  /*7cb0*/  IMAD.X R5, R47, 0x1, R61, P1 ;  /* 0x000000012f057824 */ /* 0x000fca00008e063d */
[----:B------:R3:W2:Y:S02]  /*7cc0*/  @!P0 LDG.E.U8 R221, desc[UR14][R4.64] ;  /* 0x0000000e04dd8981 */ /* 0x0006a4000c1e1100 */
[----:B---3--:R-:W-:-:S05]  /*7cd0*/  IADD3 R4, P1, R15, R60, RZ ;  /* 0x0000003c0f047210 */ /* 0x008fca0007f3e0ff */
[----:B------:R-:W-:Y:S02]  /*7ce0*/  IMAD.X R5, R47, 0x1, R55, P1 ;  /* 0x000000012f057824 */ /* 0x000fe400008e0637 */
        /* <DEDUP_REMOVED lines=9> */
[----:B------:R-:W-:-:S05]  /*7d80*/  IMAD.X R5, R47, 0x1, R8, P1 ;  /* 0x000000012f057824 */ /* 0x000fca00008e0608 */
[----:B------:R0:W3:Y:S04]  /*7d90*/  @!P0 LDG.E.U8 R218, desc[UR14][R4.64] ;  /* 0x0000000e04da8981 */ /* 0x0000e8000c1e1100 */
[----:B------:R1:W-:Y:S01]  /*7da0*/  STL [R1+0x434], R2 ;  /* 0x0004340201007387 */ /* 0x0003e20000100800 */
[----:B0-----:R-:W-:-:S05]  /*7db0*/  IADD3 R4, P1, R15, R7, RZ ;  /* 0x000000070f047210 */ /* 0x001fca0007f3e0ff */
[----:B------:R-:W-:Y:S02]  /*7dc0*/  IMAD.X R5, R47, 0x1, R2, P1 ;  /* 0x000000012f057824 */ /* 0x000fe400008e0602 */
[----:B-1----:R-:W3:Y:S01]  /*7dd0*/  LDL.LU R2, [R1+0x1d8] ;  /* 0x0001d80001027983 */ /* 0x002ee20000300800 */
[----:B------:R-:W-:Y:S02]  /*7de0*/  PRMT R217, RZ, 0x7610, R217 ;  /* 0x00007610ffd97816 */ /* 0x000fe400000000d9 */
[----:B------:R-:W-:Y:S01]  /*7df0*/  PRMT R216, RZ, 0x7610, R216 ;  /* 0x00007610ffd87816 */ /* 0x000fe200000000d8 */
[----:B------:R-:W3:Y:S04]  /*7e00*/  LDL R8, [R1+0x1f0] ;  /* 0x0001f00001087983 */ /* 0x000ee80000100800 */
[----:B------:R0:W3:Y:S02]  /*7e10*/  @!P0 LDG.E.U8 R217, desc[UR14][R4.64] ;  /* 0x0000000e04d98981 */ /* 0x0000e4000c1e1100 */
[----:B0-----:R-:W-:-:S02]  /*7e20*/  LOP3.LUT R5, R59, 0xffff, RZ, 0xc0, !PT ;  /* 0x0000ffff3b057812 */ /* 0x001fc400078ec0ff */
[----:B------:R-:W-:-:S04]  /*7e30*/  LOP3.LUT R4, R58, 0xffff, RZ, 0xc0, !PT ;  /* 0x0000ffff3a047812 */ /* 0x000fc800078ec0ff */
[----:B------:R-:W-:Y:S02]  /*7e40*/  PRMT R7, R5, 0x3340, R4 ;  /* 0x0000334005077816 */ /* 0x000fe40000000004 */
[----:B------:R-:W-:Y:S02]  /*7e50*/  PRMT R23, RZ, 0x7610, R23 ;  /* 0x00007610ff177816 */ /* 0x000fe40000000017 */
[----:B------:R-:W-:Y:S02]  /*7e60*/  PRMT R22, RZ, 0x7610, R22 ;  /* 0x00007610ff167816 */ /* 0x000fe40000000016 */
[----:B----4-:R-:W-:-:S05]  /*7e70*/  IADD3 R4, P1, R15, R6, RZ ;  /* 0x000000060f047210 */ /* 0x010fca0007f3e0ff */
[----:B--2---:R-:W-:Y:S02]  /*7e80*/  IMAD.X R5, R47, 0x1, R0, P1 ;  /* 0x000000012f057824 */ /* 0x004fe400008e0600 */
[----:B------:R-:W2:Y:S04]  /*7e90*/  LDL.LU R0, [R1+0x1e4] ;  /* 0x0001e40001007983 */ /* 0x000ea80000300800 */
[----:B------:R0:W4:Y:S02]  /*7ea0*/  @!P0 LDG.E.U8 R216, desc[UR14][R4.64] ;  /* 0x0000000e04d88981 */ /* 0x000124000c1e1100 */
[----:B0-----:R-:W-:Y:S02]  /*7eb0*/  LOP3.LUT R5, R57, 0xffff, RZ, 0xc0, !PT ;  /* 0x0000ffff39057812 */ /* 0x001fe400078ec0ff */
[----:B------:R-:W-:-:S04]  /*7ec0*/  LOP3.LUT R4, R56, 0xffff, RZ, 0xc0, !PT ;  /* 0x0000ffff38047812 */ /* 0x000fc800078ec0ff */
[----:B------:R-:W-:Y:S02]  /*7ed0*/  PRMT R6, R5, 0x3340, R4 ;  /* 0x0000334005067816 */ /* 0x000fe40000000004 */
[----:B---3--:R-:W-:-:S05]  /*7ee0*/  IADD3 R4, P1, R15, R2, RZ ;  /* 0x000000020f047210 */ /* 0x008fca0007f3e0ff */
[----:B------:R-:W-:Y:S01]  /*7ef0*/  IMAD.X R5, R47, 0x1, R55, P1 ;  /* 0x000000012f057824 */ /* 0x000fe200008e0637 */
[----:B------:R0:W-:Y:S04]  /*7f00*/  STL [R1+0x438], R2 ;  /* 0x0004380201007387 */ /* 0x0001e80000100800 */
[----:B------:R1:W3:Y:S04]  /*7f10*/  @!P0 LDG.E.U8 R23, desc[UR14][R4.64] ;  /* 0x0000000e04178981 */ /* 0x0002e8000c1e1100 */
[----:B0-----:R-:W4:Y:S01]  /*7f20*/  LDL R2, [R1+0x1f8] ;  /* 0x0001f80001027983 */ /* 0x001f220000100800 */
[----:B-1----:R-:W-:-:S02]  /*7f30*/  LOP3.LUT R5, R45, 0xffff, RZ, 0xc0, !PT ;  /* 0x0000ffff2d057812 */ /* 0x002fc400078ec0ff */
[----:B------:R-:W-:Y:S02]  /*7f40*/  LOP3.LUT R4, R14, 0xffff, RZ, 0xc0, !PT ;  /* 0x0000ffff0e047812 */ /* 0x000fe400078ec0ff */
[----:B------:R-:W3:Y:S02]  /*7f50*/  LDL.LU R14, [R1+0x1ec] ;  /* 0x0001ec00010e7983 */ /* 0x000ee40000300800 */
[----:B------:R-:W-:Y:S02]  /*7f60*/  PRMT R45, R5, 0x3340, R4 ;  /* 0x00003340052d7816 */ /* 0x000fe40000000004 */
[----:B------:R-:W-:-:S05]  /*7f70*/  IADD3 R4, P1, R15, R54, RZ ;  /* 0x000000360f047210 */ /* 0x000fca0007f3e0ff */
[----:B------:R-:W-:-:S05]  /*7f80*/  IMAD.X R5, R47, 0x1, R11, P1 ;  /* 0x000000012f057824 */ /* 0x000fca00008e060b */
[----:B------:R0:W4:Y:S02]  /*7f90*/  @!P0 LDG.E.U8 R22, desc[UR14][R4.64] ;  /* 0x0000000e04168981 */ /* 0x000124000c1e1100 */
[----:B0-----:R-:W-:Y:S02]  /*7fa0*/  LOP3.LUT R4, R13, 0xffff, RZ, 0xc0, !PT ;  /* 0x0000ffff0d047812 */ /* 0x001fe400078ec0ff */
[----:B------:R-:W4:Y:S01]  /*7fb0*/  LDL.LU R13, [R1+0x1f4] ;  /* 0x0001f400010d7983 */ /* 0x000f220000300800 */
[----:B------:R-:W-:-:S04]  /*7fc0*/  LOP3.LUT R5, R46, 0xffff, RZ, 0xc0, !PT ;  /* 0x0000ffff2e057812 */ /* 0x000fc800078ec0ff */
[----:B------:R-:W-:Y:S02]  /*7fd0*/  PRMT R46, R5, 0x3340, R4 ;  /* 0x00003340052e7816 */ /* 0x000fe40000000004 */
[----:B------:R-:W-:Y:S02]  /*7fe0*/  IADD3 R4, P1, R15, R9, RZ ;  /* 0x000000090f047210 */ /* 0x000fe40007f3e0ff */
[----:B------:R-:W-:Y:S02]  /*7ff0*/  PRMT R21, RZ, 0x7610, R21 ;  /* 0x00007610ff157816 */ /* 0x000fe40000000015 */
[----:B------:R-:W-:Y:S01]  /*8000*/  PRMT R20, RZ, 0x7610, R20 ;  /* 0x00007610ff147816 */ /* 0x000fe20000000014 */
[----:B--2---:R-:W-:-:S05]  /*8010*/  IMAD.X R5, R47, 0x1, R0, P1 ;  /* 0x000000012f057824 */ /* 0x004fca00008e0600 */
[----:B------:R0:W2:Y:S02]  /*8020*/  @!P0 LDG.E.U8 R21, desc[UR14][R4.64] ;  /* 0x0000000e04158981 */ /* 0x0000a4000c1e1100 */
[----:B0-----:R-:W-:Y:S02]  /*8030*/  LOP3.LUT R5, R44, 0xffff, RZ, 0xc0, !PT ;  /* 0x0000ffff2c057812 */ /* 0x001fe400078ec0ff */
[----:B------:R-:W-:-:S04]  /*8040*/  LOP3.LUT R4, R12, 0xffff, RZ, 0xc0, !PT ;  /* 0x0000ffff0c047812 */ /* 0x000fc800078ec0ff */
[----:B------:R-:W-:Y:S02]  /*8050*/  PRMT R44, R5, 0x3340, R4 ;  /* 0x00003340052c7816 */ /* 0x000fe40000000004 */
[----:B------:R-:W-:Y:S01]  /*8060*/  IADD3 R4, P1, R15, R8, RZ ;  /* 0x000000080f047210 */ /* 0x000fe20007f3e0ff */
[----:B------:R0:W-:Y:S04]  /*8070*/  STL [R1+0x42c], R0 ;  /* 0x00042c0001007387 */ /* 0x0001e80000100800 */
[----:B0-----:R-:W2:Y:S04]  /*8080*/  LDL.LU R0, [R1+0x200] ;  /* 0x0002000001007983 */ /* 0x001ea80000300800 */
[----:B------:R-:W2:Y:S01]  /*8090*/  LDL.LU R12, [R1+0x1fc] ;  /* 0x0001fc00010c7983 */ /* 0x000ea20000300800 */
[----:B---3--:R-:W-:-:S05]  /*80a0*/  IMAD.X R5, R47, 0x1, R14, P1 ;  /* 0x000000012f057824 */ /* 0x008fca00008e060e */
[----:B------:R0:W3:Y:S02]  /*80b0*/  @!P0 LDG.E.U8 R20, desc[UR14][R4.64] ;  /* 0x0000000e04148981 */ /* 0x0000e4000c1e1100 */
[----:B0-----:R-:W-:Y:S02]  /*80c0*/  LOP3.LUT R5, R53, 0xffff, RZ, 0xc0, !PT ;  /* 0x0000ffff35057812 */ /* 0x001fe400078ec0ff */
[----:B------:R-:W-:-:S04]  /*80d0*/  LOP3.LUT R4, R52, 0xffff, RZ, 0xc0, !PT ;  /* 0x0000ffff34047812 */ /* 0x000fc800078ec0ff */
[----:B------:R-:W-:Y:S02]  /*80e0*/  PRMT R11, R5, 0x3340, R4 ;  /* 0x00003340050b7816 */ /* 0x000fe40000000004 */
[----:B----4-:R-:W-:Y:S01]  /*80f0*/  IADD3 R4, P1, R15, R2, RZ ;  /* 0x000000020f047210 */ /* 0x010fe20007f3e0ff */
[----:B------:R-:W-:Y:S04]  /*8100*/  STL [R1+0x43c], R14 ;  /* 0x00043c0e01007387 */ /* 0x000fe80000100800 */
[----:B------:R-:W4:Y:S01]  /*8110*/  LDL.LU R230, [R1+0x204] ;  /* 0x0002040001e67983 */ /* 0x000f220000300800 */
[----:B------:R-:W-:-:S03]  /*8120*/  IMAD.X R5, R47, 0x1, R13, P1 ;  /* 0x000000012f057824 */ /* 0x000fc600008e060d */
[----:B------:R0:W-:Y:S04]  /*8130*/  STL [R1+0x428], R13 ;  /* 0x0004280d01007387 */ /* 0x0001e80000100800 */
[----:B0-----:R-:W3:Y:S04]  /*8140*/  LDL.LU R13, [R1+0x208] ;  /* 0x00020800010d7983 */ /* 0x001ee80000300800 */
[----:B------:R-:W4:Y:S04]  /*8150*/  LDL.LU R14, [R1+0x110] ;  /* 0x00011000010e7983 */ /* 0x000f280000300800 */
[----:B------:R-:W4:Y:S01]  /*8160*/  LDL.LU R2, [R1+0x10c] ;  /* 0x00010c0001027983 */ /* 0x000f220000300800 */
[----:B------:R-:W-:-:S06]  /*8170*/  PRMT R19, RZ, 0x7610, R19 ;  /* 0x00007610ff137816 */ /* 0x000fcc0000000013 */
[----:B------:R0:W4:Y:S01]  /*8180*/  @!P0 LDG.E.U8 R19, desc[UR14][R4.64] ;  /* 0x0000000e04138981 */ /* 0x000122000c1e1100 */
[----:B------:R-:W-:Y:S02]  /*8190*/  PRMT R18, RZ, 0x7610, R18 ;  /* 0x00007610ff127816 */ /* 0x000fe40000000012 */
[----:B0-----:R-:W-:Y:S02]  /*81a0*/  LOP3.LUT R5, R51, 0xffff, RZ, 0xc0, !PT ;  /* 0x0000ffff33057812 */ /* 0x001fe400078ec0ff */
[----:B------:R-:W-:-:S04]  /*81b0*/  LOP3.LUT R4, R50, 0xffff, RZ, 0xc0, !PT ;  /* 0x0000ffff32047812 */ /* 0x000fc800078ec0ff */
[----:B------:R-:W-:Y:S02]  /*81c0*/  PRMT R9, R5, 0x3340, R4 ;  /* 0x0000334005097816 */ /* 0x000fe40000000004 */
[----:B------:R-:W-:Y:S02]  /*81d0*/  PRMT R17, RZ, 0x7610, R17 ;  /* 0x00007610ff117816 */ /* 0x000fe40000000011 */
[----:B------:R-:W-:Y:S02]  /*81e0*/  PRMT R16, RZ, 0x7610, R16 ;  /* 0x00007610ff107816 */ /* 0x000fe40000000010 */
[----:B--2---:R-:W-:-:S05]  /*81f0*/  IADD3 R4, P1, R15, R0, RZ ;  /* 0x000000000f047210 */ /* 0x004fca0007f3e0ff */
[----:B------:R-:W-:-:S05]  /*8200*/  IMAD.X R5, R47, 0x1, R12, P1 ;  /* 0x000000012f057824 */ /* 0x000fca00008e060c */
[----:B------:R0:W2:Y:S02]  /*8210*/  @!P0 LDG.E.U8 R18, desc[UR14][R4.64] ;  /* 0x0000000e04128981 */ /* 0x0000a4000c1e1100 */
[----:B0-----:R-:W-:Y:S02]  /*8220*/  LOP3.LUT R5, R49, 0xffff, RZ, 0xc0, !PT ;  /* 0x0000ffff31057812 */ /* 0x001fe400078ec0ff */
[----:B------:R-:W-:-:S04]  /*8230*/  LOP3.LUT R4, R48, 0xffff, RZ, 0xc0, !PT ;  /* 0x0000ffff30047812 */ /* 0x000fc800078ec0ff */
[----:B------:R-:W-:Y:S02]  /*8240*/  PRMT R8, R5, 0x3340, R4 ;  /* 0x0000334005087816 */ /* 0x000fe40000000004 */
[----:B---3--:R-:W-:-:S05]  /*8250*/  IADD3 R4, P1, R15, R13, RZ ;  /* 0x0000000d0f047210 */ /* 0x008fca0007f3e0ff */
[----:B----4-:R-:W-:-:S05]  /*8260*/  IMAD.X R5, R47, 0x1, R230, P1 ;  /* 0x000000012f057824 */ /* 0x010fca00008e06e6 */
[----:B------:R0:W3:Y:S02]  /*8270*/  @!P0 LDG.E.U8 R17, desc[UR14][R4.64] ;  /* 0x0000000e04118981 */ /* 0x0000e4000c1e1100 */
[----:B0-----:R-:W-:Y:S02]  /*8280*/  PRMT R4, R7, 0x5410, R6 ;  /* 0x0000541007047816 */ /* 0x001fe40000000006 */
[----:B------:R-:W-:-:S05]  /*8290*/  IADD3 R6, P1, R15, R14, RZ ;  /* 0x0000000e0f067210 */ /* 0x000fca0007f3e0ff */
[----:B------:R-:W-:Y:S01]  /*82a0*/  IMAD.X R7, R47, 0x1, R2, P1 ;  /* 0x000000012f077824 */ /* 0x000fe200008e0602 */
[----:B------:R-:W-:-:S04]  /*82b0*/  PRMT R5, R45, 0x5410, R46 ;  /* 0x000054102d057816 */ /* 0x000fc8000000002e */
[----:B------:R0:W4:Y:S02]  /*82c0*/  @!P0 LDG.E.U8 R16, desc[UR14][R6.64] ;  /* 0x0000000e06108981 */ /* 0x000124000c1e1100 */
[----:B0-----:R-:W-:Y:S02]  /*82d0*/  PRMT R6, R44, 0x5410, R11 ;  /* 0x000054102c067816 */ /* 0x001fe4000000000b */
[----:B------:R-:W-:-:S05]  /*82e0*/  PRMT R7, R9, 0x5410, R8 ;  /* 0x0000541009077816 */ /* 0x000fca0000000008 */
[----:B------:R0:W-:Y:S02]  /*82f0*/  STS.128 [R43+UR12+0x1000], R4 ;  /* 0x001000042b007988 */ /* 0x0001e40008000c0c */
[----:B0-----:R-:W-:Y:S02]  /*8300*/  LOP3.LUT R7, R42, 0xffff, RZ, 0xc0, !PT ;  /* 0x0000ffff2a077812 */ /* 0x001fe400078ec0ff */
[----:B------:R-:W-:-:S04]  /*8310*/  LOP3.LUT R6, R31, 0xffff, RZ, 0xc0, !PT ;  /* 0x0000ffff1f067812 */ /* 0x000fc800078ec0ff */
[----:B------:R-:W-:Y:S02]  /*8320*/  PRMT R31, R7, 0x3340, R6 ;  /* 0x00003340071f7816 */ /* 0x000fe40000000006 */
[----:B------:R-:W-:Y:S02]  /*8330*/  LOP3.LUT R7, R40, 0xffff, RZ, 0xc0, !PT ;  /* 0x0000ffff28077812 */ /* 0x000fe400078ec0ff */
        /* <DEDUP_REMOVED lines=9> */
[----:B------:R-:W2:Y:S01]  /*83d0*/  LDL R24, [R1+0x414] ;  /* 0x0004140001187983 */ /* 0x000ea20000100800 */
        /* <DEDUP_REMOVED lines=13> */
[----:B------:R-:W-:Y:S02]  /*84b0*/  LOP3.LUT R4, R252, 0xffff, RZ, 0xc0, !PT ;  /* 0x0000fffffc047812 */ /* 0x000fe400078ec0ff */
[----:B------:R-:W-:Y:S02]  /*84c0*/  LOP3.LUT R7, R32, 0xffff, RZ, 0xc0, !PT ;  /* 0x0000ffff20077812 */ /* 0x000fe400078ec0ff */
[----:B------:R-:W-:Y:S02]  /*84d0*/  PRMT R252, R5, 0x3340, R4 ;  /* 0x0000334005fc7816 */ /* 0x000fe40000000004 */
[----:B------:R-:W-:-:S02]  /*84e0*/  LOP3.LUT R5, R250, 0xffff, RZ, 0xc0, !PT ;  /* 0x0000fffffa057812 */ /* 0x000fc400078ec0ff */
[----:B------:R-:W-:Y:S02]  /*84f0*/  LOP3.LUT R4, R248, 0xffff, RZ, 0xc0, !PT ;  /* 0x0000fffff8047812 */ /* 0x000fe400078ec0ff */
[----:B------:R-:W-:Y:S02]  /*8500*/  PRMT R25, R7, 0x3340, R6 ;  /* 0x0000334007197816 */ /* 0x000fe40000000006 */
[----:B------:R-:W-:Y:S02]  /*8510*/  PRMT R248, R5, 0x3340, R4 ;  /* 0x0000334005f87816 */ /* 0x000fe40000000004 */
[----:B------:R-:W-:Y:S02]  /*8520*/  LOP3.LUT R7, R251, 0xffff, RZ, 0xc0, !PT ;  /* 0x0000fffffb077812 */ /* 0x000fe400078ec0ff */
[----:B------:R-:W-:Y:S02]  /*8530*/  LOP3.LUT R6, R249, 0xffff, RZ, 0xc0, !PT ;  /* 0x0000fffff9067812 */ /* 0x000fe400078ec0ff */
        /* <DEDUP_REMOVED lines=8> */
[----:B------:R-:W-:Y:S02]  /*85c0*/  LOP3.LUT R4, R242, 0xffff, RZ, 0xc0, !PT ;  /* 0x0000fffff2047812 */ /* 0x000fe400078ec0ff */
[----:B------:R-:W-:Y:S02]  /*85d0*/  LOP3.LUT R10, R10, 0xffff, RZ, 0xc0, !PT ;  /* 0x0000ffff0a0a7812 */ /* 0x000fe400078ec0ff */
[----:B------:R-:W-:Y:S02]  /*85e0*/  PRMT R245, R7, 0x3340, R6 ;  /* 0x0000334007f57816 */ /* 0x000fe40000000006 */
        /* <DEDUP_REMOVED lines=9> */
[----:B------:R-:W-:Y:S01]  /*8680*/  PRMT R7, R244, 0x5410, R7 ;  /* 0x00005410f4077816 */ /* 0x000fe20000000007 */
[----:B--2---:R-:W-:Y:S04]  /*8690*/  STS.128 [R24+UR12], R8 ;  /* 0x0000000818007988 */ /* 0x004fe80008000c0c */
[----:B------:R0:W-:Y:S04]  /*86a0*/  STS.128 [R24+UR12+0x1000], R4 ;  /* 0x0010000418007988 */ /* 0x0001e80008000c0c */
[----:B0-----:R-:W2:Y:S04]  /*86b0*/  LDL.LU.64 R24, [R1] ;  /* 0x0000000001187983 */ /* 0x001ea80000300a00 */
[----:B------:R-:W2:Y:S04]  /*86c0*/  LDL.LU.64 R26, [R1+0x8] ;  /* 0x00000800011a7983 */ /* 0x000ea80000300a00 */
        /* <DEDUP_REMOVED lines=29> */
[----:B------:R-:W2:Y:S01]  /*88a0*/  LDL.LU.64 R86, [R1+0xf8] ;  /* 0x0000f80001567983 */ /* 0x000ea20000300a00 */
[----:B------:R-:W0:Y:S01]  /*88b0*/  S2R R9, SR_TID.X ;  /* 0x0000000000097919 */ /* 0x000e220000002100 */
[----:B------:R-:W-:Y:S01]  /*88c0*/  UMOV UR4, UR13 ;  /* 0x0000000d00047c82 */ /* 0x000fe20008000000 */
[----:B------:R-:W-:Y:S01]  /*88d0*/  UMOV UR5, 0xc0000010 ;  /* 0xc000001000057882 */ /* 0x000fe20000000000 */
[----:B------:R-:W2:Y:S01]  /*88e0*/  LDL.LU R5, [R1+0x100] ;  /* 0x0001000001057983 */ /* 0x000ea20000300800 */
[----:B0-----:R-:W-:-:S05]  /*88f0*/  LOP3.LUT R9, R9, 0x7f, RZ, 0xc0, !PT ;  /* 0x0000007f09097812 */ /* 0x001fca00078ec0ff */
[----:B------:R-:W-:Y:S04]  /*8900*/  STS.U8 [R9+UR12+0x2f00], R240 ;  /* 0x002f00f009007988 */ /* 0x000fe8000800000c */
[----:B------:R-:W-:Y:S04]  /*8910*/  STS.U8 [R9+UR12+0x2e00], R238 ;  /* 0x002e00ee09007988 */ /* 0x000fe8000800000c */
[----:B------:R-:W-:Y:S04]  /*8920*/  STS.U8 [R9+UR12+0x2d00], R236 ;  /* 0x002d00ec09007988 */ /* 0x000fe8000800000c */
[----:B------:R-:W-:Y:S04]  /*8930*/  STS.U8 [R9+UR12+0x2c00], R234 ;  /* 0x002c00ea09007988 */ /* 0x000fe8000800000c */
[----:B------:R-:W-:Y:S04]  /*8940*/  STS.U8 [R9+UR12+0x2b00], R232 ;  /* 0x002b00e809007988 */ /* 0x000fe8000800000c */
[----:B------:R-:W-:Y:S04]  /*8950*/  STS.U8 [R9+UR12+0x2a00], R229 ;  /* 0x002a00e509007988 */ /* 0x000fe8000800000c */
[----:B------:R-:W-:Y:S04]  /*8960*/  STS.U8 [R9+UR12+0x2900], R227 ;  /* 0x002900e309007988 */ /* 0x000fe8000800000c */
[----:B------:R-:W-:Y:S01]  /*8970*/  STS.U8 [R9+UR12+0x2800], R225 ;  /* 0x002800e109007988 */ /* 0x000fe2000800000c */
[----:B------:R-:W-:-:S03]  /*8980*/  LOP3.LUT R8, R9, 0x10, RZ, 0x3c, !PT ;  /* 0x0000001009087812 */ /* 0x000fc600078e3cff */
[----:B------:R-:W-:Y:S04]  /*8990*/  STS.U8 [R9+UR12+0x2700], R223 ;  /* 0x002700df09007988 */ /* 0x000fe8000800000c */
[----:B------:R-:W-:Y:S04]  /*89a0*/  STS.U8 [R9+UR12+0x2600], R221 ;  /* 0x002600dd09007988 */ /* 0x000fe8000800000c */
[----:B------:R-:W-:Y:S04]  /*89b0*/  STS.U8 [R9+UR12+0x2500], R219 ;  /* 0x002500db09007988 */ /* 0x000fe8000800000c */
[----:B------:R-:W-:Y:S04]  /*89c0*/  STS.U8 [R9+UR12+0x2400], R217 ;  /* 0x002400d909007988 */ /* 0x000fe8000800000c */
[----:B------:R-:W-:Y:S04]  /*89d0*/  STS.U8 [R9+UR12+0x2300], R23 ;  /* 0x0023001709007988 */ /* 0x000fe8000800000c */
[----:B------:R-:W-:Y:S04]  /*89e0*/  STS.U8 [R9+UR12+0x2200], R21 ;  /* 0x0022001509007988 */ /* 0x000fe8000800000c */
[----:B------:R-:W-:Y:S04]  /*89f0*/  STS.U8 [R9+UR12+0x2100], R19 ;  /* 0x0021001309007988 */ /* 0x000fe8000800000c */
[----:B---3--:R-:W-:Y:S04]  /*8a00*/  STS.U8 [R9+UR12+0x2000], R17 ;  /* 0x0020001109007988 */ /* 0x008fe8000800000c */
[----:B------:R-:W-:Y:S04]  /*8a10*/  STS.U8 [R8+UR12+0x2080], R18 ;  /* 0x0020801208007988 */ /* 0x000fe8000800000c */
        /* <DEDUP_REMOVED lines=14> */
[----:B----4-:R-:W-:Y:S01]  /*8b00*/  STS.U8 [R8+UR12+0x2f80], R16 ;  /* 0x002f801008007988 */ /* 0x010fe2000800000c */
[----:B------:R0:W-:Y:S06]  /*8b10*/  MEMBAR.ALL.CTA ;  /* 0x0000000000007992 */ /* 0x0001ec0000008000 */
[----:B0-----:R-:W0:Y:S02]  /*8b20*/  FENCE.VIEW.ASYNC.S ;  /* 0x00000000000073c6 */ /* 0x001e240000000000 */
[----:B0-----:R-:W-:Y:S06]  /*8b30*/  BAR.SYNC.DEFER_BLOCKING 0x0 ;  /* 0x0000000000007b1d */ /* 0x001fec0000010000 */
[----:B--2---:R-:W-:-:S06]  /*8b40*/  WARPGROUP.ARRIVE ;  /* 0x00000000000079c5 */ /* 0x004fcc0000000000 */
[----:B------:R-:W-:Y:S01]  /*8b50*/  QGMMA.64x128x32.F32.E5M2.E5M2 R24, gdesc[UR4], R24, gsb0 ;  /* 0x01e00000041879f3 */ /* 0x000fe20008003818 */
[----:B------:R-:W-:Y:S02]  /*8b60*/  IADD3 R14, P0, R14, UR24, RZ ;  /* 0x000000180e0e7c10 */ /* 0x000fe4000ff1e0ff */
[----:B------:R-:W-:Y:S02]  /*8b70*/  WARPGROUP.DEPBAR.LE gsb0, 0x0 ;  /* 0x00008000000079c5 */ /* 0x000fe40000010000 */
[----:B------:R-:W-:Y:S04]  /*8b80*/  STL.64 [R1], R24 ;  /* 0x0000001801007387 */ /* 0x000fe80000100a00 */
        /* <DEDUP_REMOVED lines=31> */
[----:B0-----:R-:W2:Y:S04]  /*8d80*/  LDL.LU.64 R86, [R1+0x538] ;  /* 0x0005380001567983 */ /* 0x001ea80000300a00 */
        /* <DEDUP_REMOVED lines=31> */
[----:B------:R-:W3:Y:S04]  /*8f80*/  LDL.LU R236, [R1+0x118] ;  /* 0x0001180001ec7983 */ /* 0x000ee80000300800 */
[----:B------:R-:W4:Y:S04]  /*8f90*/  LDL.LU R238, [R1+0x120] ;  /* 0x0001200001ee7983 */ /* 0x000f280000300800 */
[----:B------:R-:W2:Y:S04]  /*8fa0*/  LDL.LU R240, [R1+0x128] ;  /* 0x0001280001f07983 */ /* 0x000ea80000300800 */
        /* <DEDUP_REMOVED lines=18> */
[----:B------:R0:W-:Y:S04]  /*90d0*/  STL [R1+0x110], R14 ;  /* 0x0001100e01007387 */ /* 0x0001e80000100800 */
[----:B0-----:R-:W2:Y:S04]  /*90e0*/  LDL.LU R14, [R1+0x43c] ;  /* 0x00043c00010e7983 */ /* 0x001ea80000300800 */
[----:B------:R-:W2:Y:S01]  /*90f0*/  LDL.LU R243, [R1+0x14c] ;  /* 0x00014c0001f37983 */ /* 0x000ea20000300800 */
[----:B------:R-:W-:Y:S01]  /*9100*/  VIADD R5, R5, 0xffffffff ;  /* 0xffffffff05057836 */ /* 0x000fe20000000000 */
[----:B------:R-:W-:-:S04]  /*9110*/  IADD3.X R2, R2, UR25, RZ, P0, !PT ;  /* 0x0000001902027c10 */ /* 0x000fc800087fe4ff */
[----:B------:R-:W-:Y:S01]  /*9120*/  STL [R1+0x100], R5 ;  /* 0x0001000501007387 */ /* 0x000fe20000100800 */
[----:B---3--:R-:W-:Y:S02]  /*9130*/  IADD3 R236, P1, R236, UR24, RZ ;  /* 0x00000018ecec7c10 */ /* 0x008fe4000ff3e0ff */
[----:B----4-:R-:W-:-:S03]  /*9140*/  IADD3 R238, P2, R238, UR24, RZ ;  /* 0x00000018eeee7c10 */ /* 0x010fc6000ff5e0ff */
[----:B------:R-:W-:Y:S01]  /*9150*/  STL [R1+0x118], R236 ;  /* 0x000118ec01007387 */ /* 0x000fe20000100800 */
[----:B--2---:R-:W-:-:S03]  /*9160*/  IADD3 R240, P3, R240, UR24, RZ ;  /* 0x00000018f0f07c10 */ /* 0x004fc6000ff7e0ff */
[----:B------:R-:W-:Y:S01]  /*9170*/  STL [R1+0x120], R238 ;  /* 0x000120ee01007387 */ /* 0x000fe20000100800 */
[----:B------:R-:W-:-:S03]  /*9180*/  IADD3 R4, P4, R4, UR24, RZ ;  /* 0x0000001804047c10 */ /* 0x000fc6000ff9e0ff */
[----:B------:R-:W-:Y:S01]  /*9190*/  STL [R1+0x128], R240 ;  /* 0x000128f001007387 */ /* 0x000fe20000100800 */
[----:B------:R-:W-:-:S03]  /*91a0*/  IADD3 R6, P5, R6, UR24, RZ ;  /* 0x0000001806067c10 */ /* 0x000fc6000ffbe0ff */
[----:B------:R-:W-:Y:S01]  /*91b0*/  STL [R1+0x130], R4 ;  /* 0x0001300401007387 */ /* 0x000fe20000100800 */
[----:B------:R-:W-:-:S03]  /*91c0*/  IADD3 R7, P6, R7, UR24, RZ ;  /* 0x0000001807077c10 */ /* 0x000fc6000ffde0ff */
[----:B------:R0:W-:Y:S01]  /*91d0*/  STL [R1+0x10c], R2 ;  /* 0x00010c0201007387 */ /* 0x0001e20000100800 */
[----:B------:R-:W-:-:S03]  /*91e0*/  IADD3 R8, P0, R8, UR24, RZ ;  /* 0x0000001808087c10 */ /* 0x000fc6000ff1e0ff */
[----:B------:R-:W-:Y:S01]  /*91f0*/  STL [R1+0x138], R6 ;  /* 0x0001380601007387 */ /* 0x000fe20000100800 */
[----:B------:R-:W-:-:S03]  /*9200*/  IADD3.X R9, R9, UR25, RZ, P1, !PT ;  /* 0x0000001909097c10 */ /* 0x000fc60008ffe4ff */
[----:B0-----:R-:W2:Y:S01]  /*9210*/  LDL.LU R2, [R1+0x438] ;  /* 0x0004380001027983 */ /* 0x001ea20000300800 */
[----:B------:R-:W-:Y:S02]  /*9220*/  IADD3 R10, P1, R10, UR24, RZ ;  /* 0x000000180a0a7c10 */ /* 0x000fe4000ff3e0ff */
[----:B------:R-:W-:Y:S01]  /*9230*/  IADD3.X R11, R11, UR25, RZ, P2, !PT ;  /* 0x000000190b0b7c10 */ /* 0x000fe200097fe4ff */
[----:B------:R-:W-:Y:S01]  /*9240*/  STL [R1+0x140], R7 ;  /* 0x0001400701007387 */ /* 0x000fe20000100800 */
[----:B------:R-:W-:-:S03]  /*9250*/  IADD3 R246, P2, R246, UR24, RZ ;  /* 0x00000018f6f67c10 */ /* 0x000fc6000ff5e0ff */
[----:B------:R-:W-:Y:S01]  /*9260*/  STL [R1+0x148], R8 ;  /* 0x0001480801007387 */ /* 0x000fe20000100800 */
[----:B------:R-:W-:-:S03]  /*9270*/  IADD3.X R244, R244, UR25, RZ, P3, !PT ;  /* 0x00000019f4f47c10 */ /* 0x000fc60009ffe4ff */
[----:B------:R-:W-:Y:S01]  /*9280*/  STL [R1+0x114], R9 ;  /* 0x0001140901007387 */ /* 0x000fe20000100800 */
[----:B------:R-:W-:-:S03]  /*9290*/  IADD3 R245, P3, R245, UR24, RZ ;  /* 0x00000018f5f57c10 */ /* 0x000fc6000ff7e0ff */
[----:B------:R0:W-:Y:S01]  /*92a0*/  STL [R1+0x158], R246 ;  /* 0x000158f601007387 */ /* 0x0001e20000100800 */
[----:B------:R-:W-:-:S03]  /*92b0*/  IADD3.X R252, R252, UR25, RZ, P4, !PT ;  /* 0x00000019fcfc7c10 */ /* 0x000fc6000a7fe4ff */
[----:B------:R-:W-:Y:S01]  /*92c0*/  STL [R1+0x150], R10 ;  /* 0x0001500a01007387 */ /* 0x000fe20000100800 */
[----:B------:R-:W-:-:S03]  /*92d0*/  IADD3 R248, P4, R248, UR24, RZ ;  /* 0x00000018f8f87c10 */ /* 0x000fc6000ff9e0ff */
[----:B0-----:R-:W3:Y:S01]  /*92e0*/  LDL.LU R246, [R1+0x188] ;  /* 0x0001880001f67983 */ /* 0x001ee20000300800 */
[----:B------:R-:W-:-:S03]  /*92f0*/  IADD3.X R249, R249, UR25, RZ, P5, !PT ;  /* 0x00000019f9f97c10 */ /* 0x000fc6000affe4ff */
[----:B------:R-:W-:Y:S01]  /*9300*/  STL [R1+0x11c], R11 ;  /* 0x00011c0b01007387 */ /* 0x000fe20000100800 */
[----:B------:R-:W-:-:S03]  /*9310*/  IADD3 R241, P5, R241, UR24, RZ ;  /* 0x00000018f1f17c10 */ /* 0x000fc6000ffbe0ff */
[----:B------:R-:W-:Y:S01]  /*9320*/  STL [R1+0x124], R244 ;  /* 0x000124f401007387 */ /* 0x000fe20000100800 */
[----:B------:R-:W-:-:S03]  /*9330*/  IADD3.X R242, R242, UR25, RZ, P6, !PT ;  /* 0x00000019f2f27c10 */ /* 0x000fc6000b7fe4ff */
[----:B------:R-:W-:Y:S01]  /*9340*/  STL [R1+0x160], R245 ;  /* 0x000160f501007387 */ /* 0x000fe20000100800 */
[----:B------:R-:W-:-:S03]  /*9350*/  IADD3 R247, P6, R247, UR24, RZ ;  /* 0x00000018f7f77c10 */ /* 0x000fc6000ffde0ff */
[----:B------:R-:W-:Y:S04]  /*9360*/  STL [R1+0x12c], R252 ;  /* 0x00012cfc01007387 */ /* 0x000fe80000100800 */
[----:B------:R-:W-:Y:S01]  /*9370*/  STL [R1+0x168], R248 ;  /* 0x000168f801007387 */ /* 0x000fe20000100800 */
[----:B------:R-:W-:-:S03]  /*9380*/  IADD3.X R250, R250, UR25, RZ, P0, !PT ;  /* 0x00000019fafa7c10 */ /* 0x000fc600087fe4ff */
[----:B------:R-:W-:Y:S04]  /*9390*/  STL [R1+0x134], R249 ;  /* 0x000134f901007387 */ /* 0x000fe80000100800 */
[----:B------:R-:W4:Y:S01]  /*93a0*/  LDL.LU R225, [R1+0x154] ;  /* 0x0001540001e17983 */ /* 0x000f220000300800 */
[----:B------:R-:W-:-:S03]  /*93b0*/  IADD3 R251, P0, R251, UR24, RZ ;  /* 0x00000018fbfb7c10 */ /* 0x000fc6000ff1e0ff */
[----:B------:R-:W-:Y:S04]  /*93c0*/  STL [R1+0x170], R241 ;  /* 0x000170f101007387 */ /* 0x000fe80000100800 */
[----:B------:R-:W2:Y:S04]  /*93d0*/  LDL.LU R227, [R1+0x190] ;  /* 0x0001900001e37983 */ /* 0x000ea80000300800 */
[----:B------:R-:W-:Y:S04]  /*93e0*/  STL [R1+0x13c], R242 ;  /* 0x00013cf201007387 */ /* 0x000fe80000100800 */
[----:B------:R-:W2:Y:S04]  /*93f0*/  LDL.LU R229, [R1+0x15c] ;  /* 0x00015c0001e57983 */ /* 0x000ea80000300800 */
[----:B------:R0:W-:Y:S01]  /*9400*/  STL [R1+0x178], R247 ;  /* 0x000178f701007387 */ /* 0x0001e20000100800 */
[----:B------:R-:W-:-:S03]  /*9410*/  IADD3.X R243, R243, UR25, RZ, P1, !PT ;  /* 0x00000019f3f37c10 */ /* 0x000fc60008ffe4ff */
[----:B0-----:R-:W2:Y:S04]  /*9420*/  LDL.LU R247, [R1+0x198] ;  /* 0x0001980001f77983 */ /* 0x001ea80000300800 */
[----:B------:R0:W-:Y:S04]  /*9430*/  STL [R1+0x144], R250 ;  /* 0x000144fa01007387 */ /* 0x0001e80000100800 */
[----:B0-----:R-:W2:Y:S04]  /*9440*/  LDL.LU R250, [R1+0x164] ;  /* 0x0001640001fa7983 */ /* 0x001ea80000300800 */
[----:B------:R0:W-:Y:S04]  /*9450*/  STL [R1+0x180], R251 ;  /* 0x000180fb01007387 */ /* 0x0001e80000100800 */
[----:B0-----:R-:W2:Y:S04]  /*9460*/  LDL.LU R251, [R1+0x1a0] ;  /* 0x0001a00001fb7983 */ /* 0x001ea80000300800 */
[----:B------:R-:W2:Y:S04]  /*9470*/  LDL.LU R232, [R1+0x16c] ;  /* 0x00016c0001e87983 */ /* 0x000ea80000300800 */
[----:B------:R-:W2:Y:S04]  /*9480*/  LDL.LU R234, [R1+0x1a8] ;  /* 0x0001a80001ea7983 */ /* 0x000ea80000300800 */
[----:B------:R-:W2:Y:S04]  /*9490*/  LDL.LU R236, [R1+0x174] ;  /* 0x0001740001ec7983 */ /* 0x000ea80000300800 */
[----:B------:R0:W-:Y:S04]  /*94a0*/  STL [R1+0x14c], R243 ;  /* 0x00014cf301007387 */ /* 0x0001e80000100800 */
        /* <DEDUP_REMOVED lines=12> */
[----:B------:R-:W2:Y:S01]  /*9570*/  LDL.LU R248, [R1+0x1ac] ;  /* 0x0001ac0001f87983 */ /* 0x000ea20000300800 */
[----:B---3--:R-:W-:-:S05]  /*9580*/  IADD3 R246, P1, R246, UR24, RZ ;  /* 0x00000018f6f67c10 */ /* 0x008fca000ff3e0ff */
[----:B------:R1:W-:Y:S04]  /*9590*/  STL [R1+0x188], R246 ;  /* 0x000188f601007387 */ /* 0x0003e80000100800 */
[----:B------:R-:W3:Y:S04]  /*95a0*/  LDL.LU R249, [R1+0x1e8] ;  /* 0x0001e80001f97983 */ /* 0x000ee80000300800 */
[----:B------:R-:W3:Y:S04]  /*95b0*/  LDL.LU R241, [R1+0x1b4] ;  /* 0x0001b40001f17983 */ /* 0x000ee80000300800 */
[----:B------:R-:W3:Y:S04]  /*95c0*/  LDL.LU R242, [R1+0x1f0] ;  /* 0x0001f00001f27983 */ /* 0x000ee80000300800 */
[----:B0-----:R-:W3:Y:S04]  /*95d0*/  LDL.LU R243, [R1+0x1bc] ;  /* 0x0001bc0001f37983 */ /* 0x001ee80000300800 */
[----:B-1----:R-:W3:Y:S01]  /*95e0*/  LDL.LU R246, [R1+0x1f8] ;  /* 0x0001f80001f67983 */ /* 0x002ee20000300800 */
[----:B----4-:R-:W-:-:S05]  /*95f0*/  IADD3.X R225, R225, UR25, RZ, P2, !PT ;  /* 0x00000019e1e17c10 */ /* 0x010fca00097fe4ff */
[----:B------:R-:W-:Y:S01]  /*9600*/  STL [R1+0x154], R225 ;  /* 0x000154e101007387 */ /* 0x000fe20000100800 */
[----:B--2---:R-:W-:Y:S02]  /*9610*/  IADD3 R227, P2, R227, UR24, RZ ;  /* 0x00000018e3e37c10 */ /* 0x004fe4000ff5e0ff */
[----:B------:R-:W-:Y:S02]  /*9620*/  IADD3.X R229, R229, UR25, RZ, P3, !PT ;  /* 0x00000019e5e57c10 */ /* 0x000fe40009ffe4ff */
[----:B------:R-:W-:-:S05]  /*9630*/  IADD3 R247, P3, R247, UR24, RZ ;  /* 0x00000018f7f77c10 */ /* 0x000fca000ff7e0ff */
[----:B------:R0:W-:Y:S04]  /*9640*/  STL [R1+0x198], R247 ;  /* 0x000198f701007387 */ /* 0x0001e80000100800 */
[----:B------:R-:W-:Y:S01]  /*9650*/  STL [R1+0x190], R227 ;  /* 0x000190e301007387 */ /* 0x000fe20000100800 */
[----:B------:R-:W-:-:S03]  /*9660*/  IADD3.X R250, R250, UR25, RZ, P4, !PT ;  /* 0x00000019fafa7c10 */ /* 0x000fc6000a7fe4ff */
[----:B0-----:R-:W2:Y:S04]  /*9670*/  LDL.LU R247, [R1+0x1cc] ;  /* 0x0001cc0001f77983 */ /* 0x001ea80000300800 */
[----:B------:R-:W-:Y:S04]  /*9680*/  STL [R1+0x15c], R229 ;  /* 0x00015ce501007387 */ /* 0x000fe80000100800 */
[----:B------:R0:W-:Y:S01]  /*9690*/  STL [R1+0x164], R250 ;  /* 0x000164fa01007387 */ /* 0x0001e20000100800 */
[----:B------:R-:W-:Y:S02]  /*96a0*/  IADD3 R251, P4, R251, UR24, RZ ;  /* 0x00000018fbfb7c10 */ /* 0x000fe4000ff9e0ff */
[----:B------:R-:W-:Y:S01]  /*96b0*/  IADD3.X R232, R232, UR25, RZ, P5, !PT ;  /* 0x00000019e8e87c10 */ /* 0x000fe2000affe4ff */
[----:B0-----:R-:W4:Y:S01]  /*96c0*/  LDL.LU R250, [R1+0x1d4] ;  /* 0x0001d40001fa7983 */ /* 0x001f220000300800 */
[----:B------:R-:W-:-:S03]  /*96d0*/  IADD3 R234, P5, R234, UR24, RZ ;  /* 0x00000018eaea7c10 */ /* 0x000fc6000ffbe0ff */
[----:B------:R0:W-:Y:S01]  /*96e0*/  STL [R1+0x1a0], R251 ;  /* 0x0001a0fb01007387 */ /* 0x0001e20000100800 */
[----:B------:R-:W-:-:S03]  /*96f0*/  IADD3.X R236, R236, UR25, RZ, P6, !PT ;  /* 0x00000019ecec7c10 */ /* 0x000fc6000b7fe4ff */
[----:B0-----:R-:W4:Y:S01]  /*9700*/  LDL.LU R251, [R1+0x1dc] ;  /* 0x0001dc0001fb7983 */ /* 0x001f220000300800 */
[----:B------:R-:W-:-:S03]  /*9710*/  IADD3 R238, P6, R238, UR24, RZ ;  /* 0x00000018eeee7c10 */ /* 0x000fc6000ffde0ff */
[----:B------:R-:W-:Y:S01]  /*9720*/  STL [R1+0x16c], R232 ;  /* 0x00016ce801007387 */ /* 0x000fe20000100800 */
[----:B------:R-:W-:-:S03]  /*9730*/  IADD3.X R240, R240, UR25, RZ, P0, !PT ;  /* 0x00000019f0f07c10 */ /* 0x000fc600087fe4ff */
[----:B------:R-:W-:Y:S01]  /*9740*/  STL [R1+0x1a8], R234 ;  /* 0x0001a8ea01007387 */ /* 0x000fe20000100800 */
[----:B------:R-:W-:-:S03]  /*9750*/  IADD3 R4, P0, R4, UR24, RZ ;  /* 0x0000001804047c10 */ /* 0x000fc6000ff1e0ff */
[----:B------:R-:W-:Y:S01]  /*9760*/  STL [R1+0x174], R236 ;  /* 0x000174ec01007387 */ /* 0x000fe20000100800 */
[----:B------:R-:W-:-:S03]  /*9770*/  IADD3.X R6, R6, UR25, RZ, P1, !PT ;  /* 0x0000001906067c10 */ /* 0x000fc60008ffe4ff */
[----:B------:R-:W-:Y:S01]  /*9780*/  STL [R1+0x1b0], R238 ;  /* 0x0001b0ee01007387 */ /* 0x000fe20000100800 */
[----:B------:R-:W-:-:S03]  /*9790*/  IADD3 R7, P1, R7, UR24, RZ ;  /* 0x0000001807077c10 */ /* 0x000fc6000ff3e0ff */
[----:B------:R-:W-:Y:S01]  /*97a0*/  STL [R1+0x17c], R240 ;  /* 0x00017cf001007387 */ /* 0x000fe20000100800 */
[----:B------:R-:W-:-:S03]  /*97b0*/  IADD3.X R8, R8, UR25, RZ, P2, !PT ;  /* 0x0000001908087c10 */ /* 0x000fc600097fe4ff */
[----:B------:R0:W-:Y:S01]  /*97c0*/  STL [R1+0x1b8], R4 ;  /* 0x0001b80401007387 */ /* 0x0001e20000100800 */
[----:B------:R-:W-:-:S03]  /*97d0*/  IADD3 R9, P2, R9, UR24, RZ ;  /* 0x0000001809097c10 */ /* 0x000fc6000ff5e0ff */
[----:B------:R-:W-:Y:S01]  /*97e0*/  STL [R1+0x184], R6 ;  /* 0x0001840601007387 */ /* 0x000fe20000100800 */
[----:B------:R-:W-:-:S03]  /*97f0*/  IADD3.X R10, R10, UR25, RZ, P3, !PT ;  /* 0x000000190a0a7c10 */ /* 0x000fc60009ffe4ff */
[----:B------:R-:W-:Y:S01]  /*9800*/  STL [R1+0x1c0], R7 ;  /* 0x0001c00701007387 */ /* 0x000fe20000100800 */
[----:B------:R-:W-:Y:S01]  /*9810*/  IADD3 R11, P3, R11, UR24, RZ ;  /* 0x000000180b0b7c10 */ /* 0x000fe2000ff7e0ff */
[----:B------:R-:W-:Y:S01]  /*9820*/  WARPGROUP.ARRIVE ;  /* 0x00000000000079c5 */ /* 0x000fe20000000000 */
[----:B------:R-:W-:Y:S01]  /*9830*/  UMOV UR10, UR6 ;  /* 0x00000006000a7c82 */ /* 0x000fe20008000000 */
[----:B------:R-:W-:Y:S01]  /*9840*/  IADD3.X R244, R244, UR25, RZ, P4, !PT ;  /* 0x00000019f4f47c10 */ /* 0x000fe2000a7fe4ff */
[----:B------:R-:W-:Y:S01]  /*9850*/  UMOV UR11, UR7 ;  /* 0x00000007000b7c82 */ /* 0x000fe20008000000 */
[----:B------:R-:W-:Y:S01]  /*9860*/  IADD3 R2, P4, R2, UR24, RZ ;  /* 0x0000001802027c10 */ /* 0x000fe2000ff9e0ff */
[----:B------:R-:W-:Y:S01]  /*9870*/  STL [R1+0x18c], R8 ;  /* 0x00018c0801007387 */ /* 0x000fe20000100800 */
[----:B------:R-:W-:Y:S01]  /*9880*/  IADD3.X R245, R245, UR25, RZ, P5, !PT ;  /* 0x00000019f5f57c10 */ /* 0x000fe2000affe4ff */
[----:B------:R-:W-:Y:S01]  /*9890*/  QGMMA.64x128x32.F32.E5M2.E5M2 R152, gdesc[UR8], R152, gsb0 ;  /* 0x01e00000089879f3 */ /* 0x000fe20008003898 */
[----:B------:R-:W-:Y:S01]  /*98a0*/  UMOV UR18, UR6 ;  /* 0x0000000600127c82 */ /* 0x000fe20008000000 */
[----:B------:R-:W-:Y:S01]  /*98b0*/  STL [R1+0x1c8], R9 ;  /* 0x0001c80901007387 */ /* 0x000fe20000100800 */
[----:B------:R-:W-:Y:S01]  /*98c0*/  UMOV UR19, UR7 ;  /* 0x0000000700137c82 */ /* 0x000fe20008000000 */
[----:B------:R-:W-:Y:S01]  /*98d0*/  UMOV UR22, UR6 ;  /* 0x0000000600167c82 */ /* 0x000fe20008000000 */
[----:B------:R-:W-:Y:S01]  /*98e0*/  UMOV UR23, UR7 ;  /* 0x0000000700177c82 */ /* 0x000fe20008000000 */
[----:B------:R-:W-:Y:S01]  /*98f0*/  STL [R1+0x194], R10 ;  /* 0x0001940a01007387 */ /* 0x000fe20000100800 */
[----:B------:R-:W-:Y:S01]  /*9900*/  IADD3.X R248, R248, UR25, RZ, P6, !PT ;  /* 0x00000019f8f87c10 */ /* 0x000fe2000b7fe4ff */
[----:B0-----:R-:W0:Y:S02]  /*9910*/  LDC R4, c[0x0][0x238] ;  /* 0x00008e00ff047b82 */ /* 0x001e240000000800 */
[----:B------:R1:W-:Y:S04]  /*9920*/  STL [R1+0x1d8], R2 ;  /* 0x0001d80201007387 */ /* 0x0003e80000100800 */
[----:B------:R-:W-:Y:S04]  /*9930*/  STL [R1+0x1d0], R11 ;  /* 0x0001d00b01007387 */ /* 0x000fe80000100800 */
[----:B-1----:R-:W2:Y:S01]  /*9940*/  LDL.LU R2, [R1+0x434] ;  /* 0x0004340001027983 */ /* 0x002ea20000300800 */
[----:B------:R-:W-:-:S03]  /*9950*/  IADD3 R252, P5, R252, UR24, RZ ;  /* 0x00000018fcfc7c10 */ /* 0x000fc6000ffbe0ff */
[----:B------:R-:W-:Y:S04]  /*9960*/  STL [R1+0x19c], R244 ;  /* 0x00019cf401007387 */ /* 0x000fe80000100800 */
[----:B------:R-:W-:Y:S04]  /*9970*/  STL [R1+0x1a4], R245 ;  /* 0x0001a4f501007387 */ /* 0x000fe80000100800 */
[----:B------:R-:W-:Y:S04]  /*9980*/  STL [R1+0x1e0], R252 ;  /* 0x0001e0fc01007387 */ /* 0x000fe80000100800 */
[----:B------:R-:W-:Y:S01]  /*9990*/  STL [R1+0x1ac], R248 ;  /* 0x0001acf801007387 */ /* 0x000fe20000100800 */
[----:B---3--:R-:W-:-:S02]  /*99a0*/  IADD3 R249, P6, R249, UR24, RZ ;  /* 0x00000018f9f97c10 */ /* 0x008fc4000ffde0ff */
[----:B------:R-:W-:-:S03]  /*99b0*/  IADD3.X R241, R241, UR25, RZ, P0, !PT ;  /* 0x00000019f1f17c10 */ /* 0x000fc600087fe4ff */
[----:B------:R-:W-:Y:S01]  /*99c0*/  STL [R1+0x1e8], R249 ;  /* 0x0001e8f901007387 */ /* 0x000fe20000100800 */
[----:B------:R-:W-:-:S03]  /*99d0*/  IADD3 R242, P0, R242, UR24, RZ ;  /* 0x00000018f2f27c10 */ /* 0x000fc6000ff1e0ff */
[----:B------:R-:W-:Y:S01]  /*99e0*/  STL [R1+0x1b4], R241 ;  /* 0x0001b4f101007387 */ /* 0x000fe20000100800 */
[----:B------:R-:W-:-:S03]  /*99f0*/  IADD3.X R243, R243, UR25, RZ, P1, !PT ;  /* 0x00000019f3f37c10 */ /* 0x000fc60008ffe4ff */
[----:B------:R-:W-:Y:S01]  /*9a00*/  STL [R1+0x1f0], R242 ;  /* 0x0001f0f201007387 */ /* 0x000fe20000100800 */
[----:B------:R-:W-:Y:S02]  /*9a10*/  IADD3 R246, P1, R246, UR24, RZ ;  /* 0x00000018f6f67c10 */ /* 0x000fe4000ff3e0ff */
[----:B--2---:R-:W-:Y:S02]  /*9a20*/  IADD3.X R2, R2, UR25, RZ, P2, !PT ;  /* 0x0000001902027c10 */ /* 0x004fe400097fe4ff */
[----:B------:R-:W-:-:S03]  /*9a30*/  IADD3 R0, P2, R0, UR24, RZ ;  /* 0x0000001800007c10 */ /* 0x000fc6000ff5e0ff */
[----:B------:R1:W-:Y:S04]  /*9a40*/  STL [R1+0x1c4], R2 ;  /* 0x0001c40201007387 */ /* 0x0003e80000100800 */
[----:B------:R-:W-:Y:S04]  /*9a50*/  STL [R1+0x1bc], R243 ;  /* 0x0001bcf301007387 */ /* 0x000fe80000100800 */
[----:B-1----:R-:W2:Y:S04]  /*9a60*/  LDL.LU R2, [R1+0x430] ;  /* 0x0004300001027983 */ /* 0x002ea80000300800 */
[----:B------:R-:W-:Y:S04]  /*9a70*/  STL [R1+0x1f8], R246 ;  /* 0x0001f8f601007387 */ /* 0x000fe80000100800 */
[----:B------:R1:W-:Y:S04]  /*9a80*/  STL [R1+0x200], R0 ;  /* 0x0002000001007387 */ /* 0x0003e80000100800 */
[----:B-1----:R-:W3:Y:S01]  /*9a90*/  LDL.LU R0, [R1+0x42c] ;  /* 0x00042c0001007983 */ /* 0x002ee20000300800 */
[----:B------:R-:W-:-:S02]  /*9aa0*/  IADD3.X R247, R247, UR25, RZ, P3, !PT ;  /* 0x00000019f7f77c10 */ /* 0x000fc40009ffe4ff */
[----:B------:R-:W-:-:S05]  /*9ab0*/  IADD3 R13, P3, R13, UR24, RZ ;  /* 0x000000180d0d7c10 */ /* 0x000fca000ff7e0ff */
[----:B------:R1:W-:Y:S04]  /*9ac0*/  STL [R1+0x208], R13 ;  /* 0x0002080d01007387 */ /* 0x0003e80000100800 */
[----:B-1----:R-:W2:Y:S01]  /*9ad0*/  LDL.LU R13, [R1+0x428] ;  /* 0x00042800010d7983 */ /* 0x002ea20000300800 */
[----:B----4-:R-:W-:Y:S02]  /*9ae0*/  IADD3.X R250, R250, UR25, RZ, P4, !PT ;  /* 0x00000019fafa7c10 */ /* 0x010fe4000a7fe4ff */
[----:B------:R-:W-:Y:S01]  /*9af0*/  IADD3.X R251, R251, UR25, RZ, P5, !PT ;  /* 0x00000019fbfb7c10 */ /* 0x000fe2000affe4ff */
[----:B------:R-:W-:Y:S04]  /*9b00*/  STL [R1+0x1cc], R247 ;  /* 0x0001ccf701007387 */ /* 0x000fe80000100800 */
[----:B------:R-:W-:Y:S01]  /*9b10*/  STL [R1+0x1d4], R250 ;  /* 0x0001d4fa01007387 */ /* 0x000fe20000100800 */
[----:B------:R-:W-:-:S02]  /*9b20*/  WARPGROUP.DEPBAR.LE gsb0, 0x0 ;  /* 0x00008000000079c5 */ /* 0x000fc40000010000 */
[----:B------:R-:W-:-:S06]  /*9b30*/  WARPGROUP.ARRIVE ;  /* 0x00000000000079c5 */ /* 0x000fcc0000000000 */
[----:B------:R-:W-:Y:S01]  /*9b40*/  QGMMA.64x128x32.F32.E5M2.E5M2 R88, gdesc[UR16], R88, gsb0 ;  /* 0x01e00000105879f3 */ /* 0x000fe20008003858 */
[----:B------:R-:W-:Y:S02]  /*9b50*/  IADD3.X R14, R14, UR25, RZ, P0, !PT ;  /* 0x000000190e0e7c10 */ /* 0x000fe400087fe4ff */
[----:B---3--:R-:W-:-:S05]  /*9b60*/  IADD3.X R0, R0, UR25, RZ, P6, !PT ;  /* 0x0000001900007c10 */ /* 0x008fca000b7fe4ff */
[----:B------:R1:W-:Y:S04]  /*9b70*/  STL [R1+0x1e4], R0 ;  /* 0x0001e40001007387 */ /* 0x0003e80000100800 */
[----:B------:R-:W-:Y:S04]  /*9b80*/  STL [R1+0x1dc], R251 ;  /* 0x0001dcfb01007387 */ /* 0x000fe80000100800 */
[----:B-1----:R-:W3:Y:S01]  /*9b90*/  LDL.LU R0, [R1+0x424] ;  /* 0x0004240001007983 */ /* 0x002ee20000300800 */
[----:B------:R-:W-:Y:S02]  /*9ba0*/  WARPGROUP.DEPBAR.LE gsb0, 0x0 ;  /* 0x00008000000079c5 */ /* 0x000fe40000010000 */
[----:B------:R-:W-:-:S06]  /*9bb0*/  WARPGROUP.ARRIVE ;  /* 0x00000000000079c5 */ /* 0x000fcc0000000000 */
[----:B------:R-:W-:Y:S01]  /*9bc0*/  QGMMA.64x128x32.F32.E5M2.E5M2 R24, gdesc[UR20], R24, gsb0 ;  /* 0x01e00000141879f3 */ /* 0x000fe20008003818 */
[----:B--2---:R-:W-:Y:S01]  /*9bd0*/  IADD3.X R13, R13, UR25, RZ, P1, !PT ;  /* 0x000000190d0d7c10 */ /* 0x004fe20008ffe4ff */
[----:B------:R1:W-:Y:S01]  /*9be0*/  STL [R1+0x1ec], R14 ;  /* 0x0001ec0e01007387 */ /* 0x0003e20000100800 */
[----:B------:R-:W-:Y:S02]  /*9bf0*/  IADD3.X R12, R12, UR25, RZ, P2, !PT ;  /* 0x000000190c0c7c10 */ /* 0x000fe400097fe4ff */
[----:B------:R-:W-:Y:S01]  /*9c00*/  IADD3.X R230, R230, UR25, RZ, P3, !PT ;  /* 0x00000019e6e67c10 */ /* 0x000fe20009ffe4ff */
[----:B-1----:R1:W5:Y:S04]  /*9c10*/  LDL.LU R14, [R1+0x420] ;  /* 0x00042000010e7983 */ /* 0x0023680000300800 */
[----:B------:R2:W-:Y:S04]  /*9c20*/  STL [R1+0x1f4], R13 ;  /* 0x0001f40d01007387 */ /* 0x0005e80000100800 */
[----:B--2---:R1:W5:Y:S04]  /*9c30*/  LDL.LU R13, [R1+0x41c] ;  /* 0x00041c00010d7983 */ /* 0x0043680000300800 */
[----:B------:R2:W-:Y:S04]  /*9c40*/  STL [R1+0x1fc], R12 ;  /* 0x0001fc0c01007387 */ /* 0x0005e80000100800 */
[----:B--2---:R1:W5:Y:S04]  /*9c50*/  LDL.LU R12, [R1+0x418] ;  /* 0x00041800010c7983 */ /* 0x0043680000300800 */
[----:B------:R2:W-:Y:S02]  /*9c60*/  STL [R1+0x204], R230 ;  /* 0x000204e601007387 */ /* 0x0005e40000100800 */
[----:B--2---:R-:W2:Y:S01]  /*9c70*/  S2R R230, SR_TID.X ;  /* 0x0000000000e67919 */ /* 0x004ea20000002100 */
[----:B------:R-:W-:Y:S01]  /*9c80*/  ISETP.NE.U32.AND P5, PT, R5, RZ, PT ;  /* 0x000000ff0500720c */ /* 0x000fe20003fa5070 */
[----:B0-----:R-:W-:-:S05]  /*9c90*/  IMAD.SHL.U32 R4, R4, 0x20, RZ ;  /* 0x0000002004047824 */ /* 0x001fca00078e00ff */
[----:B------:R-:W-:Y:S01]  /*9ca0*/  IADD3 R2, P4, R4, R2, RZ ;  /* 0x0000000204027210 */ /* 0x000fe20007f9e0ff */
[----:B------:R-:W-:Y:S01]  /*9cb0*/  VIADD R3, R3, 0xffffffe0 ;  /* 0xffffffe003037836 */ /* 0x000fe20000000000 */
[----:B--2---:R-:W-:Y:S01]  /*9cc0*/  LOP3.LUT R230, R230, 0x1f, RZ, 0xc0, !PT ;  /* 0x0000001fe6e67812 */ /* 0x004fe200078ec0ff */
[----:B------:R-:W-:Y:S02]  /*9cd0*/  WARPGROUP.DEPBAR.LE gsb0, 0x0 ;  /* 0x00008000000079c5 */ /* 0x000fe40000010000 */
[----:B---3--:R-:W-:Y:S02]  /*9ce0*/  LEA.HI.X.SX32 R0, R4, R0, 0x1, P4 ;  /* 0x0000000004007211 */ /* 0x008fe400020f0eff */
[----:B-1----:R-:W-:Y:S06]  /*9cf0*/  @P5 BRA `(.L_x_1) ;  /* 0xffffffb800605947 */ /* 0x002fec000383ffff */
.L_x_0:
[----:B------:R0:W-:Y:S01]  /*9d00*/  STL [R1+0x430], R84 ;  /* 0x0004305401007387 */ /* 0x0001e20000100800 */
[----:B------:R-:W-:Y:S01]  /*9d10*/  F2FP.SATFINITE.E5M2.F32.PACK_AB_MERGE_C R120, R121, R120, RZ ;  /* 0x000000787978723e */ /* 0x000fe200048060ff */
[----:B------:R-:W-:Y:S01]  /*9d20*/  ULDC UR4, c[0x0][0x22c] ;  /* 0x00008b0000047ab9 */ /* 0x000fe20000000800 */
[----:B------:R-:W-:Y:S01]  /*9d30*/  F2FP.SATFINITE.E5M2.F32.PACK_AB_MERGE_C R116, R117, R116, RZ ;  /* 0x000000747574723e */ /* 0x000fe200048060ff */
[----:B------:R-:W2:Y:S01]  /*9d40*/  LDL.LU R7, [R1+0x4] ;  /* 0x0000040001077983 */ /* 0x000ea20000300800 */
[----:B------:R-:W-:Y:S01]  /*9d50*/  F2FP.SATFINITE.E5M2.F32.PACK_AB_MERGE_C R114, R115, R114, RZ ;  /* 0x000000727372723e */ /* 0x000fe200048060ff */
[----:B------:R-:W-:Y:S01]  /*9d60*/  ULDC UR5, c[0x0][0x22c] ;  /* 0x00008b0000057ab9 */ /* 0x000fe20000000800 */
[----:B------:R-:W-:Y:S01]  /*9d70*/  F2FP.SATFINITE.E5M2.F32.PACK_AB_MERGE_C R152, R153, R152, RZ ;  /* 0x000000989998723e */ /* 0x000fe200048060ff */
[----:B------:R-:W-:Y:S01]  /*9d80*/  ULDC.64 UR6, c[0x0][0x228] ;  /* 0x00008a0000067ab9 */ /* 0x000fe20000000a00 */
[----:B------:R-:W-:Y:S01]  /*9d90*/  F2FP.SATFINITE.E5M2.F32.PACK_AB_MERGE_C R154, R155, R154, RZ ;  /* 0x0000009a9b9a723e */ /* 0x000fe200048060ff */
[----:B0-----:R-:W2:Y:S01]  /*9da0*/  LDL.LU R84, [R1] ;  /* 0x0000000001547983 */ /* 0x001ea20000300800 */
[----:B------:R-:W-:Y:S01]  /*9db0*/  F2FP.SATFINITE.E5M2.F32.PACK_AB_MERGE_C R90, R91, R90, RZ ;  /* 0x0000005a5b5a723e */ /* 0x000fe200048060ff */
[----:B------:R-:W-:Y:S01]  /*9dc0*/  ULDC.64 UR28, c[0x0][0x228] ;  /* 0x00008a00001c7ab9 */ /* 0x000fe20000000a00 */
[----:B------:R-:W-:Y:S01]  /*9dd0*/  F2FP.SATFINITE.E5M2.F32.PACK_AB_MERGE_C R27, R27, R26, RZ ;  /* 0x0000001a1b1b723e */ /* 0x000fe200048060ff */
[----:B------:R0:W-:Y:S01]  /*9de0*/  STL [R1+0x42c], R85 ;  /* 0x00042c5501007387 */ /* 0x0001e20000100800 */
[----:B------:R-:W-:Y:S01]  /*9df0*/  F2FP.SATFINITE.E5M2.F32.PACK_AB_MERGE_C R110, R111, R110, RZ ;  /* 0x0000006e6f6e723e */ /* 0x000fe200048060ff */
[----:B------:R-:W-:Y:S01]  /*9e00*/  ULDC UR8, c[0x0][0x248] ;  /* 0x0000920000087ab9 */ /* 0x000fe20000000800 */
[----:B------:R-:W-:Y:S01]  /*9e10*/  F2FP.SATFINITE.E5M2.F32.PACK_AB_MERGE_C R88, R89, R88, RZ ;  /* 0x000000585958723e */ /* 0x000fe200048060ff */
[----:B------:R-:W-:Y:S01]  /*9e20*/  ULDC.64 UR10, c[0x0][0x228] ;  /* 0x00008a00000a7ab9 */ /* 0x000fe20000000a00 */
[----:B------:R-:W-:Y:S01]  /*9e30*/  F2FP.SATFINITE.E5M2.F32.PACK_AB_MERGE_C R118, R119, R118, RZ ;  /* 0x000000767776723e */ /* 0x000fe200048060ff */
[----:B------:R-:W-:Y:S01]  /*9e40*/  ULDC.64 UR16, c[0x0][0x228] ;  /* 0x00008a0000107ab9 */ /* 0x000fe20000000a00 */
[----:B------:R-:W-:Y:S01]  /*9e50*/  F2FP.SATFINITE.E5M2.F32.PACK_AB_MERGE_C R108, R109, R108, RZ ;  /* 0x0000006c6d6c723e */ /* 0x000fe200048060ff */
[----:B------:R-:W-:Y:S01]  /*9e60*/  ULDC.64 UR20, c[0x0][0x228] ;  /* 0x00008a0000147ab9 */ /* 0x000fe20000000a00 */
[----:B------:R-:W-:Y:S01]  /*9e70*/  F2FP.SATFINITE.E5M2.F32.PACK_AB_MERGE_C R112, R113, R112, RZ ;  /* 0x000000707170723e */ /* 0x000fe200048060ff */
[----:B0-----:R-:W3:Y:S01]  /*9e80*/  LDL.LU R85, [R1+0x8] ;  /* 0x0000080001557983 */ /* 0x001ee20000300800 */
[----:B------:R-:W-:Y:S01]  /*9e90*/  F2FP.SATFINITE.E5M2.F32.PACK_AB_MERGE_C R92, R93, R92, RZ ;  /* 0x0000005c5d5c723e */ /* 0x000fe200048060ff */
[----:B------:R-:W-:Y:S01]  /*9ea0*/  ULDC.64 UR18, c[0x0][0x228] ;  /* 0x00008a0000127ab9 */ /* 0x000fe20000000a00 */
[----:B------:R-:W-:Y:S01]  /*9eb0*/  F2FP.SATFINITE.E5M2.F32.PACK_AB_MERGE_C R94, R95, R94, RZ ;  /* 0x0000005e5f5e723e */ /* 0x000fe200048060ff */
[----:B------:R-:W3:Y:S01]  /*9ec0*/  LDL.LU R5, [R1+0xc] ;  /* 0x00000c0001057983 */ /* 0x000ee20000300800 */
[----:B------:R-:W-:Y:S01]  /*9ed0*/  F2FP.SATFINITE.E5M2.F32.PACK_AB_MERGE_C R156, R157, R156, RZ ;  /* 0x0000009c9d9c723e */ /* 0x000fe200048060ff */
[----:B------:R-:W-:Y:S01]  /*9ee0*/  ULDC.64 UR24, c[0x0][0x228] ;  /* 0x00008a0000187ab9 */ /* 0x000fe20000000a00 */
[----:B------:R-:W-:Y:S01]  /*9ef0*/  F2FP.SATFINITE.E5M2.F32.PACK_AB_MERGE_C R158, R159, R158, RZ ;  /* 0x0000009e9f9e723e */ /* 0x000fe200048060ff */
[----:B-----5:R0:W-:Y:S01]  /*9f00*/  STL [R1+0x428], R12 ;  /* 0x0004280c01007387 */ /* 0x0201e20000100800 */
[----:B------:R-:W-:Y:S01]  /*9f10*/  F2FP.SATFINITE.E5M2.F32.PACK_AB_MERGE_C R104, R105, R104, RZ ;  /* 0x000000686968723e */ /* 0x000fe200048060ff */
[----:B------:R-:W-:Y:S01]  /*9f20*/  ULDC.64 UR22, c[0x0][0x228] ;  /* 0x00008a0000167ab9 */ /* 0x000fe20000000a00 */
[----:B------:R-:W-:Y:S01]  /*9f30*/  F2FP.SATFINITE.E5M2.F32.PACK_AB_MERGE_C R106, R107, R106, RZ ;  /* 0x0000006a6b6a723e */ /* 0x000fe200048060ff */
[----:B------:R-:W-:Y:S01]  /*9f40*/  ULDC.64 UR26, c[0x0][0x228] ;  /* 0x00008a00001a7ab9 */ /* 0x000fe20000000a00 */
[----:B0-----:R-:W4:Y:S04]  /*9f50*/  LDL.LU R12, [R1+0x10] ;  /* 0x00001000010c7983 */ /* 0x001f280000300800 */
[----:B------:R-:W4:Y:S04]  /*9f60*/  LDL.LU R3, [R1+0x14] ;  /* 0x0000140001037983 */ /* 0x000f280000300800 */
[----:B------:R0:W-:Y:S04]  /*9f70*/  STL [R1+0x424], R86 ;  /* 0x0004245601007387 */ /* 0x0001e80000100800 */
        /* <DEDUP_REMOVED lines=58> */
[----:B------:R-:W4:Y:S01]  /*a320*/  LDL.LU R226, [R1+0xf4] ;  /* 0x0000f40001e27983 */ /* 0x000f220000300800 */
[----:B--2---:R-:W-:-:S03]  /*a330*/  F2FP.SATFINITE.E5M2.F32.PACK_AB_MERGE_C R7, R7, R84, RZ ;  /* 0x000000540707723e */ /* 0x004fc600048060ff */
[----:B------:R-:W2:Y:S04]  /*a340*/  LDL.LU R228, [R1+0xf8] ;  /* 0x0000f80001e47983 */ /* 0x000ea80000300800 */
[----:B------:R-:W2:Y:S04]  /*a350*/  LDL.LU R227, [R1+0xfc] ;  /* 0x0000fc0001e37983 */ /* 0x000ea80000300800 */
[----:B------:R-:W2:Y:S01]  /*a360*/  LDL.LU R84, [R1+0x430] ;  /* 0x0004300001547983 */ /* 0x000ea20000300800 */
[----:B---3--:R-:W-:-:S03]  /*a370*/  F2FP.SATFINITE.E5M2.F32.PACK_AB_MERGE_C R5, R5, R85, RZ ;  /* 0x000000550505723e */ /* 0x008fc600048060ff */
[----:B------:R-:W2:Y:S01]  /*a380*/  LDL.LU R85, [R1+0x42c] ;  /* 0x00042c0001557983 */ /* 0x000ea20000300800 */
[----:B----4-:R-:W-:-:S03]  /*a390*/  F2FP.SATFINITE.E5M2.F32.PACK_AB_MERGE_C R3, R3, R12, RZ ;  /* 0x0000000c0303723e */ /* 0x010fc600048060ff */
[----:B------:R-:W3:Y:S01]  /*a3a0*/  LDL.LU R12, [R1+0x428] ;  /* 0x00042800010c7983 */ /* 0x000ee20000300800 */
[----:B------:R-:W-:-:S03]  /*a3b0*/  F2FP.SATFINITE.E5M2.F32.PACK_AB_MERGE_C R0, R0, R86, RZ ;  /* 0x000000560000723e */ /* 0x000fc600048060ff */
[----:B------:R-:W4:Y:S01]  /*a3c0*/  LDL.LU R86, [R1+0x424] ;  /* 0x0004240001567983 */ /* 0x000f220000300800 */
[----:B------:R-:W-:-:S03]  /*a3d0*/  F2FP.SATFINITE.E5M2.F32.PACK_AB_MERGE_C R2, R2, R87, RZ ;  /* 0x000000570202723e */ /* 0x000fc600048060ff */
[----:B------:R-:W4:Y:S01]  /*a3e0*/  LDL.LU R87, [R1+0x420] ;  /* 0x0004200001577983 */ /* 0x000f220000300800 */
[----:B------:R-:W0:Y:S01]  /*a3f0*/  S2R R121, SR_TID.X ;  /* 0x0000000000797919 */ /* 0x000e220000002100 */
[----:B------:R-:W-:Y:S02]  /*a400*/  F2FP.SATFINITE.E5M2.F32.PACK_AB_MERGE_C R117, R29, R28, RZ ;  /* 0x0000001c1d75723e */ /* 0x000fe400048060ff */
[----:B------:R-:W-:Y:S02]  /*a410*/  F2FP.SATFINITE.E5M2.F32.PACK_AB_MERGE_C R115, R25, R24, RZ ;  /* 0x000000181973723e */ /* 0x000fe400048060ff */
[----:B------:R-:W-:Y:S02]  /*a420*/  LOP3.LUT R7, R7, 0xffff, RZ, 0xc0, !PT ;  /* 0x0000ffff07077812 */ /* 0x000fe400078ec0ff */
[----:B------:R-:W-:Y:S02]  /*a430*/  LOP3.LUT R152, R152, 0xffff, RZ, 0xc0, !PT ;  /* 0x0000ffff98987812 */ /* 0x000fe400078ec0ff */
[----:B------:R-:W-:-:S02]  /*a440*/  F2FP.SATFINITE.E5M2.F32.PACK_AB_MERGE_C R111, R39, R38, RZ ;  /* 0x00000026276f723e */ /* 0x000fc400048060ff */
[----:B------:R-:W-:Y:S02]  /*a450*/  LOP3.LUT R5, R5, 0xffff, RZ, 0xc0, !PT ;  /* 0x0000ffff05057812 */ /* 0x000fe400078ec0ff */
[----:B------:R-:W-:Y:S02]  /*a460*/  LOP3.LUT R115, R115, 0xffff, RZ, 0xc0, !PT ;  /* 0x0000ffff73737812 */ /* 0x000fe400078ec0ff */
[----:B------:R-:W-:Y:S02]  /*a470*/  LOP3.LUT R154, R154, 0xffff, RZ, 0xc0, !PT ;  /* 0x0000ffff9a9a7812 */ /* 0x000fe400078ec0ff */
[----:B------:R-:W-:Y:S02]  /*a480*/  LOP3.LUT R90, R90, 0xffff, RZ, 0xc0, !PT ;  /* 0x0000ffff5a5a7812 */ /* 0x000fe400078ec0ff */
[----:B------:R-:W-:Y:S02]  /*a490*/  F2FP.SATFINITE.E5M2.F32.PACK_AB_MERGE_C R119, R31, R30, RZ ;  /* 0x0000001e1f77723e */ /* 0x000fe400048060ff */
[----:B------:R-:W-:-:S02]  /*a4a0*/  F2FP.SATFINITE.E5M2.F32.PACK_AB_MERGE_C R109, R37, R36, RZ ;  /* 0x00000024256d723e */ /* 0x000fc400048060ff */
[----:B------:R-:W-:Y:S02]  /*a4b0*/  F2FP.SATFINITE.E5M2.F32.PACK_AB_MERGE_C R113, R35, R34, RZ ;  /* 0x000000222371723e */ /* 0x000fe400048060ff */
[----:B------:R-:W-:Y:S02]  /*a4c0*/  LOP3.LUT R88, R88, 0xffff, RZ, 0xc0, !PT ;  /* 0x0000ffff58587812 */ /* 0x000fe400078ec0ff */
[----:B------:R-:W-:Y:S02]  /*a4d0*/  LOP3.LUT R92, R92, 0xffff, RZ, 0xc0, !PT ;  /* 0x0000ffff5c5c7812 */ /* 0x000fe400078ec0ff */
[----:B------:R-:W-:Y:S02]  /*a4e0*/  LOP3.LUT R94, R94, 0xffff, RZ, 0xc0, !PT ;  /* 0x0000ffff5e5e7812 */ /* 0x000fe400078ec0ff */
[----:B------:R-:W-:Y:S01]  /*a4f0*/  LOP3.LUT R156, R156, 0xffff, RZ, 0xc0, !PT ;  /* 0x0000ffff9c9c7812 */ /* 0x000fe200078ec0ff */
[C---:B0-----:R-:W-:Y:S01]  /*a500*/  IMAD.SHL.U32 R28, R121.reuse, 0x40, RZ ;  /* 0x00000040791c7824 */ /* 0x041fe200078e00ff */
[----:B------:R-:W-:Y:S01]  /*a510*/  LOP3.LUT R158, R158, 0xffff, RZ, 0xc0, !PT ;  /* 0x0000ffff9e9e7812 */ /* 0x000fe200078ec0ff */
[----:B------:R-:W-:Y:S01]  /*a520*/  IMAD.SHL.U32 R24, R121, 0x10, RZ ;  /* 0x0000001079187824 */ /* 0x000fe200078e00ff */
[----:B------:R-:W-:-:S02]  /*a530*/  F2FP.SATFINITE.E5M2.F32.PACK_AB_MERGE_C R105, R45, R44, RZ ;  /* 0x0000002c2d69723e */ /* 0x000fc400048060ff */
[----:B------:R-:W-:Y:S02]  /*a540*/  LOP3.LUT R29, R28, 0x400, RZ, 0xc0, !PT ;  /* 0x000004001c1d7812 */ /* 0x000fe400078ec0ff */
[----:B------:R-:W-:Y:S02]  /*a550*/  LOP3.LUT R24, R24, 0xf0, RZ, 0xc0, !PT ;  /* 0x000000f018187812 */ /* 0x000fe400078ec0ff */
[----:B------:R-:W-:Y:S02]  /*a560*/  F2FP.SATFINITE.E5M2.F32.PACK_AB_MERGE_C R107, R47, R46, RZ ;  /* 0x0000002e2f6b723e */ /* 0x000fe400048060ff */
[----:B------:R-:W-:Y:S02]  /*a570*/  IADD3 R24, R29, UR12, R24 ;  /* 0x0000000c1d187c10 */ /* 0x000fe4000fffe018 */
[----:B------:R-:W-:Y:S02]  /*a580*/  LOP3.LUT R39, R27, 0xffff, RZ, 0xc0, !PT ;  /* 0x0000ffff1b277812 */ /* 0x000fe400078ec0ff */
[----:B------:R-:W-:-:S02]  /*a590*/  SHF.R.U32.HI R27, RZ, 0x8, R7 ;  /* 0x00000008ff1b7819 */ /* 0x000fc40000011607 */
[----:B------:R-:W-:Y:S02]  /*a5a0*/  SHF.R.U32.HI R30, RZ, 0x8, R152 ;  /* 0x00000008ff1e7819 */ /* 0x000fe40000011698 */
[----:B------:R-:W-:Y:S02]  /*a5b0*/  F2FP.SATFINITE.E5M2.F32.PACK_AB_MERGE_C R25, R33, R32, RZ ;  /* 0x000000202119723e */ /* 0x000fe400048060ff */
[----:B------:R-:W-:Y:S02]  /*a5c0*/  SHF.R.U32.HI R37, RZ, 0x8, R115 ;  /* 0x00000008ff257819 */ /* 0x000fe40000011673 */
[----:B------:R-:W-:Y:S02]  /*a5d0*/  SHF.R.U32.HI R32, RZ, 0x8, R154 ;  /* 0x00000008ff207819 */ /* 0x000fe4000001169a */
[----:B------:R-:W-:Y:S02]  /*a5e0*/  SHF.R.U32.HI R38, RZ, 0x8, R39 ;  /* 0x00000008ff267819 */ /* 0x000fe40000011627 */
[----:B------:R-:W-:-:S02]  /*a5f0*/  F2FP.SATFINITE.E5M2.F32.PACK_AB_MERGE_C R35, R41, R40, RZ ;  /* 0x000000282923723e */ /* 0x000fc400048060ff */
[----:B------:R-:W-:Y:S02]  /*a600*/  LOP3.LUT R40, R27, 0xffff, RZ, 0xc0, !PT ;  /* 0x0000ffff1b287812 */ /* 0x000fe400078ec0ff */
[----:B------:R-:W-:Y:S02]  /*a610*/  SHF.R.U32.HI R33, RZ, 0x8, R88 ;  /* 0x00000008ff217819 */ /* 0x000fe40000011658 */
[----:B------:R-:W-:Y:S02]  /*a620*/  LOP3.LUT R3, R3, 0xffff, RZ, 0xc0, !PT ;  /* 0x0000ffff03037812 */ /* 0x000fe400078ec0ff */
[----:B------:R-:W-:Y:S02]  /*a630*/  LOP3.LUT R33, R33, 0xffff, RZ, 0xc0, !PT ;  /* 0x0000ffff21217812 */ /* 0x000fe400078ec0ff */
[----:B------:R-:W-:Y:S02]  /*a640*/  F2FP.SATFINITE.E5M2.F32.PACK_AB_MERGE_C R36, R43, R42, RZ ;  /* 0x0000002a2b24723e */ /* 0x000fe400048060ff */
[----:B------:R-:W-:-:S02]  /*a650*/  LOP3.LUT R117, R117, 0xffff, RZ, 0xc0, !PT ;  /* 0x0000ffff75757812 */ /* 0x000fc400078ec0ff */
[----:B------:R-:W-:Y:S02]  /*a660*/  PRMT R41, R3, 0x3340, R92 ;  /* 0x0000334003297816 */ /* 0x000fe4000000005c */
[----:B------:R-:W-:Y:S02]  /*a670*/  LOP3.LUT R119, R119, 0xffff, RZ, 0xc0, !PT ;  /* 0x0000ffff77777812 */ /* 0x000fe400078ec0ff */
[----:B------:R-:W-:Y:S02]  /*a680*/  SHF.R.U32.HI R42, RZ, 0x8, R94 ;  /* 0x00000008ff2a7819 */ /* 0x000fe4000001165e */
[----:B------:R-:W-:Y:S02]  /*a690*/  SHF.R.U32.HI R45, RZ, 0x8, R117 ;  /* 0x00000008ff2d7819 */ /* 0x000fe40000011675 */
[----:B------:R-:W-:Y:S02]  /*a6a0*/  SHF.R.U32.HI R46, RZ, 0x8, R119 ;  /* 0x00000008ff2e7819 */ /* 0x000fe40000011677 */
[----:B------:R-:W-:-:S02]  /*a6b0*/  LOP3.LUT R42, R42, 0xffff, RZ, 0xc0, !PT ;  /* 0x0000ffff2a2a7812 */ /* 0x000fc400078ec0ff */
[----:B------:R-:W-:Y:S02]  /*a6c0*/  F2FP.SATFINITE.E5M2.F32.PACK_AB_MERGE_C R4, R4, R13, RZ ;  /* 0x0000000d0404723e */ /* 0x000fe400048060ff */
[----:B------:R-:W-:Y:S01]  /*a6d0*/  F2FP.SATFINITE.E5M2.F32.PACK_AB_MERGE_C R96, R97, R96, RZ ;  /* 0x000000606160723e */ /* 0x000fe200048060ff */
[----:B------:R-:W2:Y:S01]  /*a6e0*/  LDL.LU R13, [R1+0x41c] ;  /* 0x00041c00010d7983 */ /* 0x000ea20000300800 */
[----:B------:R-:W-:Y:S02]  /*a6f0*/  F2FP.SATFINITE.E5M2.F32.PACK_AB_MERGE_C R98, R99, R98, RZ ;  /* 0x000000626362723e */ /* 0x000fe400048060ff */
[----:B------:R-:W-:Y:S02]  /*a700*/  F2FP.SATFINITE.E5M2.F32.PACK_AB_MERGE_C R160, R161, R160, RZ ;  /* 0x000000a0a1a0723e */ /* 0x000fe400048060ff */
[----:B------:R-:W-:Y:S02]  /*a710*/  F2FP.SATFINITE.E5M2.F32.PACK_AB_MERGE_C R162, R163, R162, RZ ;  /* 0x000000a2a3a2723e */ /* 0x000fe400048060ff */
[----:B------:R-:W-:-:S02]  /*a720*/  F2FP.SATFINITE.E5M2.F32.PACK_AB_MERGE_C R43, R49, R48, RZ ;  /* 0x00000030312b723e */ /* 0x000fc400048060ff */
[----:B------:R-:W-:Y:S02]  /*a730*/  F2FP.SATFINITE.E5M2.F32.PACK_AB_MERGE_C R44, R51, R50, RZ ;  /* 0x00000032332c723e */ /* 0x000fe400048060ff */
        /* <DEDUP_REMOVED lines=8> */
[----:B------:R-:W-:Y:S02]  /*a7c0*/  F2FP.SATFINITE.E5M2.F32.PACK_AB_MERGE_C R93, R53, R52, RZ ;  /* 0x00000034355d723e */ /* 0x000fe400048060ff */
[----:B------:R-:W-:Y:S02]  /*a7d0*/  SHF.R.U32.HI R52, RZ, 0x8, R113 ;  /* 0x00000008ff347819 */ /* 0x000fe40000011671 */
[----:B------:R-:W-:-:S02]  /*a7e0*/  SHF.R.U32.HI R49, RZ, 0x8, R25 ;  /* 0x00000008ff317819 */ /* 0x000fc40000011619 */
[----:B------:R-:W-:Y:S02]  /*a7f0*/  F2FP.SATFINITE.E5M2.F32.PACK_AB_MERGE_C R6, R6, R14, RZ ;  /* 0x0000000e0606723e */ /* 0x000fe400048060ff */
[----:B------:R-:W-:Y:S01]  /*a800*/  F2FP.SATFINITE.E5M2.F32.PACK_AB_MERGE_C R100, R101, R100, RZ ;  /* 0x000000646564723e */ /* 0x000fe200048060ff */
[----:B------:R-:W2:Y:S01]  /*a810*/  LDL.LU R14, [R1+0x418] ;  /* 0x00041800010e7983 */ /* 0x000ea20000300800 */
[----:B------:R-:W-:Y:S02]  /*a820*/  F2FP.SATFINITE.E5M2.F32.PACK_AB_MERGE_C R8, R8, R230, RZ ;  /* 0x000000e60808723e */ /* 0x000fe400048060ff */
[----:B------:R-:W-:Y:S02]  /*a830*/  LOP3.LUT R49, R49, 0xffff, RZ, 0xc0, !PT ;  /* 0x0000ffff31317812 */ /* 0x000fe400078ec0ff */
[----:B------:R-:W-:Y:S02]  /*a840*/  F2FP.SATFINITE.E5M2.F32.PACK_AB_MERGE_C R102, R103, R102, RZ ;  /* 0x000000666766723e */ /* 0x000fe400048060ff */
[----:B------:R-:W-:-:S02]  /*a850*/  F2FP.SATFINITE.E5M2.F32.PACK_AB_MERGE_C R99, R61, R60, RZ ;  /* 0x0000003c3d63723e */ /* 0x000fc400048060ff */
[----:B------:R-:W-:Y:S02]  /*a860*/  LOP3.LUT R6, R6, 0xffff, RZ, 0xc0, !PT ;  /* 0x0000ffff06067812 */ /* 0x000fe400078ec0ff */
[----:B------:R-:W-:Y:S02]  /*a870*/  LOP3.LUT R60, R8, 0xffff, RZ, 0xc0, !PT ;  /* 0x0000ffff083c7812 */ /* 0x000fe400078ec0ff */
[----:B------:R-:W-:Y:S02]  /*a880*/  F2FP.SATFINITE.E5M2.F32.PACK_AB_MERGE_C R166, R167, R166, RZ ;  /* 0x000000a6a7a6723e */ /* 0x000fe400048060ff */
[----:B------:R-:W-:Y:S02]  /*a890*/  F2FP.SATFINITE.E5M2.F32.PACK_AB_MERGE_C R164, R165, R164, RZ ;  /* 0x000000a4a5a4723e */ /* 0x000fe400048060ff */
[----:B------:R-:W-:Y:S02]  /*a8a0*/  LOP3.LUT R166, R166, 0xffff, RZ, 0xc0, !PT ;  /* 0x0000ffffa6a67812 */ /* 0x000fe400078ec0ff */
[----:B------:R-:W-:-:S02]  /*a8b0*/  LOP3.LUT R111, R111, 0xffff, RZ, 0xc0, !PT ;  /* 0x0000ffff6f6f7812 */ /* 0x000fc400078ec0ff */
[----:B------:R-:W-:Y:S02]  /*a8c0*/  LOP3.LUT R164, R164, 0xffff, RZ, 0xc0, !PT ;  /* 0x0000ffffa4a47812 */ /* 0x000fe400078ec0ff */
[----:B------:R-:W-:Y:S02]  /*a8d0*/  LOP3.LUT R109, R109, 0xffff, RZ, 0xc0, !PT ;  /* 0x0000ffff6d6d7812 */ /* 0x000fe400078ec0ff */
[----:B------:R-:W-:Y:S02]  /*a8e0*/  F2FP.SATFINITE.E5M2.F32.PACK_AB_MERGE_C R95, R55, R54, RZ ;  /* 0x00000036375f723e */ /* 0x000fe400048060ff */
[----:B------:R-:W-:Y:S02]  /*a8f0*/  F2FP.SATFINITE.E5M2.F32.PACK_AB_MERGE_C R51, R59, R58, RZ ;  /* 0x0000003a3b33723e */ /* 0x000fe400048060ff */
[----:B------:R-:W-:Y:S02]  /*a900*/  SHF.R.U32.HI R55, RZ, 0x8, R111 ;  /* 0x00000008ff377819 */ /* 0x000fe4000001166f */
[----:B------:R-:W-:-:S02]  /*a910*/  F2FP.SATFINITE.E5M2.F32.PACK_AB_MERGE_C R9, R9, R15, RZ ;  /* 0x0000000f0909723e */ /* 0x000fc400048060ff */
[----:B------:R-:W-:Y:S02]  /*a920*/  SHF.R.U32.HI R54, RZ, 0x8, R109 ;  /* 0x00000008ff367819 */ /* 0x000fe4000001166d */
[----:B------:R-:W-:Y:S02]  /*a930*/  F2FP.SATFINITE.E5M2.F32.PACK_AB_MERGE_C R10, R10, R252, RZ ;  /* 0x000000fc0a0a723e */ /* 0x000fe400048060ff */
[----:B------:R-:W-:Y:S02]  /*a940*/  F2FP.SATFINITE.E5M2.F32.PACK_AB_MERGE_C R168, R169, R168, RZ ;  /* 0x000000a8a9a8723e */ /* 0x000fe400048060ff */
[----:B------:R-:W-:Y:S02]  /*a950*/  F2FP.SATFINITE.E5M2.F32.PACK_AB_MERGE_C R170, R171, R170, RZ ;  /* 0x000000aaabaa723e */ /* 0x000fe400048060ff */
[----:B------:R-:W-:Y:S02]  /*a960*/  F2FP.SATFINITE.E5M2.F32.PACK_AB_MERGE_C R97, R65, R64, RZ ;  /* 0x000000404161723e */ /* 0x000fe400048060ff */
[----:B------:R-:W-:-:S02]  /*a970*/  LOP3.LUT R55, R55, 0xffff, RZ, 0xc0, !PT ;  /* 0x0000ffff37377812 */ /* 0x000fc400078ec0ff */
[----:B------:R-:W-:Y:S02]  /*a980*/  LOP3.LUT R54, R54, 0xffff, RZ, 0xc0, !PT ;  /* 0x0000ffff36367812 */ /* 0x000fe400078ec0ff */
[----:B------:R-:W-:Y:S02]  /*a990*/  LOP3.LUT R9, R9, 0xffff, RZ, 0xc0, !PT ;  /* 0x0000ffff09097812 */ /* 0x000fe400078ec0ff */
[----:B------:R-:W-:Y:S02]  /*a9a0*/  LOP3.LUT R104, R104, 0xffff, RZ, 0xc0, !PT ;  /* 0x0000ffff68687812 */ /* 0x000fe400078ec0ff */
[----:B------:R-:W-:Y:S02]  /*a9b0*/  F2FP.SATFINITE.E5M2.F32.PACK_AB_MERGE_C R91, R71, R70, RZ ;  /* 0x00000046475b723e */ /* 0x000fe400048060ff */
[----:B------:R-:W-:Y:S02]  /*a9c0*/  LOP3.LUT R10, R10, 0xffff, RZ, 0xc0, !PT ;  /* 0x0000ffff0a0a7812 */ /* 0x000fe400078ec0ff */
[----:B------:R-:W-:-:S02]  /*a9d0*/  LOP3.LUT R168, R168, 0xffff, RZ, 0xc0, !PT ;  /* 0x0000ffffa8a87812 */ /* 0x000fc400078ec0ff */
[----:B------:R-:W-:Y:S02]  /*a9e0*/  LOP3.LUT R35, R35, 0xffff, RZ, 0xc0, !PT ;  /* 0x0000ffff23237812 */ /* 0x000fe400078ec0ff */
[----:B------:R-:W-:Y:S02]  /*a9f0*/  F2FP.SATFINITE.E5M2.F32.PACK_AB_MERGE_C R103, R63, R62, RZ ;  /* 0x0000003e3f67723e */ /* 0x000fe400048060ff */
[----:B------:R-:W-:Y:S02]  /*aa00*/  LOP3.LUT R170, R170, 0xffff, RZ, 0xc0, !PT ;  /* 0x0000ffffaaaa7812 */ /* 0x000fe400078ec0ff */
[----:B------:R-:W-:Y:S02]  /*aa10*/  F2FP.SATFINITE.E5M2.F32.PACK_AB_MERGE_C R15, R249, R250, RZ ;  /* 0x000000faf90f723e */ /* 0x000fe400048060ff */
[----:B------:R-:W-:Y:S02]  /*aa20*/  F2FP.SATFINITE.E5M2.F32.PACK_AB_MERGE_C R172, R173, R172, RZ ;  /* 0x000000acadac723e */ /* 0x000fe400048060ff */
[----:B------:R-:W-:-:S02]  /*aa30*/  F2FP.SATFINITE.E5M2.F32.PACK_AB_MERGE_C R11, R11, R251, RZ ;  /* 0x000000fb0b0b723e */ /* 0x000fc400048060ff */
[----:B------:R-:W-:Y:S02]  /*aa40*/  F2FP.SATFINITE.E5M2.F32.PACK_AB_MERGE_C R174, R175, R174, RZ ;  /* 0x000000aeafae723e */ /* 0x000fe400048060ff */
[----:B------:R-:W-:Y:S02]  /*aa50*/  LOP3.LUT R15, R15, 0xffff, RZ, 0xc0, !PT ;  /* 0x0000ffff0f0f7812 */ /* 0x000fe400078ec0ff */
[----:B------:R-:W-:Y:S02]  /*aa60*/  LOP3.LUT R172, R172, 0xffff, RZ, 0xc0, !PT ;  /* 0x0000ffffacac7812 */ /* 0x000fe400078ec0ff */
[----:B------:R-:W-:Y:S02]  /*aa70*/  LOP3.LUT R105, R105, 0xffff, RZ, 0xc0, !PT ;  /* 0x0000ffff69697812 */ /* 0x000fe400078ec0ff */
[----:B------:R-:W-:Y:S02]  /*aa80*/  F2FP.SATFINITE.E5M2.F32.PACK_AB_MERGE_C R26, R57, R56, RZ ;  /* 0x00000038391a723e */ /* 0x000fe400048060ff */
[----:B------:R-:W-:-:S02]  /*aa90*/  LOP3.LUT R11, R11, 0xffff, RZ, 0xc0, !PT ;  /* 0x0000ffff0b0b7812 */ /* 0x000fc400078ec0ff */
[----:B------:R-:W-:Y:S02]  /*aaa0*/  LOP3.LUT R108, R108, 0xffff, RZ, 0xc0, !PT ;  /* 0x0000ffff6c6c7812 */ /* 0x000fe400078ec0ff */
[----:B------:R-:W-:Y:S02]  /*aab0*/  LOP3.LUT R174, R174, 0xffff, RZ, 0xc0, !PT ;  /* 0x0000ffffaeae7812 */ /* 0x000fe400078ec0ff */
[----:B------:R-:W-:Y:S02]  /*aac0*/  LOP3.LUT R107, R107, 0xffff, RZ, 0xc0, !PT ;  /* 0x0000ffff6b6b7812 */ /* 0x000fe400078ec0ff */
[----:B------:R-:W-:Y:S02]  /*aad0*/  F2FP.SATFINITE.E5M2.F32.PACK_AB_MERGE_C R76, R77, R76, RZ ;  /* 0x0000004c4d4c723e */ /* 0x000fe400048060ff */
[----:B------:R-:W-:Y:S02]  /*aae0*/  PRMT R77, R11, 0x3340, R108 ;  /* 0x000033400b4d7816 */ /* 0x000fe4000000006c */
[----:B------:R-:W-:-:S02]  /*aaf0*/  LOP3.LUT R110, R110, 0xffff, RZ, 0xc0, !PT ;  /* 0x0000ffff6e6e7812 */ /* 0x000fc400078ec0ff */
[----:B------:R-:W-:Y:S02]  /*ab00*/  F2FP.SATFINITE.E5M2.F32.PACK_AB_MERGE_C R16, R16, R248, RZ ;  /* 0x000000f81010723e */ /* 0x000fe400048060ff */
[----:B------:R-:W-:Y:S02]  /*ab10*/  F2FP.SATFINITE.E5M2.F32.PACK_AB_MERGE_C R17, R17, R247, RZ ;  /* 0x000000f71111723e */ /* 0x000fe400048060ff */
[----:B------:R-:W-:Y:S02]  /*ab20*/  F2FP.SATFINITE.E5M2.F32.PACK_AB_MERGE_C R74, R75, R74, RZ ;  /* 0x0000004a4b4a723e */ /* 0x000fe400048060ff */
[----:B------:R-:W-:Y:S02]  /*ab30*/  F2FP.SATFINITE.E5M2.F32.PACK_AB_MERGE_C R176, R177, R176, RZ ;  /* 0x000000b0b1b0723e */ /* 0x000fe400048060ff */
[----:B------:R-:W-:Y:S02]  /*ab40*/  SHF.R.U32.HI R34, RZ, 0x8, R90 ;  /* 0x00000008ff227819 */ /* 0x000fe4000001165a */
[----:B------:R-:W-:-:S02]  /*ab50*/  PRMT R75, R15, 0x3340, R110 ;  /* 0x000033400f4b7816 */ /* 0x000fc4000000006e */
[----:B------:R-:W-:Y:S02]  /*ab60*/  F2FP.SATFINITE.E5M2.F32.PACK_AB_MERGE_C R178, R179, R178, RZ ;  /* 0x000000b2b3b2723e */ /* 0x000fe400048060ff */
[----:B------:R-:W-:Y:S02]  /*ab70*/  LOP3.LUT R16, R16, 0xffff, RZ, 0xc0, !PT ;  /* 0x0000ffff10107812 */ /* 0x000fe400078ec0ff */
[----:B------:R-:W-:Y:S02]  /*ab80*/  F2FP.SATFINITE.E5M2.F32.PACK_AB_MERGE_C R72, R73, R72, RZ ;  /* 0x000000484948723e */ /* 0x000fe400048060ff */
[----:B------:R-:W-:Y:S02]  /*ab90*/  LOP3.LUT R17, R17, 0xffff, RZ, 0xc0, !PT ;  /* 0x0000ffff11117812 */ /* 0x000fe400078ec0ff */
[----:B------:R-:W-:Y:S02]  /*aba0*/  LOP3.LUT R176, R176, 0xffff, RZ, 0xc0, !PT ;  /* 0x0000ffffb0b07812 */ /* 0x000fe400078ec0ff */
[----:B------:R-:W-:-:S02]  /*abb0*/  LOP3.LUT R43, R43, 0xffff, RZ, 0xc0, !PT ;  /* 0x0000ffff2b2b7812 */ /* 0x000fc400078ec0ff */
[----:B------:R-:W-:Y:S02]  /*abc0*/  F2FP.SATFINITE.E5M2.F32.PACK_AB_MERGE_C R89, R69, R68, RZ ;  /* 0x000000444559723e */ /* 0x000fe400048060ff */
[----:B------:R-:W-:Y:S02]  /*abd0*/  LOP3.LUT R178, R178, 0xffff, RZ, 0xc0, !PT ;  /* 0x0000ffffb2b27812 */ /* 0x000fe400078ec0ff */
[----:B------:R-:W-:Y:S02]  /*abe0*/  PRMT R31, R7, 0x3340, R88 ;  /* 0x00003340071f7816 */ /* 0x000fe40000000058 */
[----:B------:R-:W-:Y:S02]  /*abf0*/  F2FP.SATFINITE.E5M2.F32.PACK_AB_MERGE_C R18, R18, R246, RZ ;  /* 0x000000f61212723e */ /* 0x000fe400048060ff */
[----:B------:R-:W-:Y:S02]  /*ac00*/  F2FP.SATFINITE.E5M2.F32.PACK_AB_MERGE_C R19, R19, R245, RZ ;  /* 0x000000f51313723e */ /* 0x000fe400048060ff */
[----:B------:R-:W-:-:S02]  /*ac10*/  F2FP.SATFINITE.E5M2.F32.PACK_AB_MERGE_C R180, R181, R180, RZ ;  /* 0x000000b4b5b4723e */ /* 0x000fc400048060ff */
[----:B------:R-:W-:Y:S02]  /*ac20*/  F2FP.SATFINITE.E5M2.F32.PACK_AB_MERGE_C R182, R183, R182, RZ ;  /* 0x000000b6b7b6723e */ /* 0x000fe400048060ff */
[----:B------:R-:W-:Y:S02]  /*ac30*/  PRMT R63, R176, 0x3340, R43 ;  /* 0x00003340b03f7816 */ /* 0x000fe4000000002b */
[----:B------:R-:W-:Y:S02]  /*ac40*/  LOP3.LUT R18, R18, 0xffff, RZ, 0xc0, !PT ;  /* 0x0000ffff12127812 */ /* 0x000fe400078ec0ff */
[----:B------:R-:W-:Y:S01]  /*ac50*/  LOP3.LUT R19, R19, 0xffff, RZ, 0xc0, !PT ;  /* 0x0000ffff13137812 */ /* 0x000fe200078ec0ff */
[----:B---3--:R-:W-:Y:S01]  /*ac60*/  VIADD R28, R12, 0x1 ;  /* 0x000000010c1c7836 */ /* 0x008fe20000000000 */
[----:B------:R-:W-:Y:S01]  /*ac70*/  LOP3.LUT R180, R180, 0xffff, RZ, 0xc0, !PT ;  /* 0x0000ffffb4b47812 */ /* 0x000fe200078ec0ff */
[----:B------:R-:W-:Y:S01]  /*ac80*/  VIADD R29, R12, 0x2 ;  /* 0x000000020c1d7836 */ /* 0x000fe20000000000 */
[----:B------:R-:W-:-:S02]  /*ac90*/  LOP3.LUT R114, R114, 0xffff, RZ, 0xc0, !PT ;  /* 0x0000ffff72727812 */ /* 0x000fc400078ec0ff */
[----:B------:R-:W-:Y:S01]  /*aca0*/  ISETP.GE.AND P3, PT, R28, UR4, PT ;  /* 0x000000041c007c0c */ /* 0x000fe2000bf66270 */
[----:B------:R-:W-:Y:S01]  /*acb0*/  VIADD R28, R12, 0x3 ;  /* 0x000000030c1c7836 */ /* 0x000fe20000000000 */
[----:B------:R-:W-:Y:S01]  /*acc0*/  ULDC UR4, c[0x0][0x22c] ;  /* 0x00008b0000047ab9 */ /* 0x000fe20000000800 */
[----:B------:R-:W-:Y:S02]  /*acd0*/  LOP3.LUT R182, R182, 0xffff, RZ, 0xc0, !PT ;  /* 0x0000ffffb6b67812 */ /* 0x000fe400078ec0ff */
[----:B------:R-:W-:Y:S01]  /*ace0*/  ISETP.GE.AND P0, PT, R29, UR4, PT ;  /* 0x000000041d007c0c */ /* 0x000fe2000bf06270 */
[----:B------:R-:W-:Y:S01]  /*acf0*/  ULDC UR4, c[0x0][0x244] ;  /* 0x0000910000047ab9 */ /* 0x000fe20000000800 */
[----:B------:R-:W-:Y:S02]  /*ad00*/  ISETP.GE.AND P2, PT, R28, UR5, PT ;  /* 0x000000051c007c0c */ /* 0x000fe4000bf46270 */
[----:B------:R-:W-:Y:S02]  /*ad10*/  SHF.R.U32.HI R28, RZ, 0x8, R5 ;  /* 0x00000008ff1c7819 */ /* 0x000fe40000011605 */
[----:B------:R-:W-:-:S02]  /*ad20*/  PRMT R29, R5, 0x3340, R90 ;  /* 0x00003340051d7816 */ /* 0x000fc4000000005a */
[----:B------:R-:W-:Y:S02]  /*ad30*/  PRMT R5, R154, 0x3340, R39 ;  /* 0x000033409a057816 */ /* 0x000fe40000000027 */
[----:B------:R-:W-:Y:S02]  /*ad40*/  LOP3.LUT R39, R30, 0xffff, RZ, 0xc0, !PT ;  /* 0x0000ffff1e277812 */ /* 0x000fe400078ec0ff */
[----:B------:R-:W-:Y:S02]  /*ad50*/  LOP3.LUT R27, R28, 0xffff, RZ, 0xc0, !PT ;  /* 0x0000ffff1c1b7812 */ /* 0x000fe400078ec0ff */
[----:B------:R-:W-:Y:S02]  /*ad60*/  LOP3.LUT R30, R37, 0xffff, RZ, 0xc0, !PT ;  /* 0x0000ffff251e7812 */ /* 0x000fe400078ec0ff */
[----:B------:R-:W-:Y:S02]  /*ad70*/  LOP3.LUT R37, R32, 0xffff, RZ, 0xc0, !PT ;  /* 0x0000ffff20257812 */ /* 0x000fe400078ec0ff */
[----:B------:R-:W-:-:S02]  /*ad80*/  LOP3.LUT R28, R38, 0xffff, RZ, 0xc0, !PT ;  /* 0x0000ffff261c7812 */ /* 0x000fc400078ec0ff */
[----:B------:R-:W-:Y:S02]  /*ad90*/  PRMT R38, R40, 0x3340, R33 ;  /* 0x0000334028267816 */ /* 0x000fe40000000021 */
[----:B------:R-:W-:Y:S02]  /*ada0*/  PRMT R28, R37, 0x3340, R28 ;  /* 0x00003340251c7816 */ /* 0x000fe4000000001c */
[----:B------:R-:W-:Y:S02]  /*adb0*/  LOP3.LUT R37, R0, 0xffff, RZ, 0xc0, !PT ;  /* 0x0000ffff00257812 */ /* 0x000fe400078ec0ff */
[----:B------:R-:W-:Y:S02]  /*adc0*/  SHF.R.U32.HI R0, RZ, 0x8, R3 ;  /* 0x00000008ff007819 */ /* 0x000fe40000011603 */
[----:B------:R-:W-:Y:S02]  /*add0*/  SHF.R.U32.HI R40, RZ, 0x8, R92 ;  /* 0x00000008ff287819 */ /* 0x000fe4000001165c */
[----:B------:R-:W-:-:S02]  /*ade0*/  SHF.R.U32.HI R3, RZ, 0x8, R37 ;  /* 0x00000008ff037819 */ /* 0x000fc40000011625 */
[----:B------:R-:W-:Y:S02]  /*adf0*/  PRMT R30, R39, 0x3340, R30 ;  /* 0x00003340271e7816 */ /* 0x000fe4000000001e */
[----:B------:R-:W-:Y:S02]  /*ae00*/  SHF.R.U32.HI R32, RZ, 0x8, R156 ;  /* 0x00000008ff207819 */ /* 0x000fe4000001169c */
[----:B------:R-:W-:Y:S02]  /*ae10*/  SHF.R.U32.HI R39, RZ, 0x8, R158 ;  /* 0x00000008ff277819 */ /* 0x000fe4000001169e */
[----:B------:R-:W-:Y:S02]  /*ae20*/  LOP3.LUT R47, R0, 0xffff, RZ, 0xc0, !PT ;  /* 0x0000ffff002f7812 */ /* 0x000fe400078ec0ff */
[----:B------:R-:W-:Y:S02]  /*ae30*/  LOP3.LUT R40, R40, 0xffff, RZ, 0xc0, !PT ;  /* 0x0000ffff28287812 */ /* 0x000fe400078ec0ff */
[----:B------:R-:W-:-:S02]  /*ae40*/  LOP3.LUT R3, R3, 0xffff, RZ, 0xc0, !PT ;  /* 0x0000ffff03037812 */ /* 0x000fc400078ec0ff */
[----:B------:R-:W-:Y:S02]  /*ae50*/  LOP3.LUT R32, R32, 0xffff, RZ, 0xc0, !PT ;  /* 0x0000ffff20207812 */ /* 0x000fe400078ec0ff */
[----:B------:R-:W-:Y:S02]  /*ae60*/  LOP3.LUT R39, R39, 0xffff, RZ, 0xc0, !PT ;  /* 0x0000ffff27277812 */ /* 0x000fe400078ec0ff */
[----:B------:R-:W-:Y:S02]  /*ae70*/  PRMT R50, R47, 0x3340, R40 ;  /* 0x000033402f327816 */ /* 0x000fe40000000028 */
[----:B------:R-:W-:Y:S02]  /*ae80*/  PRMT R48, R3, 0x3340, R42 ;  /* 0x0000334003307816 */ /* 0x000fe4000000002a */
[----:B------:R-:W-:Y:S02]  /*ae90*/  LOP3.LUT R3, R96, 0xffff, RZ, 0xc0, !PT ;  /* 0x0000ffff60037812 */ /* 0x000fe400078ec0ff */
[----:B------:R-:W-:-:S02]  /*aea0*/  LOP3.LUT R47, R98, 0xffff, RZ, 0xc0, !PT ;  /* 0x0000ffff622f7812 */ /* 0x000fc400078ec0ff */
[----:B------:R-:W-:Y:S02]  /*aeb0*/  PRMT R40, R32, 0x3340, R45 ;  /* 0x0000334020287816 */ /* 0x000fe4000000002d */
[----:B------:R-:W-:Y:S02]  /*aec0*/  PRMT R32, R39, 0x3340, R46 ;  /* 0x0000334027207816 */ /* 0x000fe4000000002e */
[----:B------:R-:W-:Y:S02]  /*aed0*/  SHF.R.U32.HI R0, RZ, 0x8, R2 ;  /* 0x00000008ff007819 */ /* 0x000fe40000011602 */
[--C-:B------:R-:W-:Y:S02]  /*aee0*/  PRMT R45, R2, 0x3340, R3.reuse ;  /* 0x00003340022d7816 */ /* 0x100fe40000000003 */
[----:B------:R-:W-:Y:S02]  /*aef0*/  SHF.R.U32.HI R46, RZ, 0x8, R3 ;  /* 0x00000008ff2e7819 */ /* 0x000fe40000011603 */
[----:B------:R-:W-:-:S02]  /*af00*/  PRMT R42, R4, 0x3340, R47 ;  /* 0x00003340042a7816 */ /* 0x000fc4000000002f */
[----:B------:R-:W-:Y:S02]  /*af10*/  SHF.R.U32.HI R2, RZ, 0x8, R4 ;  /* 0x00000008ff027819 */ /* 0x000fe40000011604 */
[----:B------:R-:W-:Y:S02]  /*af20*/  SHF.R.U32.HI R47, RZ, 0x8, R47 ;  /* 0x00000008ff2f7819 */ /* 0x000fe4000001162f */
[----:B------:R-:W-:Y:S02]  /*af30*/  SHF.R.U32.HI R3, RZ, 0x8, R160 ;  /* 0x00000008ff037819 */ /* 0x000fe400000116a0 */
[----:B------:R-:W-:Y:S02]  /*af40*/  SHF.R.U32.HI R4, RZ, 0x8, R162 ;  /* 0x00000008ff047819 */ /* 0x000fe400000116a2 */
[----:B------:R-:W-:Y:S02]  /*af50*/  LOP3.LUT R53, R0, 0xffff, RZ, 0xc0, !PT ;  /* 0x0000ffff00357812 */ /* 0x000fe400078ec0ff */
[----:B------:R-:W-:-:S02]  /*af60*/  LOP3.LUT R2, R2, 0xffff, RZ, 0xc0, !PT ;  /* 0x0000ffff02027812 */ /* 0x000fc400078ec0ff */
[----:B------:R-:W-:Y:S02]  /*af70*/  LOP3.LUT R47, R47, 0xffff, RZ, 0xc0, !PT ;  /* 0x0000ffff2f2f7812 */ /* 0x000fe400078ec0ff */
[----:B------:R-:W-:Y:S02]  /*af80*/  LOP3.LUT R0, R3, 0xffff, RZ, 0xc0, !PT ;  /* 0x0000ffff03007812 */ /* 0x000fe400078ec0ff */
[----:B------:R-:W-:Y:S02]  /*af90*/  LOP3.LUT R4, R4, 0xffff, RZ, 0xc0, !PT ;  /* 0x0000ffff04047812 */ /* 0x000fe400078ec0ff */
[----:B------:R-:W-:Y:S02]  /*afa0*/  LOP3.LUT R3, R52, 0xffff, RZ, 0xc0, !PT ;  /* 0x0000ffff34037812 */ /* 0x000fe400078ec0ff */
[----:B------:R-:W-:Y:S02]  /*afb0*/  LOP3.LUT R46, R46, 0xffff, RZ, 0xc0, !PT ;  /* 0x0000ffff2e2e7812 */ /* 0x000fe400078ec0ff */
[----:B------:R-:W-:-:S02]  /*afc0*/  PRMT R47, R2, 0x3340, R47 ;  /* 0x00003340022f7816 */ /* 0x000fc4000000002f */
[----:B------:R-:W-:Y:S02]  /*afd0*/  PRMT R2, R4, 0x3340, R3 ;  /* 0x0000334004027816 */ /* 0x000fe40000000003 */
[----:B------:R-:W-:Y:S02]  /*afe0*/  PRMT R52, R53, 0x3340, R46 ;  /* 0x0000334035347816 */ /* 0x000fe4000000002e */
[----:B------:R-:W-:Y:S02]  /*aff0*/  LOP3.LUT R3, R100, 0xffff, RZ, 0xc0, !PT ;  /* 0x0000ffff64037812 */ /* 0x000fe400078ec0ff */
[----:B------:R-:W-:Y:S02]  /*b000*/  PRMT R46, R0, 0x3340, R49 ;  /* 0x00003340002e7816 */ /* 0x000fe40000000031 */
[----:B------:R-:W-:Y:S02]  /*b010*/  LOP3.LUT R49, R102, 0xffff, RZ, 0xc0, !PT ;  /* 0x0000ffff66317812 */ /* 0x000fe400078ec0ff */
[----:B------:R-:W-:-:S02]  /*b020*/  PRMT R61, R6, 0x3340, R3 ;  /* 0x00003340063d7816 */ /* 0x000fc40000000003 */
[----:B------:R-:W-:Y:S02]  /*b030*/  SHF.R.U32.HI R8, RZ, 0x8, R3 ;  /* 0x00000008ff087819 */ /* 0x000fe40000011603 */
[----:B------:R-:W-:Y:S02]  /*b040*/  SHF.R.U32.HI R3, RZ, 0x8, R60 ;  /* 0x00000008ff037819 */ /* 0x000fe4000001163c */
[----:B------:R-:W-:Y:S02]  /*b050*/  SHF.R.U32.HI R0, RZ, 0x8, R6 ;  /* 0x00000008ff007819 */ /* 0x000fe40000011606 */
[--C-:B------:R-:W-:Y:S02]  /*b060*/  PRMT R60, R60, 0x3340, R49.reuse ;  /* 0x000033403c3c7816 */ /* 0x100fe40000000031 */
[----:B------:R-:W-:Y:S02]  /*b070*/  SHF.R.U32.HI R49, RZ, 0x8, R49 ;  /* 0x00000008ff317819 */ /* 0x000fe40000011631 */
[----:B------:R-:W-:-:S02]  /*b080*/  SHF.R.U32.HI R6, RZ, 0x8, R166 ;  /* 0x00000008ff067819 */ /* 0x000fc400000116a6 */
[----:B------:R-:W-:Y:S02]  /*b090*/  LOP3.LUT R59, R0, 0xffff, RZ, 0xc0, !PT ;  /* 0x0000ffff003b7812 */ /* 0x000fe400078ec0ff */
[----:B------:R-:W-:Y:S02]  /*b0a0*/  SHF.R.U32.HI R4, RZ, 0x8, R164 ;  /* 0x00000008ff047819 */ /* 0x000fe400000116a4 */
[----:B------:R-:W-:Y:S02]  /*b0b0*/  LOP3.LUT R0, R3, 0xffff, RZ, 0xc0, !PT ;  /* 0x0000ffff03007812 */ /* 0x000fe400078ec0ff */
[----:B------:R-:W-:Y:S02]  /*b0c0*/  LOP3.LUT R49, R49, 0xffff, RZ, 0xc0, !PT ;  /* 0x0000ffff31317812 */ /* 0x000fe400078ec0ff */
[----:B------:R-:W-:Y:S02]  /*b0d0*/  LOP3.LUT R8, R8, 0xffff, RZ, 0xc0, !PT ;  /* 0x0000ffff08087812 */ /* 0x000fe400078ec0ff */
[----:B------:R-:W-:-:S02]  /*b0e0*/  LOP3.LUT R6, R6, 0xffff, RZ, 0xc0, !PT ;  /* 0x0000ffff06067812 */ /* 0x000fc400078ec0ff */
[----:B------:R-:W-:Y:S02]  /*b0f0*/  LOP3.LUT R3, R4, 0xffff, RZ, 0xc0, !PT ;  /* 0x0000ffff04037812 */ /* 0x000fe400078ec0ff */
[----:B------:R-:W-:Y:S02]  /*b100*/  PRMT R65, R0, 0x3340, R49 ;  /* 0x0000334000417816 */ /* 0x000fe40000000031 */
[----:B------:R-:W-:Y:S02]  /*b110*/  LOP3.LUT R49, R106, 0xffff, RZ, 0xc0, !PT ;  /* 0x0000ffff6a317812 */ /* 0x000fe400078ec0ff */
[----:B------:R-:W-:Y:S02]  /*b120*/  PRMT R70, R59, 0x3340, R8 ;  /* 0x000033403b467816 */ /* 0x000fe40000000008 */
[----:B------:R-:W-:Y:S02]  /*b130*/  PRMT R58, R6, 0x3340, R55 ;  /* 0x00003340063a7816 */ /* 0x000fe40000000037 */
[----:B------:R-:W-:-:S02]  /*b140*/  LOP3.LUT R59, R36, 0xffff, RZ, 0xc0, !PT ;  /* 0x0000ffff243b7812 */ /* 0x000fc400078ec0ff */
[----:B------:R-:W-:Y:S02]  /*b150*/  PRMT R62, R3, 0x3340, R54 ;  /* 0x00003340033e7816 */ /* 0x000fe40000000036 */
[----:B------:R-:W-:Y:S02]  /*b160*/  SHF.R.U32.HI R0, RZ, 0x8, R9 ;  /* 0x00000008ff007819 */ /* 0x000fe40000011609 */
[----:B------:R-:W-:Y:S02]  /*b170*/  PRMT R55, R9, 0x3340, R104 ;  /* 0x0000334009377816 */ /* 0x000fe40000000068 */
[----:B------:R-:W-:Y:S02]  /*b180*/  SHF.R.U32.HI R3, RZ, 0x8, R10 ;  /* 0x00000008ff037819 */ /* 0x000fe4000001160a */
[--C-:B------:R-:W-:Y:S02]  /*b190*/  PRMT R54, R10, 0x3340, R49.reuse ;  /* 0x000033400a367816 */ /* 0x100fe40000000031 */
[----:B------:R-:W-:-:S02]  /*b1a0*/  SHF.R.U32.HI R9, RZ, 0x8, R49 ;  /* 0x00000008ff097819 */ /* 0x000fc40000011631 */
[----:B------:R-:W-:Y:S02]  /*b1b0*/  SHF.R.U32.HI R4, RZ, 0x8, R168 ;  /* 0x00000008ff047819 */ /* 0x000fe400000116a8 */
[--C-:B------:R-:W-:Y:S02]  /*b1c0*/  PRMT R49, R168, 0x3340, R35.reuse ;  /* 0x00003340a8317816 */ /* 0x100fe40000000023 */
[----:B------:R-:W-:Y:S02]  /*b1d0*/  SHF.R.U32.HI R10, RZ, 0x8, R35 ;  /* 0x00000008ff0a7819 */ /* 0x000fe40000011623 */
[--C-:B------:R-:W-:Y:S02]  /*b1e0*/  PRMT R36, R170, 0x3340, R59.reuse ;  /* 0x00003340aa247816 */ /* 0x100fe4000000003b */
[----:B------:R-:W-:Y:S02]  /*b1f0*/  SHF.R.U32.HI R35, RZ, 0x8, R59 ;  /* 0x00000008ff237819 */ /* 0x000fe4000001163b */
[----:B------:R-:W-:-:S02]  /*b200*/  SHF.R.U32.HI R8, RZ, 0x8, R104 ;  /* 0x00000008ff087819 */ /* 0x000fc40000011668 */
[----:B------:R-:W-:Y:S02]  /*b210*/  LOP3.LUT R59, R0, 0xffff, RZ, 0xc0, !PT ;  /* 0x0000ffff003b7812 */ /* 0x000fe400078ec0ff */
[----:B------:R-:W-:Y:S02]  /*b220*/  LOP3.LUT R0, R3, 0xffff, RZ, 0xc0, !PT ;  /* 0x0000ffff03007812 */ /* 0x000fe400078ec0ff */
[----:B------:R-:W-:Y:S02]  /*b230*/  SHF.R.U32.HI R6, RZ, 0x8, R170 ;  /* 0x00000008ff067819 */ /* 0x000fe400000116aa */
[----:B------:R-:W-:Y:S02]  /*b240*/  LOP3.LUT R3, R4, 0xffff, RZ, 0xc0, !PT ;  /* 0x0000ffff04037812 */ /* 0x000fe400078ec0ff */
[----:B------:R-:W-:Y:S02]  /*b250*/  LOP3.LUT R10, R10, 0xffff, RZ, 0xc0, !PT ;  /* 0x0000ffff0a0a7812 */ /* 0x000fe400078ec0ff */
[----:B------:R-:W-:-:S02]  /*b260*/  LOP3.LUT R8, R8, 0xffff, RZ, 0xc0, !PT ;  /* 0x0000ffff08087812 */ /* 0x000fc400078ec0ff */
[----:B------:R-:W-:Y:S02]  /*b270*/  LOP3.LUT R9, R9, 0xffff, RZ, 0xc0, !PT ;  /* 0x0000ffff09097812 */ /* 0x000fe400078ec0ff */
[----:B------:R-:W-:Y:S02]  /*b280*/  LOP3.LUT R6, R6, 0xffff, RZ, 0xc0, !PT ;  /* 0x0000ffff06067812 */ /* 0x000fe400078ec0ff */
[----:B------:R-:W-:Y:S02]  /*b290*/  LOP3.LUT R35, R35, 0xffff, RZ, 0xc0, !PT ;  /* 0x0000ffff23237812 */ /* 0x000fe400078ec0ff */
[----:B------:R-:W-:Y:S02]  /*b2a0*/  PRMT R56, R3, 0x3340, R10 ;  /* 0x0000334003387816 */ /* 0x000fe4000000000a */
[----:B------:R-:W-:Y:S02]  /*b2b0*/  SHF.R.U32.HI R3, RZ, 0x8, R15 ;  /* 0x00000008ff037819 */ /* 0x000fe4000001160f */
[----:B------:R-:W-:-:S02]  /*b2c0*/  PRMT R64, R59, 0x3340, R8 ;  /* 0x000033403b407816 */ /* 0x000fc40000000008 */
[----:B------:R-:W-:Y:S02]  /*b2d0*/  SHF.R.U32.HI R4, RZ, 0x8, R172 ;  /* 0x00000008ff047819 */ /* 0x000fe400000116ac */
[----:B------:R-:W-:Y:S02]  /*b2e0*/  SHF.R.U32.HI R10, RZ, 0x8, R105 ;  /* 0x00000008ff0a7819 */ /* 0x000fe40000011669 */
[----:B------:R-:W-:Y:S02]  /*b2f0*/  PRMT R59, R0, 0x3340, R9 ;  /* 0x00003340003b7816 */ /* 0x000fe40000000009 */
[----:B------:R-:W-:Y:S02]  /*b300*/  PRMT R37, R37, 0x3340, R94 ;  /* 0x0000334025257816 */ /* 0x000fe4000000005e */
[----:B------:R-:W-:Y:S02]  /*b310*/  PRMT R35, R6, 0x3340, R35 ;  /* 0x0000334006237816 */ /* 0x000fe40000000023 */
[----:B------:R-:W-:-:S02]  /*b320*/  SHF.R.U32.HI R0, RZ, 0x8, R11 ;  /* 0x00000008ff007819 */ /* 0x000fc4000001160b */
[----:B------:R-:W-:Y:S02]  /*b330*/  SHF.R.U32.HI R6, RZ, 0x8, R174 ;  /* 0x00000008ff067819 */ /* 0x000fe400000116ae */
[----:B------:R-:W-:Y:S02]  /*b340*/  SHF.R.U32.HI R11, RZ, 0x8, R107 ;  /* 0x00000008ff0b7819 */ /* 0x000fe4000001166b */
[----:B------:R-:W-:Y:S02]  /*b350*/  LOP3.LUT R94, R3, 0xffff, RZ, 0xc0, !PT ;  /* 0x0000ffff035e7812 */ /* 0x000fe400078ec0ff */
[----:B------:R-:W-:Y:S02]  /*b360*/  SHF.R.U32.HI R8, RZ, 0x8, R108 ;  /* 0x00000008ff087819 */ /* 0x000fe4000001166c */
[----:B------:R-:W-:Y:S02]  /*b370*/  LOP3.LUT R3, R4, 0xffff, RZ, 0xc0, !PT ;  /* 0x0000ffff04037812 */ /* 0x000fe400078ec0ff */
[----:B------:R-:W-:-:S02]  /*b380*/  LOP3.LUT R10, R10, 0xffff, RZ, 0xc0, !PT ;  /* 0x0000ffff0a0a7812 */ /* 0x000fc400078ec0ff */
[----:B------:R-:W-:Y:S02]  /*b390*/  LOP3.LUT R6, R6, 0xffff, RZ, 0xc0, !PT ;  /* 0x0000ffff06067812 */ /* 0x000fe400078ec0ff */
[----:B------:R-:W-:Y:S02]  /*b3a0*/  LOP3.LUT R11, R11, 0xffff, RZ, 0xc0, !PT ;  /* 0x0000ffff0b0b7812 */ /* 0x000fe400078ec0ff */
[----:B------:R-:W-:Y:S02]  /*b3b0*/  LOP3.LUT R15, R0, 0xffff, RZ, 0xc0, !PT ;  /* 0x0000ffff000f7812 */ /* 0x000fe400078ec0ff */
[----:B------:R-:W-:Y:S02]  /*b3c0*/  LOP3.LUT R8, R8, 0xffff, RZ, 0xc0, !PT ;  /* 0x0000ffff08087812 */ /* 0x000fe400078ec0ff */
[----:B------:R-:W-:Y:S02]  /*b3d0*/  PRMT R90, R3, 0x3340, R10 ;  /* 0x00003340035a7816 */ /* 0x000fe4000000000a */
[----:B------:R-:W-:-:S02]  /*b3e0*/  LOP3.LUT R3, R112, 0xffff, RZ, 0xc0, !PT ;  /* 0x0000ffff70037812 */ /* 0x000fc400078ec0ff */
[----:B------:R-:W-:Y:S02]  /*b3f0*/  PRMT R73, R6, 0x3340, R11 ;  /* 0x0000334006497816 */ /* 0x000fe4000000000b */
[----:B------:R-:W-:Y:S02]  /*b400*/  PRMT R98, R15, 0x3340, R8 ;  /* 0x000033400f627816 */ /* 0x000fe40000000008 */
[----:B------:R-:W-:Y:S02]  /*b410*/  LOP3.LUT R11, R44, 0xffff, RZ, 0xc0, !PT ;  /* 0x0000ffff2c0b7812 */ /* 0x000fe400078ec0ff */
[--C-:B------:R-:W-:Y:S02]  /*b420*/  PRMT R69, R16, 0x3340, R3.reuse ;  /* 0x0000334010457816 */ /* 0x100fe40000000003 */
[----:B------:R-:W-:Y:S02]  /*b430*/  SHF.R.U32.HI R8, RZ, 0x8, R3 ;  /* 0x00000008ff087819 */ /* 0x000fe40000011603 */
[----:B------:R-:W-:-:S02]  /*b440*/  SHF.R.U32.HI R3, RZ, 0x8, R17 ;  /* 0x00000008ff037819 */ /* 0x000fc40000011611 */
[----:B------:R-:W-:Y:S02]  /*b450*/  SHF.R.U32.HI R4, RZ, 0x8, R176 ;  /* 0x00000008ff047819 */ /* 0x000fe400000116b0 */
[----:B------:R-:W-:Y:S02]  /*b460*/  SHF.R.U32.HI R10, RZ, 0x8, R43 ;  /* 0x00000008ff0a7819 */ /* 0x000fe4000001162b */
[--C-:B------:R-:W-:Y:S02]  /*b470*/  PRMT R44, R178, 0x3340, R11.reuse ;  /* 0x00003340b22c7816 */ /* 0x100fe4000000000b */
[----:B------:R-:W-:Y:S02]  /*b480*/  SHF.R.U32.HI R6, RZ, 0x8, R178 ;  /* 0x00000008ff067819 */ /* 0x000fe400000116b2 */
[----:B------:R-:W-:Y:S02]  /*b490*/  SHF.R.U32.HI R11, RZ, 0x8, R11 ;  /* 0x00000008ff0b7819 */ /* 0x000fe4000001160b */
[----:B------:R-:W-:-:S02]  /*b4a0*/  SHF.R.U32.HI R0, RZ, 0x8, R16 ;  /* 0x00000008ff007819 */ /* 0x000fc40000011610 */
[----:B------:R-:W-:Y:S02]  /*b4b0*/  LOP3.LUT R88, R3, 0xffff, RZ, 0xc0, !PT ;  /* 0x0000ffff03587812 */ /* 0x000fe400078ec0ff */
[----:B------:R-:W-:Y:S02]  /*b4c0*/  LOP3.LUT R3, R4, 0xffff, RZ, 0xc0, !PT ;  /* 0x0000ffff04037812 */ /* 0x000fe400078ec0ff */
[----:B------:R-:W-:Y:S02]  /*b4d0*/  LOP3.LUT R10, R10, 0xffff, RZ, 0xc0, !PT ;  /* 0x0000ffff0a0a7812 */ /* 0x000fe400078ec0ff */
[----:B------:R-:W-:Y:S02]  /*b4e0*/  LOP3.LUT R6, R6, 0xffff, RZ, 0xc0, !PT ;  /* 0x0000ffff06067812 */ /* 0x000fe400078ec0ff */
[----:B------:R-:W-:Y:S02]  /*b4f0*/  LOP3.LUT R11, R11, 0xffff, RZ, 0xc0, !PT ;  /* 0x0000ffff0b0b7812 */ /* 0x000fe400078ec0ff */
[----:B------:R-:W-:-:S02]  /*b500*/  LOP3.LUT R15, R0, 0xffff, RZ, 0xc0, !PT ;  /* 0x0000ffff000f7812 */ /* 0x000fc400078ec0ff */
[----:B------:R-:W-:Y:S02]  /*b510*/  LOP3.LUT R8, R8, 0xffff, RZ, 0xc0, !PT ;  /* 0x0000ffff08087812 */ /* 0x000fe400078ec0ff */
[----:B------:R-:W-:Y:S02]  /*b520*/  SHF.R.U32.HI R9, RZ, 0x8, R110 ;  /* 0x00000008ff097819 */ /* 0x000fe4000001166e */
[----:B------:R-:W-:Y:S02]  /*b530*/  PRMT R68, R3, 0x3340, R10 ;  /* 0x0000334003447816 */ /* 0x000fe4000000000a */
[----:B------:R-:W-:Y:S02]  /*b540*/  LOP3.LUT R3, R116, 0xffff, RZ, 0xc0, !PT ;  /* 0x0000ffff74037812 */ /* 0x000fe400078ec0ff */
[----:B------:R-:W-:Y:S02]  /*b550*/  PRMT R43, R6, 0x3340, R11 ;  /* 0x00003340062b7816 */ /* 0x000fe4000000000b */
[----:B------:R-:W-:-:S02]  /*b560*/  PRMT R92, R15, 0x3340, R8 ;  /* 0x000033400f5c7816 */ /* 0x000fc40000000008 */
[----:B------:R-:W-:Y:S02]  /*b570*/  LOP3.LUT R11, R93, 0xffff, RZ, 0xc0, !PT ;  /* 0x0000ffff5d0b7812 */ /* 0x000fe400078ec0ff */
[----:B------:R-:W-:Y:S02]  /*b580*/  LOP3.LUT R9, R9, 0xffff, RZ, 0xc0, !PT ;  /* 0x0000ffff09097812 */ /* 0x000fe400078ec0ff */
[----:B------:R-:W-:Y:S02]  /*b590*/  LOP3.LUT R15, R95, 0xffff, RZ, 0xc0, !PT ;  /* 0x0000ffff5f0f7812 */ /* 0x000fe400078ec0ff */
[--C-:B------:R-:W-:Y:S02]  /*b5a0*/  PRMT R95, R18, 0x3340, R3.reuse ;  /* 0x00003340125f7816 */ /* 0x100fe40000000003 */
[----:B------:R-:W-:Y:S02]  /*b5b0*/  SHF.R.U32.HI R8, RZ, 0x8, R3 ;  /* 0x00000008ff087819 */ /* 0x000fe40000011603 */
[----:B------:R-:W-:-:S02]  /*b5c0*/  SHF.R.U32.HI R3, RZ, 0x8, R19 ;  /* 0x00000008ff037819 */ /* 0x000fc40000011613 */
[----:B----4-:R-:W-:Y:S02]  /*b5d0*/  F2FP.SATFINITE.E5M2.F32.PACK_AB_MERGE_C R86, R87, R86, RZ ;  /* 0x000000565756723e */ /* 0x010fe400048060ff */
[----:B------:R-:W-:Y:S02]  /*b5e0*/  SHF.R.U32.HI R4, RZ, 0x8, R180 ;  /* 0x00000008ff047819 */ /* 0x000fe400000116b4 */
[----:B------:R-:W-:Y:S02]  /*b5f0*/  SHF.R.U32.HI R10, RZ, 0x8, R11 ;  /* 0x00000008ff0a7819 */ /* 0x000fe4000001160b */
        /* <DEDUP_REMOVED lines=9> */
[----:B------:R-:W-:Y:S02]  /*b690*/  F2FP.SATFINITE.E5M2.F32.PACK_AB_MERGE_C R20, R20, R244, RZ ;  /* 0x000000f41414723e */ /* 0x000fe400048060ff */
[----:B------:R-:W-:Y:S02]  /*b6a0*/  F2FP.SATFINITE.E5M2.F32.PACK_AB_MERGE_C R21, R21, R243, RZ ;  /* 0x000000f31515723e */ /* 0x000fe400048060ff */
[----:B------:R-:W-:Y:S02]  /*b6b0*/  F2FP.SATFINITE.E5M2.F32.PACK_AB_MERGE_C R80, R81, R80, RZ ;  /* 0x000000505150723e */ /* 0x000fe400048060ff */
[----:B------:R-:W-:Y:S02]  /*b6c0*/  LOP3.LUT R9, R9, 0xffff, RZ, 0xc0, !PT ;  /* 0x0000ffff09097812 */ /* 0x000fe400078ec0ff */
[----:B------:R-:W-:Y:S02]  /*b6d0*/  LOP3.LUT R6, R6, 0xffff, RZ, 0xc0, !PT ;  /* 0x0000ffff06067812 */ /* 0x000fe400078ec0ff */
[----:B------:R-:W-:-:S02]  /*b6e0*/  LOP3.LUT R11, R11, 0xffff, RZ, 0xc0, !PT ;  /* 0x0000ffff0b0b7812 */ /* 0x000fc400078ec0ff */
[----:B------:R-:W-:Y:S02]  /*b6f0*/  F2FP.SATFINITE.E5M2.F32.PACK_AB_MERGE_C R184, R185, R184, RZ ;  /* 0x000000b8b9b8723e */ /* 0x000fe400048060ff */
[----:B------:R-:W-:Y:S02]  /*b700*/  LOP3.LUT R118, R118, 0xffff, RZ, 0xc0, !PT ;  /* 0x0000ffff76767812 */ /* 0x000fe400078ec0ff */
[----:B------:R-:W-:Y:S02]  /*b710*/  PRMT R81, R182, 0x3340, R15 ;  /* 0x00003340b6517816 */ /* 0x000fe4000000000f */
[----:B------:R-:W-:Y:S02]  /*b720*/  LOP3.LUT R15, R0, 0xffff, RZ, 0xc0, !PT ;  /* 0x0000ffff000f7812 */ /* 0x000fe400078ec0ff */
[----:B------:R-:W-:Y:S02]  /*b730*/  LOP3.LUT R8, R8, 0xffff, RZ, 0xc0, !PT ;  /* 0x0000ffff08087812 */ /* 0x000fe400078ec0ff */
[----:B------:R-:W-:-:S02]  /*b740*/  PRMT R104, R3, 0x3340, R10 ;  /* 0x0000334003687816 */ /* 0x000fc4000000000a */
[----:B------:R-:W-:Y:S02]  /*b750*/  LOP3.LUT R20, R20, 0xffff, RZ, 0xc0, !PT ;  /* 0x0000ffff14147812 */ /* 0x000fe400078ec0ff */
[----:B------:R-:W-:Y:S02]  /*b760*/  LOP3.LUT R3, R120, 0xffff, RZ, 0xc0, !PT ;  /* 0x0000ffff78037812 */ /* 0x000fe400078ec0ff */
[----:B------:R-:W-:Y:S02]  /*b770*/  PRMT R88, R88, 0x3340, R9 ;  /* 0x0000334058587816 */ /* 0x000fe40000000009 */
[----:B------:R-:W-:Y:S02]  /*b780*/  PRMT R102, R6, 0x3340, R11 ;  /* 0x0000334006667816 */ /* 0x000fe4000000000b */
[----:B------:R-:W-:Y:S02]  /*b790*/  LOP3.LUT R21, R21, 0xffff, RZ, 0xc0, !PT ;  /* 0x0000ffff15157812 */ /* 0x000fe400078ec0ff */
[----:B------:R-:W-:-:S02]  /*b7a0*/  SHF.R.U32.HI R9, RZ, 0x8, R118 ;  /* 0x00000008ff097819 */ /* 0x000fc40000011676 */
[----:B------:R-:W-:Y:S02]  /*b7b0*/  LOP3.LUT R184, R184, 0xffff, RZ, 0xc0, !PT ;  /* 0x0000ffffb8b87812 */ /* 0x000fe400078ec0ff */
[----:B------:R-:W-:Y:S02]  /*b7c0*/  LOP3.LUT R11, R26, 0xffff, RZ, 0xc0, !PT ;  /* 0x0000ffff1a0b7812 */ /* 0x000fe400078ec0ff */
[----:B------:R-:W-:Y:S02]  /*b7d0*/  F2FP.SATFINITE.E5M2.F32.PACK_AB_MERGE_C R122, R123, R122, RZ ;  /* 0x0000007a7b7a723e */ /* 0x000fe400048060ff */
[----:B--2---:R-:W-:Y:S02]  /*b7e0*/  F2FP.SATFINITE.E5M2.F32.PACK_AB_MERGE_C R84, R85, R84, RZ ;  /* 0x000000545554723e */ /* 0x004fe400048060ff */
[----:B------:R-:W-:Y:S02]  /*b7f0*/  PRMT R112, R15, 0x3340, R8 ;  /* 0x000033400f707816 */ /* 0x000fe40000000008 */
[----:B------:R-:W-:-:S02]  /*b800*/  PRMT R85, R20, 0x3340, R3 ;  /* 0x0000334014557816 */ /* 0x000fc40000000003 */
[----:B------:R-:W-:Y:S02]  /*b810*/  SHF.R.U32.HI R8, RZ, 0x8, R3 ;  /* 0x00000008ff087819 */ /* 0x000fe40000011603 */
[----:B------:R-:W-:Y:S02]  /*b820*/  SHF.R.U32.HI R3, RZ, 0x8, R21 ;  /* 0x00000008ff037819 */ /* 0x000fe40000011615 */
[----:B------:R-:W-:Y:S02]  /*b830*/  LOP3.LUT R9, R9, 0xffff, RZ, 0xc0, !PT ;  /* 0x0000ffff09097812 */ /* 0x000fe400078ec0ff */
[----:B------:R-:W-:Y:S02]  /*b840*/  SHF.R.U32.HI R4, RZ, 0x8, R184 ;  /* 0x00000008ff047819 */ /* 0x000fe400000116b8 */
[----:B------:R-:W-:Y:S02]  /*b850*/  SHF.R.U32.HI R10, RZ, 0x8, R11 ;  /* 0x00000008ff0a7819 */ /* 0x000fe4000001160b */
[----:B------:R-:W-:-:S02]  /*b860*/  LOP3.LUT R122, R122, 0xffff, RZ, 0xc0, !PT ;  /* 0x0000ffff7a7a7812 */ /* 0x000fc400078ec0ff */
[----:B------:R-:W-:Y:S02]  /*b870*/  LOP3.LUT R100, R3, 0xffff, RZ, 0xc0, !PT ;  /* 0x0000ffff03647812 */ /* 0x000fe400078ec0ff */
[----:B------:R-:W-:Y:S02]  /*b880*/  PRMT R108, R108, 0x3340, R9 ;  /* 0x000033406c6c7816 */ /* 0x000fe40000000009 */
[----:B------:R-:W-:Y:S02]  /*b890*/  SHF.R.U32.HI R0, RZ, 0x8, R20 ;  /* 0x00000008ff007819 */ /* 0x000fe40000011614 */
[----:B------:R-:W-:Y:S02]  /*b8a0*/  LOP3.LUT R3, R4, 0xffff, RZ, 0xc0, !PT ;  /* 0x0000ffff04037812 */ /* 0x000fe400078ec0ff */
[----:B------:R-:W-:Y:S02]  /*b8b0*/  LOP3.LUT R10, R10, 0xffff, RZ, 0xc0, !PT ;  /* 0x0000ffff0a0a7812 */ /* 0x000fe400078ec0ff */
[----:B------:R-:W-:-:S02]  /*b8c0*/  F2FP.SATFINITE.E5M2.F32.PACK_AB_MERGE_C R22, R22, R242, RZ ;  /* 0x000000f21616723e */ /* 0x000fc400048060ff */
[----:B------:R-:W-:Y:S02]  /*b8d0*/  F2FP.SATFINITE.E5M2.F32.PACK_AB_MERGE_C R124, R125, R124, RZ ;  /* 0x0000007c7d7c723e */ /* 0x000fe400048060ff */
[----:B------:R-:W-:Y:S02]  /*b8e0*/  SHF.R.U32.HI R9, RZ, 0x8, R122 ;  /* 0x00000008ff097819 */ /* 0x000fe4000001167a */
[----:B------:R-:W-:Y:S02]  /*b8f0*/  F2FP.SATFINITE.E5M2.F32.PACK_AB_MERGE_C R23, R23, R241, RZ ;  /* 0x000000f11717723e */ /* 0x000fe400048060ff */
[----:B------:R-:W-:Y:S02]  /*b900*/  F2FP.SATFINITE.E5M2.F32.PACK_AB_MERGE_C R126, R127, R126, RZ ;  /* 0x0000007e7f7e723e */ /* 0x000fe400048060ff */
[----:B------:R-:W-:Y:S02]  /*b910*/  LOP3.LUT R15, R0, 0xffff, RZ, 0xc0, !PT ;  /* 0x0000ffff000f7812 */ /* 0x000fe400078ec0ff */
[----:B------:R-:W-:-:S02]  /*b920*/  LOP3.LUT R8, R8, 0xffff, RZ, 0xc0, !PT ;  /* 0x0000ffff08087812 */ /* 0x000fc400078ec0ff */
[----:B------:R-:W-:Y:S02]  /*b930*/  PRMT R96, R3, 0x3340, R10 ;  /* 0x0000334003607816 */ /* 0x000fe4000000000a */
[----:B------:R-:W-:Y:S02]  /*b940*/  F2FP.SATFINITE.E5M2.F32.PACK_AB_MERGE_C R186, R187, R186, RZ ;  /* 0x000000babbba723e */ /* 0x000fe400048060ff */
[----:B------:R-:W-:Y:S02]  /*b950*/  LOP3.LUT R9, R9, 0xffff, RZ, 0xc0, !PT ;  /* 0x0000ffff09097812 */ /* 0x000fe400078ec0ff */
[----:B------:R-:W-:Y:S02]  /*b960*/  LOP3.LUT R22, R22, 0xffff, RZ, 0xc0, !PT ;  /* 0x0000ffff16167812 */ /* 0x000fe400078ec0ff */
[----:B------:R-:W-:Y:S02]  /*b970*/  LOP3.LUT R3, R124, 0xffff, RZ, 0xc0, !PT ;  /* 0x0000ffff7c037812 */ /* 0x000fe400078ec0ff */
[----:B------:R-:W-:-:S02]  /*b980*/  LOP3.LUT R23, R23, 0xffff, RZ, 0xc0, !PT ;  /* 0x0000ffff17177812 */ /* 0x000fc400078ec0ff */
[----:B------:R-:W-:Y:S02]  /*b990*/  LOP3.LUT R126, R126, 0xffff, RZ, 0xc0, !PT ;  /* 0x0000ffff7e7e7812 */ /* 0x000fe400078ec0ff */
[----:B------:R-:W-:Y:S02]  /*b9a0*/  F2FP.SATFINITE.E5M2.F32.PACK_AB_MERGE_C R188, R189, R188, RZ ;  /* 0x000000bcbdbc723e */ /* 0x000fe400048060ff */
[----:B------:R-:W-:Y:S02]  /*b9b0*/  PRMT R57, R164, 0x3340, R109 ;  /* 0x00003340a4397816 */ /* 0x000fe4000000006d */
[----:B------:R-:W-:Y:S02]  /*b9c0*/  PRMT R106, R15, 0x3340, R8 ;  /* 0x000033400f6a7816 */ /* 0x000fe40000000008 */
[----:B------:R-:W-:Y:S02]  /*b9d0*/  LOP3.LUT R186, R186, 0xffff, RZ, 0xc0, !PT ;  /* 0x0000ffffbaba7812 */ /* 0x000fe400078ec0ff */
[----:B------:R-:W-:-:S02]  /*b9e0*/  LOP3.LUT R51, R51, 0xffff, RZ, 0xc0, !PT ;  /* 0x0000ffff33337812 */ /* 0x000fc400078ec0ff */
[----:B------:R-:W-:Y:S02]  /*b9f0*/  PRMT R100, R100, 0x3340, R9 ;  /* 0x0000334064647816 */ /* 0x000fe40000000009 */
[--C-:B------:R-:W-:Y:S02]  /*ba00*/  PRMT R109, R22, 0x3340, R3.reuse ;  /* 0x00003340166d7816 */ /* 0x100fe40000000003 */
[----:B------:R-:W-:Y:S02]  /*ba10*/  SHF.R.U32.HI R8, RZ, 0x8, R3 ;  /* 0x00000008ff087819 */ /* 0x000fe40000011603 */
[----:B------:R-:W-:Y:S02]  /*ba20*/  SHF.R.U32.HI R3, RZ, 0x8, R23 ;  /* 0x00000008ff037819 */ /* 0x000fe40000011617 */
[----:B------:R-:W-:Y:S02]  /*ba30*/  SHF.R.U32.HI R9, RZ, 0x8, R126 ;  /* 0x00000008ff097819 */ /* 0x000fe4000001167e */
[----:B------:R-:W-:-:S02]  /*ba40*/  F2FP.SATFINITE.E5M2.F32.PACK_AB_MERGE_C R78, R79, R78, RZ ;  /* 0x0000004e4f4e723e */ /* 0x000fc400048060ff */
[----:B------:R-:W-:Y:S02]  /*ba50*/  F2FP.SATFINITE.E5M2.F32.PACK_AB_MERGE_C R82, R83, R82, RZ ;  /* 0x000000525352723e */ /* 0x000fe400048060ff */
[----:B------:R-:W-:Y:S02]  /*ba60*/  PRMT R79, R184, 0x3340, R11 ;  /* 0x00003340b84f7816 */ /* 0x000fe4000000000b */
[----:B------:R-:W-:Y:S02]  /*ba70*/  LOP3.LUT R188, R188, 0xffff, RZ, 0xc0, !PT ;  /* 0x0000ffffbcbc7812 */ /* 0x000fe400078ec0ff */
[----:B------:R-:W-:Y:S02]  /*ba80*/  LOP3.LUT R99, R99, 0xffff, RZ, 0xc0, !PT ;  /* 0x0000ffff63637812 */ /* 0x000fe400078ec0ff */
[----:B------:R-:W-:Y:S02]  /*ba90*/  PRMT R83, R21, 0x3340, R122 ;  /* 0x0000334015537816 */ /* 0x000fe4000000007a */
[----:B------:R-:W-:-:S02]  /*baa0*/  SHF.R.U32.HI R6, RZ, 0x8, R186 ;  /* 0x00000008ff067819 */ /* 0x000fc400000116ba */
[----:B------:R-:W-:Y:S02]  /*bab0*/  SHF.R.U32.HI R11, RZ, 0x8, R51 ;  /* 0x00000008ff0b7819 */ /* 0x000fe40000011633 */
[----:B------:R-:W-:Y:S02]  /*bac0*/  F2FP.SATFINITE.E5M2.F32.PACK_AB_MERGE_C R190, R191, R190, RZ ;  /* 0x000000bebfbe723e */ /* 0x000fe400048060ff */
[----:B------:R-:W-:Y:S02]  /*bad0*/  LOP3.LUT R122, R3, 0xffff, RZ, 0xc0, !PT ;  /* 0x0000ffff037a7812 */ /* 0x000fe400078ec0ff */
[----:B------:R-:W-:Y:S02]  /*bae0*/  LOP3.LUT R9, R9, 0xffff, RZ, 0xc0, !PT ;  /* 0x0000ffff09097812 */ /* 0x000fe400078ec0ff */
[----:B------:R-:W-:Y:S02]  /*baf0*/  F2FP.SATFINITE.E5M2.F32.PACK_AB_MERGE_C R216, R216, R240, RZ ;  /* 0x000000f0d8d8723e */ /* 0x000fe400048060ff */
[----:B------:R-:W-:-:S02]  /*bb00*/  F2FP.SATFINITE.E5M2.F32.PACK_AB_MERGE_C R128, R129, R128, RZ ;  /* 0x000000808180723e */ /* 0x000fc400048060ff */
[----:B------:R-:W-:Y:S02]  /*bb10*/  SHF.R.U32.HI R0, RZ, 0x8, R22 ;  /* 0x00000008ff007819 */ /* 0x000fe40000011616 */
[----:B------:R-:W-:Y:S02]  /*bb20*/  SHF.R.U32.HI R4, RZ, 0x8, R188 ;  /* 0x00000008ff047819 */ /* 0x000fe400000116bc */
[----:B------:R-:W-:Y:S02]  /*bb30*/  SHF.R.U32.HI R10, RZ, 0x8, R99 ;  /* 0x00000008ff0a7819 */ /* 0x000fe40000011663 */
[----:B------:R-:W-:Y:S02]  /*bb40*/  F2FP.SATFINITE.E5M2.F32.PACK_AB_MERGE_C R217, R217, R239, RZ ;  /* 0x000000efd9d9723e */ /* 0x000fe400048060ff */
[----:B------:R-:W-:Y:S02]  /*bb50*/  F2FP.SATFINITE.E5M2.F32.PACK_AB_MERGE_C R130, R131, R130, RZ ;  /* 0x000000828382723e */ /* 0x000fe400048060ff */
[----:B------:R-:W-:-:S02]  /*bb60*/  LOP3.LUT R6, R6, 0xffff, RZ, 0xc0, !PT ;  /* 0x0000ffff06067812 */ /* 0x000fc400078ec0ff */
[----:B------:R-:W-:Y:S02]  /*bb70*/  LOP3.LUT R11, R11, 0xffff, RZ, 0xc0, !PT ;  /* 0x0000ffff0b0b7812 */ /* 0x000fe400078ec0ff */
[----:B------:R-:W-:Y:S02]  /*bb80*/  LOP3.LUT R190, R190, 0xffff, RZ, 0xc0, !PT ;  /* 0x0000ffffbebe7812 */ /* 0x000fe400078ec0ff */
[----:B------:R-:W-:Y:S02]  /*bb90*/  LOP3.LUT R103, R103, 0xffff, RZ, 0xc0, !PT ;  /* 0x0000ffff67677812 */ /* 0x000fe400078ec0ff */
[----:B------:R-:W-:Y:S02]  /*bba0*/  PRMT R122, R122, 0x3340, R9 ;  /* 0x000033407a7a7816 */ /* 0x000fe40000000009 */
[----:B------:R-:W-:Y:S02]  /*bbb0*/  LOP3.LUT R15, R0, 0xffff, RZ, 0xc0, !PT ;  /* 0x0000ffff000f7812 */ /* 0x000fe400078ec0ff */
[----:B------:R-:W-:-:S02]  /*bbc0*/  LOP3.LUT R8, R8, 0xffff, RZ, 0xc0, !PT ;  /* 0x0000ffff08087812 */ /* 0x000fc400078ec0ff */
[----:B------:R-:W-:Y:S02]  /*bbd0*/  LOP3.LUT R216, R216, 0xffff, RZ, 0xc0, !PT ;  /* 0x0000ffffd8d87812 */ /* 0x000fe400078ec0ff */
[----:B------:R-:W-:Y:S02]  /*bbe0*/  LOP3.LUT R9, R128, 0xffff, RZ, 0xc0, !PT ;  /* 0x0000ffff80097812 */ /* 0x000fe400078ec0ff */
[----:B------:R-:W-:Y:S02]  /*bbf0*/  F2FP.SATFINITE.E5M2.F32.PACK_AB_MERGE_C R194, R195, R194, RZ ;  /* 0x000000c2c3c2723e */ /* 0x000fe400048060ff */
[----:B------:R-:W-:Y:S02]  /*bc00*/  F2FP.SATFINITE.E5M2.F32.PACK_AB_MERGE_C R101, R67, R66, RZ ;  /* 0x000000424365723e */ /* 0x000fe400048060ff */
[----:B------:R-:W-:Y:S02]  /*bc10*/  PRMT R71, R172, 0x3340, R105 ;  /* 0x00003340ac477816 */ /* 0x000fe40000000069 */
[----:B------:R-:W-:-:S02]  /*bc20*/  PRMT R26, R186, 0x3340, R51 ;  /* 0x00003340ba1a7816 */ /* 0x000fc40000000033 */
[----:B------:R-:W-:Y:S02]  /*bc30*/  LOP3.LUT R3, R4, 0xffff, RZ, 0xc0, !PT ;  /* 0x0000ffff04037812 */ /* 0x000fe400078ec0ff */
[----:B------:R-:W-:Y:S02]  /*bc40*/  LOP3.LUT R10, R10, 0xffff, RZ, 0xc0, !PT ;  /* 0x0000ffff0a0a7812 */ /* 0x000fe400078ec0ff */
[----:B------:R-:W-:Y:S02]  /*bc50*/  PRMT R51, R6, 0x3340, R11 ;  /* 0x0000334006337816 */ /* 0x000fe4000000000b */
[----:B------:R-:W-:Y:S02]  /*bc60*/  PRMT R105, R188, 0x3340, R99 ;  /* 0x00003340bc697816 */ /* 0x000fe40000000063 */
[----:B------:R-:W-:Y:S02]  /*bc70*/  LOP3.LUT R217, R217, 0xffff, RZ, 0xc0, !PT ;  /* 0x0000ffffd9d97812 */ /* 0x000fe400078ec0ff */
[----:B------:R-:W-:-:S02]  /*bc80*/  LOP3.LUT R130, R130, 0xffff, RZ, 0xc0, !PT ;  /* 0x0000ffff82827812 */ /* 0x000fc400078ec0ff */
[--C-:B------:R-:W-:Y:S02]  /*bc90*/  PRMT R99, R190, 0x3340, R103.reuse ;  /* 0x00003340be637816 */ /* 0x100fe40000000067 */
[----:B------:R-:W-:Y:S02]  /*bca0*/  SHF.R.U32.HI R11, RZ, 0x8, R103 ;  /* 0x00000008ff0b7819 */ /* 0x000fe40000011667 */
[----:B------:R-:W-:Y:S02]  /*bcb0*/  PRMT R93, R19, 0x3340, R118 ;  /* 0x00003340135d7816 */ /* 0x000fe40000000076 */
[----:B------:R-:W-:Y:S02]  /*bcc0*/  PRMT R124, R15, 0x3340, R8 ;  /* 0x000033400f7c7816 */ /* 0x000fe40000000008 */
[----:B------:R-:W-:Y:S02]  /*bcd0*/  PRMT R103, R216, 0x3340, R9 ;  /* 0x00003340d8677816 */ /* 0x000fe40000000009 */
[----:B------:R-:W-:-:S02]  /*bce0*/  PRMT R118, R3, 0x3340, R10 ;  /* 0x0000334003767816 */ /* 0x000fc4000000000a */
[----:B------:R-:W-:Y:S02]  /*bcf0*/  LOP3.LUT R194, R194, 0xffff, RZ, 0xc0, !PT ;  /* 0x0000ffffc2c27812 */ /* 0x000fe400078ec0ff */
[----:B------:R-:W-:Y:S02]  /*bd00*/  LOP3.LUT R15, R101, 0xffff, RZ, 0xc0, !PT ;  /* 0x0000ffff650f7812 */ /* 0x000fe400078ec0ff */
[----:B------:R-:W-:Y:S02]  /*bd10*/  SHF.R.U32.HI R0, RZ, 0x8, R216 ;  /* 0x00000008ff007819 */ /* 0x000fe400000116d8 */
[----:B------:R-:W-:Y:S02]  /*bd20*/  SHF.R.U32.HI R9, RZ, 0x8, R9 ;  /* 0x00000008ff097819 */ /* 0x000fe40000011609 */
[----:B------:R-:W-:Y:S02]  /*bd30*/  SHF.R.U32.HI R4, RZ, 0x8, R217 ;  /* 0x00000008ff047819 */ /* 0x000fe400000116d9 */
[----:B------:R-:W-:-:S02]  /*bd40*/  SHF.R.U32.HI R10, RZ, 0x8, R130 ;  /* 0x00000008ff0a7819 */ /* 0x000fc40000011682 */
[----:B------:R-:W-:Y:S02]  /*bd50*/  PRMT R67, R17, 0x3340, R114 ;  /* 0x0000334011437816 */ /* 0x000fe40000000072 */
[----:B------:R-:W-:Y:S02]  /*bd60*/  PRMT R3, R194, 0x3340, R15 ;  /* 0x00003340c2037816 */ /* 0x000fe4000000000f */
[----:B------:R-:W-:Y:S02]  /*bd70*/  LOP3.LUT R0, R0, 0xffff, RZ, 0xc0, !PT ;  /* 0x0000ffff00007812 */ /* 0x000fe400078ec0ff */
[----:B------:R-:W-:Y:S02]  /*bd80*/  LOP3.LUT R9, R9, 0xffff, RZ, 0xc0, !PT ;  /* 0x0000ffff09097812 */ /* 0x000fe400078ec0ff */
[----:B------:R-:W-:Y:S02]  /*bd90*/  F2FP.SATFINITE.E5M2.F32.PACK_AB_MERGE_C R218, R218, R238, RZ ;  /* 0x000000eedada723e */ /* 0x000fe400048060ff */
[----:B------:R-:W-:-:S02]  /*bda0*/  F2FP.SATFINITE.E5M2.F32.PACK_AB_MERGE_C R132, R133, R132, RZ ;  /* 0x000000848584723e */ /* 0x000fc400048060ff */
[----:B------:R-:W-:Y:S02]  /*bdb0*/  SHF.R.U32.HI R8, RZ, 0x8, R194 ;  /* 0x00000008ff087819 */ /* 0x000fe400000116c2 */
[----:B------:R-:W-:Y:S02]  /*bdc0*/  SHF.R.U32.HI R15, RZ, 0x8, R15 ;  /* 0x00000008ff0f7819 */ /* 0x000fe4000001160f */
[----:B------:R-:W-:Y:S02]  /*bdd0*/  LOP3.LUT R17, R4, 0xffff, RZ, 0xc0, !PT ;  /* 0x0000ffff04117812 */ /* 0x000fe400078ec0ff */
[----:B------:R-:W-:Y:S02]  /*bde0*/  LOP3.LUT R10, R10, 0xffff, RZ, 0xc0, !PT ;  /* 0x0000ffff0a0a7812 */ /* 0x000fe400078ec0ff */
[----:B------:R-:W-:Y:S02]  /*bdf0*/  F2FP.SATFINITE.E5M2.F32.PACK_AB_MERGE_C R196, R197, R196, RZ ;  /* 0x000000c4c5c4723e */ /* 0x000fe400048060ff */
[----:B------:R-:W-:-:S02]  /*be00*/  F2FP.SATFINITE.E5M2.F32.PACK_AB_MERGE_C R198, R199, R198, RZ ;  /* 0x000000c6c7c6723e */ /* 0x000fc400048060ff */
[----:B------:R-:W-:Y:S02]  /*be10*/  PRMT R120, R0, 0x3340, R9 ;  /* 0x0000334000787816 */ /* 0x000fe40000000009 */
[----:B------:R-:W-:Y:S02]  /*be20*/  LOP3.LUT R8, R8, 0xffff, RZ, 0xc0, !PT ;  /* 0x0000ffff08087812 */ /* 0x000fe400078ec0ff */
[----:B------:R-:W-:Y:S02]  /*be30*/  LOP3.LUT R15, R15, 0xffff, RZ, 0xc0, !PT ;  /* 0x0000ffff0f0f7812 */ /* 0x000fe400078ec0ff */
[----:B------:R-:W-:Y:S02]  /*be40*/  PRMT R114, R17, 0x3340, R10 ;  /* 0x0000334011727816 */ /* 0x000fe4000000000a */
[----:B------:R-:W-:Y:S02]  /*be50*/  LOP3.LUT R218, R218, 0xffff, RZ, 0xc0, !PT ;  /* 0x0000ffffdada7812 */ /* 0x000fe400078ec0ff */
[----:B------:R-:W-:-:S02]  /*be60*/  LOP3.LUT R9, R132, 0xffff, RZ, 0xc0, !PT ;  /* 0x0000ffff84097812 */ /* 0x000fc400078ec0ff */
[----:B------:R-:W-:Y:S02]  /*be70*/  LOP3.LUT R196, R196, 0xffff, RZ, 0xc0, !PT ;  /* 0x0000ffffc4c47812 */ /* 0x000fe400078ec0ff */
[----:B------:R-:W-:Y:S02]  /*be80*/  LOP3.LUT R198, R198, 0xffff, RZ, 0xc0, !PT ;  /* 0x0000ffffc6c67812 */ /* 0x000fe400078ec0ff */
[----:B------:R-:W-:Y:S02]  /*be90*/  LOP3.LUT R89, R89, 0xffff, RZ, 0xc0, !PT ;  /* 0x0000ffff59597812 */ /* 0x000fe400078ec0ff */
[----:B------:R-:W-:Y:S02]  /*bea0*/  LOP3.LUT R17, R91, 0xffff, RZ, 0xc0, !PT ;  /* 0x0000ffff5b117812 */ /* 0x000fe400078ec0ff */
[----:B------:R-:W-:Y:S02]  /*beb0*/  PRMT R39, R160, 0x3340, R25 ;  /* 0x00003340a0277816 */ /* 0x000fe40000000019 */
[----:B------:R-:W-:-:S02]  /*bec0*/  SHF.R.U32.HI R6, RZ, 0x8, R190 ;  /* 0x00000008ff067819 */ /* 0x000fc400000116be */
[----:B------:R-:W-:Y:S02]  /*bed0*/  PRMT R25, R162, 0x3340, R113 ;  /* 0x00003340a2197816 */ /* 0x000fe40000000071 */
[----:B------:R-:W-:Y:S02]  /*bee0*/  PRMT R0, R8, 0x3340, R15 ;  /* 0x0000334008007816 */ /* 0x000fe4000000000f */
[--C-:B------:R-:W-:Y:S02]  /*bef0*/  PRMT R113, R218, 0x3340, R9.reuse ;  /* 0x00003340da717816 */ /* 0x100fe40000000009 */
[----:B------:R-:W-:Y:S02]  /*bf00*/  SHF.R.U32.HI R10, RZ, 0x8, R9 ;  /* 0x00000008ff0a7819 */ /* 0x000fe40000011609 */
[----:B------:R-:W-:Y:S02]  /*bf10*/  SHF.R.U32.HI R8, RZ, 0x8, R196 ;  /* 0x00000008ff087819 */ /* 0x000fe400000116c4 */
[----:B------:R-:W-:-:S02]  /*bf20*/  SHF.R.U32.HI R15, RZ, 0x8, R89 ;  /* 0x00000008ff0f7819 */ /* 0x000fc40000011659 */
[----:B------:R-:W-:Y:S02]  /*bf30*/  SHF.R.U32.HI R9, RZ, 0x8, R198 ;  /* 0x00000008ff097819 */ /* 0x000fe400000116c6 */
[----:B------:R-:W-:Y:S02]  /*bf40*/  SHF.R.U32.HI R16, RZ, 0x8, R17 ;  /* 0x00000008ff107819 */ /* 0x000fe40000011611 */
[----:B------:R-:W-:Y:S02]  /*bf50*/  LOP3.LUT R6, R6, 0xffff, RZ, 0xc0, !PT ;  /* 0x0000ffff06067812 */ /* 0x000fe400078ec0ff */
[----:B------:R-:W-:Y:S02]  /*bf60*/  LOP3.LUT R11, R11, 0xffff, RZ, 0xc0, !PT ;  /* 0x0000ffff0b0b7812 */ /* 0x000fe400078ec0ff */
[----:B------:R-:W-:Y:S02]  /*bf70*/  SHF.R.U32.HI R4, RZ, 0x8, R218 ;  /* 0x00000008ff047819 */ /* 0x000fe400000116da */
[----:B------:R-:W-:-:S02]  /*bf80*/  F2FP.SATFINITE.E5M2.F32.PACK_AB_MERGE_C R192, R193, R192, RZ ;  /* 0x000000c0c1c0723e */ /* 0x000fc400048060ff */
[----:B------:R-:W-:Y:S02]  /*bf90*/  PRMT R91, R196, 0x3340, R89 ;  /* 0x00003340c45b7816 */ /* 0x000fe40000000059 */
[----:B------:R-:W-:Y:S02]  /*bfa0*/  PRMT R89, R198, 0x3340, R17 ;  /* 0x00003340c6597816 */ /* 0x000fe40000000011 */
[----:B------:R-:W-:Y:S02]  /*bfb0*/  LOP3.LUT R8, R8, 0xffff, RZ, 0xc0, !PT ;  /* 0x0000ffff08087812 */ /* 0x000fe400078ec0ff */
[----:B------:R-:W-:Y:S02]  /*bfc0*/  LOP3.LUT R15, R15, 0xffff, RZ, 0xc0, !PT ;  /* 0x0000ffff0f0f7812 */ /* 0x000fe400078ec0ff */
[----:B------:R-:W-:Y:S02]  /*bfd0*/  LOP3.LUT R9, R9, 0xffff, RZ, 0xc0, !PT ;  /* 0x0000ffff09097812 */ /* 0x000fe400078ec0ff */
[----:B------:R-:W-:-:S02]  /*bfe0*/  LOP3.LUT R16, R16, 0xffff, RZ, 0xc0, !PT ;  /* 0x0000ffff10107812 */ /* 0x000fc400078ec0ff */
[----:B------:R-:W-:Y:S02]  /*bff0*/  F2FP.SATFINITE.E5M2.F32.PACK_AB_MERGE_C R220, R220, R236, RZ ;  /* 0x000000ecdcdc723e */ /* 0x000fe400048060ff */
[----:B------:R-:W-:Y:S02]  /*c000*/  F2FP.SATFINITE.E5M2.F32.PACK_AB_MERGE_C R200, R201, R200, RZ ;  /* 0x000000c8c9c8723e */ /* 0x000fe400048060ff */
[----:B------:R-:W-:Y:S02]  /*c010*/  F2FP.SATFINITE.E5M2.F32.PACK_AB_MERGE_C R136, R137, R136, RZ ;  /* 0x000000888988723e */ /* 0x000fe400048060ff */
[----:B------:R-:W-:Y:S02]  /*c020*/  PRMT R116, R6, 0x3340, R11 ;  /* 0x0000334006747816 */ /* 0x000fe4000000000b */
[----:B------:R-:W-:Y:S02]  /*c030*/  LOP3.LUT R17, R4, 0xffff, RZ, 0xc0, !PT ;  /* 0x0000ffff04117812 */ /* 0x000fe400078ec0ff */
[----:B------:R-:W-:-:S02]  /*c040*/  LOP3.LUT R10, R10, 0xffff, RZ, 0xc0, !PT ;  /* 0x0000ffff0a0a7812 */ /* 0x000fc400078ec0ff */
[----:B------:R-:W-:Y:S02]  /*c050*/  F2FP.SATFINITE.E5M2.F32.PACK_AB_MERGE_C R202, R203, R202, RZ ;  /* 0x000000cacbca723e */ /* 0x000fe400048060ff */
[----:B------:R-:W-:Y:S02]  /*c060*/  PRMT R66, R174, 0x3340, R107 ;  /* 0x00003340ae427816 */ /* 0x000fe4000000006b */
[----:B------:R-:W-:Y:S02]  /*c070*/  LOP3.LUT R192, R192, 0xffff, RZ, 0xc0, !PT ;  /* 0x0000ffffc0c07812 */ /* 0x000fe400078ec0ff */
[----:B------:R-:W-:Y:S02]  /*c080*/  LOP3.LUT R11, R97, 0xffff, RZ, 0xc0, !PT ;  /* 0x0000ffff610b7812 */ /* 0x000fe400078ec0ff */
[----:B------:R-:W-:Y:S02]  /*c090*/  PRMT R107, R23, 0x3340, R126 ;  /* 0x00003340176b7816 */ /* 0x000fe4000000007e */
[----:B------:R-:W-:-:S02]  /*c0a0*/  PRMT R128, R8, 0x3340, R15 ;  /* 0x0000334008807816 */ /* 0x000fc4000000000f */
[----:B------:R-:W-:Y:S02]  /*c0b0*/  PRMT R126, R9, 0x3340, R16 ;  /* 0x00003340097e7816 */ /* 0x000fe40000000010 */
[----:B------:R-:W-:Y:S02]  /*c0c0*/  PRMT R132, R17, 0x3340, R10 ;  /* 0x0000334011847816 */ /* 0x000fe4000000000a */
[----:B------:R-:W-:Y:S02]  /*c0d0*/  LOP3.LUT R220, R220, 0xffff, RZ, 0xc0, !PT ;  /* 0x0000ffffdcdc7812 */ /* 0x000fe400078ec0ff */
[----:B------:R-:W-:Y:S02]  /*c0e0*/  LOP3.LUT R200, R200, 0xffff, RZ, 0xc0, !PT ;  /* 0x0000ffffc8c87812 */ /* 0x000fe400078ec0ff */
[----:B------:R-:W-:Y:S02]  /*c0f0*/  LOP3.LUT R9, R136, 0xffff, RZ, 0xc0, !PT ;  /* 0x0000ffff88097812 */ /* 0x000fe400078ec0ff */
[----:B------:R-:W-:-:S02]  /*c100*/  LOP3.LUT R15, R72, 0xffff, RZ, 0xc0, !PT ;  /* 0x0000ffff480f7812 */ /* 0x000fc400078ec0ff */
[--C-:B------:R-:W-:Y:S02]  /*c110*/  PRMT R97, R192, 0x3340, R11.reuse ;  /* 0x00003340c0617816 */ /* 0x100fe4000000000b */
[----:B------:R-:W-:Y:S02]  /*c120*/  LOP3.LUT R202, R202, 0xffff, RZ, 0xc0, !PT ;  /* 0x0000ffffcaca7812 */ /* 0x000fe400078ec0ff */
[----:B------:R-:W-:Y:S02]  /*c130*/  LOP3.LUT R17, R74, 0xffff, RZ, 0xc0, !PT ;  /* 0x0000ffff4a117812 */ /* 0x000fe400078ec0ff */
[----:B------:R-:W-:Y:S02]  /*c140*/  SHF.R.U32.HI R6, RZ, 0x8, R192 ;  /* 0x00000008ff067819 */ /* 0x000fe400000116c0 */
[----:B------:R-:W-:Y:S02]  /*c150*/  SHF.R.U32.HI R11, RZ, 0x8, R11 ;  /* 0x00000008ff0b7819 */ /* 0x000fe4000001160b */
[----:B------:R-:W-:-:S02]  /*c160*/  F2FP.SATFINITE.E5M2.F32.PACK_AB_MERGE_C R219, R219, R237, RZ ;  /* 0x000000eddbdb723e */ /* 0x000fc400048060ff */
[----:B------:R-:W-:Y:S02]  /*c170*/  F2FP.SATFINITE.E5M2.F32.PACK_AB_MERGE_C R134, R135, R134, RZ ;  /* 0x000000868786723e */ /* 0x000fe400048060ff */
[----:B------:R-:W-:Y:S02]  /*c180*/  PRMT R33, R156, 0x3340, R117 ;  /* 0x000033409c217816 */ /* 0x000fe40000000075 */
[--C-:B------:R-:W-:Y:S02]  /*c190*/  PRMT R117, R220, 0x3340, R9.reuse ;  /* 0x00003340dc757816 */ /* 0x100fe40000000009 */
[----:B------:R-:W-:Y:S02]  /*c1a0*/  SHF.R.U32.HI R10, RZ, 0x8, R9 ;  /* 0x00000008ff0a7819 */ /* 0x000fe40000011609 */
[----:B------:R-:W-:Y:S02]  /*c1b0*/  PRMT R74, R200, 0x3340, R15 ;  /* 0x00003340c84a7816 */ /* 0x000fe4000000000f */
[----:B------:R-:W-:-:S02]  /*c1c0*/  SHF.R.U32.HI R8, RZ, 0x8, R200 ;  /* 0x00000008ff087819 */ /* 0x000fc400000116c8 */
[----:B------:R-:W-:Y:S02]  /*c1d0*/  SHF.R.U32.HI R15, RZ, 0x8, R15 ;  /* 0x00000008ff0f7819 */ /* 0x000fe4000001160f */
[----:B------:R-:W-:Y:S02]  /*c1e0*/  SHF.R.U32.HI R9, RZ, 0x8, R202 ;  /* 0x00000008ff097819 */ /* 0x000fe400000116ca */
[----:B------:R-:W-:Y:S02]  /*c1f0*/  SHF.R.U32.HI R16, RZ, 0x8, R17 ;  /* 0x00000008ff107819 */ /* 0x000fe40000011611 */
[----:B------:R-:W-:Y:S02]  /*c200*/  F2FP.SATFINITE.E5M2.F32.PACK_AB_MERGE_C R227, R227, R228, RZ ;  /* 0x000000e4e3e3723e */ /* 0x000fe400048060ff */
[----:B------:R-:W-:Y:S01]  /*c210*/  LOP3.LUT R6, R6, 0xffff, RZ, 0xc0, !PT ;  /* 0x0000ffff06067812 */ /* 0x000fe200078ec0ff */
[----:B------:R-:W0:Y:S01]  /*c220*/  S2R R228, SR_TID.X ;  /* 0x0000000000e47919 */ /* 0x000e220000002100 */
[----:B------:R-:W-:-:S02]  /*c230*/  LOP3.LUT R11, R11, 0xffff, RZ, 0xc0, !PT ;  /* 0x0000ffff0b0b7812 */ /* 0x000fc400078ec0ff */
[----:B------:R-:W-:Y:S02]  /*c240*/  SHF.R.U32.HI R4, RZ, 0x8, R220 ;  /* 0x00000008ff047819 */ /* 0x000fe400000116dc */
[----:B------:R-:W-:Y:S02]  /*c250*/  LOP3.LUT R34, R34, 0xffff, RZ, 0xc0, !PT ;  /* 0x0000ffff22227812 */ /* 0x000fe400078ec0ff */
[----:B------:R-:W-:Y:S02]  /*c260*/  LOP3.LUT R219, R219, 0xffff, RZ, 0xc0, !PT ;  /* 0x0000ffffdbdb7812 */ /* 0x000fe400078ec0ff */
[----:B------:R-:W-:Y:S02]  /*c270*/  LOP3.LUT R134, R134, 0xffff, RZ, 0xc0, !PT ;  /* 0x0000ffff86867812 */ /* 0x000fe400078ec0ff */
[----:B------:R-:W-:Y:S02]  /*c280*/  PRMT R72, R202, 0x3340, R17 ;  /* 0x00003340ca487816 */ /* 0x000fe40000000011 */
[----:B------:R-:W-:-:S02]  /*c290*/  LOP3.LUT R8, R8, 0xffff, RZ, 0xc0, !PT ;  /* 0x0000ffff08087812 */ /* 0x000fc400078ec0ff */
[----:B------:R-:W-:Y:S02]  /*c2a0*/  LOP3.LUT R15, R15, 0xffff, RZ, 0xc0, !PT ;  /* 0x0000ffff0f0f7812 */ /* 0x000fe400078ec0ff */
[----:B------:R-:W-:Y:S02]  /*c2b0*/  LOP3.LUT R9, R9, 0xffff, RZ, 0xc0, !PT ;  /* 0x0000ffff09097812 */ /* 0x000fe400078ec0ff */
[----:B------:R-:W-:Y:S02]  /*c2c0*/  LOP3.LUT R16, R16, 0xffff, RZ, 0xc0, !PT ;  /* 0x0000ffff10107812 */ /* 0x000fe400078ec0ff */
[----:B------:R-:W-:Y:S02]  /*c2d0*/  F2FP.SATFINITE.E5M2.F32.PACK_AB_MERGE_C R222, R222, R234, RZ ;  /* 0x000000eadede723e */ /* 0x000fe400048060ff */
[----:B------:R-:W-:Y:S02]  /*c2e0*/  F2FP.SATFINITE.E5M2.F32.PACK_AB_MERGE_C R204, R205, R204, RZ ;  /* 0x000000cccdcc723e */ /* 0x000fe400048060ff */
[----:B------:R-:W-:-:S02]  /*c2f0*/  F2FP.SATFINITE.E5M2.F32.PACK_AB_MERGE_C R140, R141, R140, RZ ;  /* 0x0000008c8d8c723e */ /* 0x000fc400048060ff */
[----:B------:R-:W-:Y:S02]  /*c300*/  PRMT R110, R6, 0x3340, R11 ;  /* 0x00003340066e7816 */ /* 0x000fe4000000000b */
[----:B------:R-:W-:Y:S02]  /*c310*/  LOP3.LUT R17, R4, 0xffff, RZ, 0xc0, !PT ;  /* 0x0000ffff04117812 */ /* 0x000fe400078ec0ff */
[----:B------:R-:W-:Y:S02]  /*c320*/  LOP3.LUT R10, R10, 0xffff, RZ, 0xc0, !PT ;  /* 0x0000ffff0a0a7812 */ /* 0x000fe400078ec0ff */
[----:B------:R-:W-:Y:S02]  /*c330*/  F2FP.SATFINITE.E5M2.F32.PACK_AB_MERGE_C R206, R207, R206, RZ ;  /* 0x000000cecfce723e */ /* 0x000fe400048060ff */
[----:B------:R-:W-:Y:S02]  /*c340*/  PRMT R34, R27, 0x3340, R34 ;  /* 0x000033401b227816 */ /* 0x000fe40000000022 */
[----:B------:R-:W-:-:S02]  /*c350*/  SHF.R.U32.HI R6, RZ, 0x8, R219 ;  /* 0x00000008ff067819 */ /* 0x000fc400000116db */
[----:B------:R-:W-:Y:S02]  /*c360*/  SHF.R.U32.HI R11, RZ, 0x8, R134 ;  /* 0x00000008ff0b7819 */ /* 0x000fe40000011686 */
[----:B------:R-:W-:Y:S02]  /*c370*/  F2FP.SATFINITE.E5M2.F32.PACK_AB_MERGE_C R221, R221, R235, RZ ;  /* 0x000000ebdddd723e */ /* 0x000fe400048060ff */
[----:B------:R-:W-:Y:S02]  /*c380*/  F2FP.SATFINITE.E5M2.F32.PACK_AB_MERGE_C R138, R139, R138, RZ ;  /* 0x0000008a8b8a723e */ /* 0x000fe400048060ff */
[----:B------:R-:W-:Y:S02]  /*c390*/  PRMT R27, R158, 0x3340, R119 ;  /* 0x000033409e1b7816 */ /* 0x000fe40000000077 */
[----:B------:R-:W-:Y:S02]  /*c3a0*/  PRMT R121, R8, 0x3340, R15 ;  /* 0x0000334008797816 */ /* 0x000fe4000000000f */
[----:B------:R-:W-:-:S02]  /*c3b0*/  PRMT R119, R9, 0x3340, R16 ;  /* 0x0000334009777816 */ /* 0x000fc40000000010 */
[----:B------:R-:W-:Y:S02]  /*c3c0*/  PRMT R136, R17, 0x3340, R10 ;  /* 0x0000334011887816 */ /* 0x000fe4000000000a */
        /* <DEDUP_REMOVED lines=11> */
[--C-:B------:R-:W-:Y:S02]  /*c480*/  PRMT R125, R222, 0x3340, R9.reuse ;  /* 0x00003340de7d7816 */ /* 0x100fe40000000009 */
[----:B------:R-:W-:Y:S02]  /*c490*/  SHF.R.U32.HI R10, RZ, 0x8, R9 ;  /* 0x00000008ff0a7819 */ /* 0x000fe40000011609 */
[----:B------:R-:W-:Y:S02]  /*c4a0*/  PRMT R123, R204, 0x3340, R15 ;  /* 0x00003340cc7b7816 */ /* 0x000fe4000000000f */
[----:B------:R-:W-:Y:S02]  /*c4b0*/  PRMT R130, R6, 0x3340, R11 ;  /* 0x0000334006827816 */ /* 0x000fe4000000000b */
[----:B------:R-:W-:Y:S02]  /*c4c0*/  SHF.R.U32.HI R8, RZ, 0x8, R204 ;  /* 0x00000008ff087819 */ /* 0x000fe400000116cc */
[----:B------:R-:W-:-:S02]  /*c4d0*/  SHF.R.U32.HI R15, RZ, 0x8, R15 ;  /* 0x00000008ff0f7819 */ /* 0x000fc4000001160f */
[----:B------:R-:W-:Y:S02]  /*c4e0*/  SHF.R.U32.HI R9, RZ, 0x8, R206 ;  /* 0x00000008ff097819 */ /* 0x000fe400000116ce */
[----:B------:R-:W-:Y:S02]  /*c4f0*/  SHF.R.U32.HI R16, RZ, 0x8, R17 ;  /* 0x00000008ff107819 */ /* 0x000fe40000011611 */
        /* <DEDUP_REMOVED lines=16> */
[----:B------:R-:W-:Y:S02]  /*c600*/  LOP3.LUT R10, R10, 0xffff, RZ, 0xc0, !PT ;  /* 0x0000ffff0a0a7812 */ /* 0x000fe400078ec0ff */
[----:B------:R-:W-:Y:S02]  /*c610*/  F2FP.SATFINITE.E5M2.F32.PACK_AB_MERGE_C R210, R211, R210, RZ ;  /* 0x000000d2d3d2723e */ /* 0x000fe400048060ff */
[----:B------:R-:W-:Y:S02]  /*c620*/  PRMT R7, R152, 0x3340, R115 ;  /* 0x0000334098077816 */ /* 0x000fe40000000073 */
[----:B------:R-:W-:Y:S02]  /*c630*/  LOP3.LUT R223, R223, 0xffff, RZ, 0xc0, !PT ;  /* 0x0000ffffdfdf7812 */ /* 0x000fe400078ec0ff */
[----:B------:R-:W-:Y:S02]  /*c640*/  LOP3.LUT R142, R142, 0xffff, RZ, 0xc0, !PT ;  /* 0x0000ffff8e8e7812 */ /* 0x000fe400078ec0ff */
[----:B------:R-:W-:-:S02]  /*c650*/  PRMT R53, R166, 0x3340, R111 ;  /* 0x00003340a6357816 */ /* 0x000fc4000000006f */
[----:B------:R-:W-:Y:S02]  /*c660*/  PRMT R115, R221, 0x3340, R138 ;  /* 0x00003340dd737816 */ /* 0x000fe4000000008a */
[----:B------:R-:W-:Y:S02]  /*c670*/  PRMT R111, R219, 0x3340, R134 ;  /* 0x00003340db6f7816 */ /* 0x000fe40000000086 */
[----:B------:R-:W-:Y:S02]  /*c680*/  PRMT R138, R8, 0x3340, R15 ;  /* 0x00003340088a7816 */ /* 0x000fe4000000000f */
[----:B------:R-:W-:Y:S02]  /*c690*/  PRMT R129, R9, 0x3340, R16 ;  /* 0x0000334009817816 */ /* 0x000fe40000000010 */
[----:B------:R-:W-:Y:S02]  /*c6a0*/  PRMT R134, R6, 0x3340, R11 ;  /* 0x0000334006867816 */ /* 0x000fe4000000000b */
[----:B------:R-:W-:-:S02]  /*c6b0*/  PRMT R140, R17, 0x3340, R10 ;  /* 0x00003340118c7816 */ /* 0x000fc4000000000a */
[----:B------:R-:W-:Y:S02]  /*c6c0*/  LOP3.LUT R224, R224, 0xffff, RZ, 0xc0, !PT ;  /* 0x0000ffffe0e07812 */ /* 0x000fe400078ec0ff */
[----:B------:R-:W-:Y:S02]  /*c6d0*/  LOP3.LUT R208, R208, 0xffff, RZ, 0xc0, !PT ;  /* 0x0000ffffd0d07812 */ /* 0x000fe400078ec0ff */
[----:B------:R-:W-:Y:S02]  /*c6e0*/  LOP3.LUT R9, R144, 0xffff, RZ, 0xc0, !PT ;  /* 0x0000ffff90097812 */ /* 0x000fe400078ec0ff */
[----:B------:R-:W-:Y:S02]  /*c6f0*/  LOP3.LUT R15, R80, 0xffff, RZ, 0xc0, !PT ;  /* 0x0000ffff500f7812 */ /* 0x000fe400078ec0ff */
[----:B------:R-:W-:Y:S02]  /*c700*/  SHF.R.U32.HI R6, RZ, 0x8, R223 ;  /* 0x00000008ff067819 */ /* 0x000fe400000116df */
[----:B------:R-:W-:-:S02]  /*c710*/  SHF.R.U32.HI R11, RZ, 0x8, R142 ;  /* 0x00000008ff0b7819 */ /* 0x000fc4000001168e */
[----:B------:R-:W-:Y:S02]  /*c720*/  LOP3.LUT R210, R210, 0xffff, RZ, 0xc0, !PT ;  /* 0x0000ffffd2d27812 */ /* 0x000fe400078ec0ff */
[----:B------:R-:W-:Y:S02]  /*c730*/  LOP3.LUT R17, R82, 0xffff, RZ, 0xc0, !PT ;  /* 0x0000ffff52117812 */ /* 0x000fe400078ec0ff */
[----:B------:R-:W-:Y:S02]  /*c740*/  F2FP.SATFINITE.E5M2.F32.PACK_AB_MERGE_C R225, R225, R231, RZ ;  /* 0x000000e7e1e1723e */ /* 0x000fe400048060ff */
[----:B------:R-:W-:Y:S02]  /*c750*/  F2FP.SATFINITE.E5M2.F32.PACK_AB_MERGE_C R146, R147, R146, RZ ;  /* 0x000000929392723e */ /* 0x000fe400048060ff */
[--C-:B------:R-:W-:Y:S02]  /*c760*/  PRMT R133, R224, 0x3340, R9.reuse ;  /* 0x00003340e0857816 */ /* 0x100fe40000000009 */
[----:B------:R-:W-:-:S02]  /*c770*/  SHF.R.U32.HI R10, RZ, 0x8, R9 ;  /* 0x00000008ff0a7819 */ /* 0x000fc40000011609 */
[--C-:B------:R-:W-:Y:S02]  /*c780*/  PRMT R131, R208, 0x3340, R15.reuse ;  /* 0x00003340d0837816 */ /* 0x100fe4000000000f */
[----:B------:R-:W-:Y:S02]  /*c790*/  LOP3.LUT R6, R6, 0xffff, RZ, 0xc0, !PT ;  /* 0x0000ffff06067812 */ /* 0x000fe400078ec0ff */
[----:B------:R-:W-:Y:S02]  /*c7a0*/  LOP3.LUT R11, R11, 0xffff, RZ, 0xc0, !PT ;  /* 0x0000ffff0b0b7812 */ /* 0x000fe400078ec0ff */
[----:B------:R-:W-:Y:S02]  /*c7b0*/  SHF.R.U32.HI R8, RZ, 0x8, R208 ;  /* 0x00000008ff087819 */ /* 0x000fe400000116d0 */
[----:B------:R-:W-:Y:S02]  /*c7c0*/  SHF.R.U32.HI R15, RZ, 0x8, R15 ;  /* 0x00000008ff0f7819 */ /* 0x000fe4000001160f */
[----:B------:R-:W-:-:S02]  /*c7d0*/  SHF.R.U32.HI R9, RZ, 0x8, R210 ;  /* 0x00000008ff097819 */ /* 0x000fc400000116d2 */
[----:B------:R-:W-:Y:S02]  /*c7e0*/  SHF.R.U32.HI R16, RZ, 0x8, R17 ;  /* 0x00000008ff107819 */ /* 0x000fe40000011611 */
[----:B------:R-:W-:Y:S02]  /*c7f0*/  LOP3.LUT R225, R225, 0xffff, RZ, 0xc0, !PT ;  /* 0x0000ffffe1e17812 */ /* 0x000fe400078ec0ff */
[----:B------:R-:W-:Y:S02]  /*c800*/  LOP3.LUT R146, R146, 0xffff, RZ, 0xc0, !PT ;  /* 0x0000ffff92927812 */ /* 0x000fe400078ec0ff */
[----:B------:R-:W-:Y:S02]  /*c810*/  SHF.R.U32.HI R4, RZ, 0x8, R224 ;  /* 0x00000008ff047819 */ /* 0x000fe400000116e0 */
[----:B------:R-:W-:Y:S02]  /*c820*/  PRMT R127, R6, 0x3340, R11 ;  /* 0x00003340067f7816 */ /* 0x000fe4000000000b */
[----:B------:R-:W-:-:S02]  /*c830*/  PRMT R82, R210, 0x3340, R17 ;  /* 0x00003340d2527816 */ /* 0x000fc40000000011 */
[----:B------:R-:W-:Y:S02]  /*c840*/  LOP3.LUT R8, R8, 0xffff, RZ, 0xc0, !PT ;  /* 0x0000ffff08087812 */ /* 0x000fe400078ec0ff */
[----:B------:R-:W-:Y:S02]  /*c850*/  LOP3.LUT R15, R15, 0xffff, RZ, 0xc0, !PT ;  /* 0x0000ffff0f0f7812 */ /* 0x000fe400078ec0ff */
[----:B------:R-:W-:Y:S02]  /*c860*/  LOP3.LUT R9, R9, 0xffff, RZ, 0xc0, !PT ;  /* 0x0000ffff09097812 */ /* 0x000fe400078ec0ff */
[----:B------:R-:W-:Y:S02]  /*c870*/  LOP3.LUT R16, R16, 0xffff, RZ, 0xc0, !PT ;  /* 0x0000ffff10107812 */ /* 0x000fe400078ec0ff */
[----:B------:R-:W-:Y:S02]  /*c880*/  F2FP.SATFINITE.E5M2.F32.PACK_AB_MERGE_C R226, R226, R229, RZ ;  /* 0x000000e5e2e2723e */ /* 0x000fe400048060ff */
[----:B------:R-:W-:-:S02]  /*c890*/  F2FP.SATFINITE.E5M2.F32.PACK_AB_MERGE_C R212, R213, R212, RZ ;  /* 0x000000d4d5d4723e */ /* 0x000fc400048060ff */
[----:B------:R-:W-:Y:S02]  /*c8a0*/  F2FP.SATFINITE.E5M2.F32.PACK_AB_MERGE_C R148, R149, R148, RZ ;  /* 0x000000949594723e */ /* 0x000fe400048060ff */
[----:B------:R-:W-:Y:S02]  /*c8b0*/  SHF.R.U32.HI R6, RZ, 0x8, R225 ;  /* 0x00000008ff067819 */ /* 0x000fe400000116e1 */
[----:B------:R-:W-:Y:S02]  /*c8c0*/  SHF.R.U32.HI R11, RZ, 0x8, R146 ;  /* 0x00000008ff0b7819 */ /* 0x000fe40000011692 */
[----:B------:R-:W-:Y:S02]  /*c8d0*/  LOP3.LUT R17, R4, 0xffff, RZ, 0xc0, !PT ;  /* 0x0000ffff04117812 */ /* 0x000fe400078ec0ff */
[----:B------:R-:W-:Y:S02]  /*c8e0*/  LOP3.LUT R10, R10, 0xffff, RZ, 0xc0, !PT ;  /* 0x0000ffff0a0a7812 */ /* 0x000fe400078ec0ff */
[----:B------:R-:W-:-:S02]  /*c8f0*/  F2FP.SATFINITE.E5M2.F32.PACK_AB_MERGE_C R214, R215, R214, RZ ;  /* 0x000000d6d7d6723e */ /* 0x000fc400048060ff */
[----:B------:R-:W-:Y:S02]  /*c900*/  F2FP.SATFINITE.E5M2.F32.PACK_AB_MERGE_C R150, R151, R150, RZ ;  /* 0x000000969796723e */ /* 0x000fe400048060ff */
[----:B0-----:R-:W-:Y:S02]  /*c910*/  LOP3.LUT R228, R228, 0x60, RZ, 0xc0, !PT ;  /* 0x00000060e4e47812 */ /* 0x001fe400078ec0ff */
[----:B------:R-:W-:Y:S02]  /*c920*/  PRMT R76, R223, 0x3340, R142 ;  /* 0x00003340df4c7816 */ /* 0x000fe4000000008e */
[----:B------:R-:W-:Y:S01]  /*c930*/  PRMT R142, R8, 0x3340, R15 ;  /* 0x00003340088e7816 */ /* 0x000fe2000000000f */
[----:B------:R-:W-:Y:S01]  /*c940*/  IMAD R24, R228, 0x8, R24 ;  /* 0x00000008e4187824 */ /* 0x000fe200078e0218 */
[----:B------:R-:W-:Y:S01]  /*c950*/  PRMT R137, R9, 0x3340, R16 ;  /* 0x0000334009897816 */ /* 0x000fe20000000010 */
[----:B------:R-:W0:Y:S01]  /*c960*/  S2R R228, SR_TID.X ;  /* 0x0000000000e47919 */ /* 0x000e220000002100 */
[----:B------:R-:W-:-:S02]  /*c970*/  LOP3.LUT R6, R6, 0xffff, RZ, 0xc0, !PT ;  /* 0x0000ffff06067812 */ /* 0x000fc400078ec0ff */
[----:B------:R-:W-:Y:S02]  /*c980*/  LOP3.LUT R11, R11, 0xffff, RZ, 0xc0, !PT ;  /* 0x0000ffff0b0b7812 */ /* 0x000fe400078ec0ff */
[----:B------:R-:W-:Y:S02]  /*c990*/  PRMT R144, R17, 0x3340, R10 ;  /* 0x0000334011907816 */ /* 0x000fe4000000000a */
        /* <DEDUP_REMOVED lines=8> */
[----:B------:R-:W-:Y:S02]  /*ca20*/  PRMT R141, R6, 0x3340, R11 ;  /* 0x00003340068d7816 */ /* 0x000fe4000000000b */
[----:B------:R-:W-:-:S02]  /*ca30*/  PRMT R135, R226, 0x3340, R9 ;  /* 0x00003340e2877816 */ /* 0x000fc40000000009 */
[----:B------:R-:W-:Y:S02]  /*ca40*/  SHF.R.U32.HI R10, RZ, 0x8, R9 ;  /* 0x00000008ff0a7819 */ /* 0x000fe40000011609 */
[----:B------:R-:W-:Y:S02]  /*ca50*/  PRMT R86, R212, 0x3340, R15 ;  /* 0x00003340d4567816 */ /* 0x000fe4000000000f */
[----:B------:R-:W-:Y:S02]  /*ca60*/  SHF.R.U32.HI R4, RZ, 0x8, R226 ;  /* 0x00000008ff047819 */ /* 0x000fe400000116e2 */
[----:B------:R-:W-:Y:S02]  /*ca70*/  SHF.R.U32.HI R6, RZ, 0x8, R227 ;  /* 0x00000008ff067819 */ /* 0x000fe400000116e3 */
[----:B------:R-:W-:Y:S02]  /*ca80*/  SHF.R.U32.HI R11, RZ, 0x8, R150 ;  /* 0x00000008ff0b7819 */ /* 0x000fe40000011696 */
[----:B------:R-:W-:-:S02]  /*ca90*/  SHF.R.U32.HI R8, RZ, 0x8, R212 ;  /* 0x00000008ff087819 */ /* 0x000fc400000116d4 */
[----:B------:R-:W-:Y:S02]  /*caa0*/  SHF.R.U32.HI R15, RZ, 0x8, R15 ;  /* 0x00000008ff0f7819 */ /* 0x000fe4000001160f */
[----:B------:R-:W-:Y:S02]  /*cab0*/  SHF.R.U32.HI R9, RZ, 0x8, R214 ;  /* 0x00000008ff097819 */ /* 0x000fe400000116d6 */
[--C-:B------:R-:W-:Y:S02]  /*cac0*/  SHF.R.U32.HI R16, RZ, 0x8, R17.reuse ;  /* 0x00000008ff107819 */ /* 0x100fe40000011611 */
[----:B------:R-:W-:Y:S02]  /*cad0*/  PRMT R84, R214, 0x3340, R17 ;  /* 0x00003340d6547816 */ /* 0x000fe40000000011 */
        /* <DEDUP_REMOVED lines=8> */
[----:B------:R-:W-:Y:S02]  /*cb60*/  PRMT R80, R225, 0x3340, R146 ;  /* 0x00003340e1507816 */ /* 0x000fe40000000092 */
[----:B------:R-:W-:Y:S02]  /*cb70*/  PRMT R148, R17, 0x3340, R10 ;  /* 0x0000334011947816 */ /* 0x000fe4000000000a */
[----:B------:R-:W-:Y:S02]  /*cb80*/  PRMT R146, R6, 0x3340, R11 ;  /* 0x0000334006927816 */ /* 0x000fe4000000000b */
[----:B------:R-:W-:Y:S02]  /*cb90*/  PRMT R143, R8, 0x3340, R15 ;  /* 0x00003340088f7816 */ /* 0x000fe4000000000f */
[----:B------:R-:W-:Y:S02]  /*cba0*/  PRMT R145, R9, 0x3340, R16 ;  /* 0x0000334009917816 */ /* 0x000fe40000000010 */
[----:B------:R-:W-:-:S02]  /*cbb0*/  PRMT R8, R31, 0x5410, R38 ;  /* 0x000054101f087816 */ /* 0x000fc40000000026 */
[----:B------:R-:W-:Y:S02]  /*cbc0*/  PRMT R9, R29, 0x5410, R34 ;  /* 0x000054101d097816 */ /* 0x000fe40000000022 */
[----:B------:R-:W-:Y:S02]  /*cbd0*/  PRMT R10, R7, 0x5410, R30 ;  /* 0x00005410070a7816 */ /* 0x000fe4000000001e */
[----:B------:R-:W-:Y:S01]  /*cbe0*/  PRMT R11, R5, 0x5410, R28 ;  /* 0x00005410050b7816 */ /* 0x000fe2000000001c */
[----:B------:R-:W-:Y:S01]  /*cbf0*/  BAR.SYNC.DEFER_BLOCKING 0x0 ;  /* 0x0000000000007b1d */ /* 0x000fe20000010000 */
[----:B0-----:R-:W-:Y:S02]  /*cc00*/  LOP3.LUT R228, R228, 0x7f, RZ, 0xc0, !PT ;  /* 0x0000007fe4e47812 */ /* 0x001fe400078ec0ff */
[----:B------:R-:W-:Y:S02]  /*cc10*/  PRMT R16, R41, 0x5410, R50 ;  /* 0x0000541029107816 */ /* 0x000fe40000000032 */
[----:B------:R-:W-:Y:S01]  /*cc20*/  LEA R15, R228, UR12, 0x4 ;  /* 0x0000000ce40f7c11 */ /* 0x000fe2000f8e20ff */
[----:B------:R-:W-:Y:S01]  /*cc30*/  ULDC.64 UR12, c[0x0][0x228] ;  /* 0x00008a00000c7ab9 */ /* 0x000fe20000000a00 */
[----:B------:R-:W-:-:S02]  /*cc40*/  PRMT R17, R37, 0x5410, R48 ;  /* 0x0000541025117816 */ /* 0x000fc40000000030 */
[----:B------:R-:W-:Y:S02]  /*cc50*/  PRMT R18, R33, 0x5410, R40 ;  /* 0x0000541021127816 */ /* 0x000fe40000000028 */
[----:B------:R-:W-:Y:S02]  /*cc60*/  PRMT R19, R27, 0x5410, R32 ;  /* 0x000054101b137816 */ /* 0x000fe40000000020 */
[----:B------:R-:W-:Y:S02]  /*cc70*/  PRMT R20, R45, 0x5410, R52 ;  /* 0x000054102d147816 */ /* 0x000fe40000000034 */
[----:B------:R-:W-:Y:S02]  /*cc80*/  PRMT R21, R42, 0x5410, R47 ;  /* 0x000054102a157816 */ /* 0x000fe4000000002f */
[----:B------:R-:W-:Y:S02]  /*cc90*/  PRMT R22, R39, 0x5410, R46 ;  /* 0x0000541027167816 */ /* 0x000fe4000000002e */
[----:B------:R-:W-:-:S02]  /*cca0*/  PRMT R23, R25, 0x5410, R2 ;  /* 0x0000541019177816 */ /* 0x000fc40000000002 */
[----:B------:R-:W-:Y:S01]  /*ccb0*/  PRMT R28, R61, 0x5410, R70 ;  /* 0x000054103d1c7816 */ /* 0x000fe20000000046 */
[----:B------:R-:W0:Y:S01]  /*ccc0*/  LDC R25, c[0x0][0x244] ;  /* 0x00009100ff197b82 */ /* 0x000e220000000800 */
[----:B------:R-:W-:Y:S01]  /*ccd0*/  PRMT R29, R60, 0x5410, R65 ;  /* 0x000054103c1d7816 */ /* 0x000fe20000000041 */
[----:B------:R-:W-:Y:S01]  /*cce0*/  STSM.16.M88.4 [R24], R8 ;  /* 0x0000000818007844 */ /* 0x000fe20000000200 */
[----:B------:R-:W-:Y:S02]  /*ccf0*/  PRMT R30, R57, 0x5410, R62 ;  /* 0x00005410391e7816 */ /* 0x000fe4000000003e */
[----:B------:R-:W-:-:S03]  /*cd00*/  PRMT R31, R53, 0x5410, R58 ;  /* 0x00005410351f7816 */ /* 0x000fc6000000003a */
[----:B------:R-:W-:Y:S01]  /*cd10*/  BAR.SYNC.DEFER_BLOCKING 0x0 ;  /* 0x0000000000007b1d */ /* 0x000fe20000010000 */
        /* <DEDUP_REMOVED lines=11> */
[----:B------:R-:W-:Y:S01]  /*cdd0*/  PRMT R43, R44, 0x5410, R43 ;  /* 0x000054102c2b7816 */ /* 0x000fe2000000002b */
[----:B------:R-:W1:Y:S01]  /*cde0*/  LDS.128 R4, [R15] ;  /* 0x000000000f047984 */ /* 0x000e620000000c00 */
[----:B------:R-:W-:-:S02]  /*cdf0*/  PRMT R44, R95, 0x5410, R112 ;  /* 0x000054105f2c7816 */ /* 0x000fc40000000070 */
[----:B------:R-:W-:Y:S01]  /*ce00*/  PRMT R45, R93, 0x5410, R108 ;  /* 0x000054105d2d7816 */ /* 0x000fe2000000006c */
[----:B------:R-:W-:Y:S01]  /*ce10*/  BAR.SYNC.DEFER_BLOCKING 0x0 ;  /* 0x0000000000007b1d */ /* 0x000fe20000010000 */
        /* <DEDUP_REMOVED lines=12> */
[----:B------:R-:W-:Y:S01]  /*cee0*/  STSM.16.M88.4 [R24], R16 ;  /* 0x0000001018007844 */ /* 0x000fe20000000200 */
[----:B------:R-:W-:Y:S02]  /*cef0*/  PRMT R102, R97, 0x5410, R110 ;  /* 0x0000541061667816 */ /* 0x000fe4000000006e */
[----:B------:R-:W-:Y:S01]  /*cf00*/  PRMT R103, R3, 0x5410, R0 ;  /* 0x0000541003677816 */ /* 0x000fe20000000000 */
[----:B------:R-:W-:Y:S01]  /*cf10*/  BAR.SYNC.DEFER_BLOCKING 0x0 ;  /* 0x0000000000007b1d */ /* 0x000fe20000010000 */
[----:B------:R-:W-:Y:S01]  /*cf20*/  PRMT R56, R113, 0x5410, R132 ;  /* 0x0000541071387816 */ /* 0x000fe20000000084 */
[----:B------:R-:W-:Y:S01]  /*cf30*/  IMAD R0, R13, UR4, RZ ;  /* 0x000000040d007c24 */ /* 0x000fe2000f8e02ff */
[----:B------:R-:W-:Y:S02]  /*cf40*/  PRMT R57, R111, 0x5410, R130 ;  /* 0x000054106f397816 */ /* 0x000fe40000000082 */
[----:B------:R-:W-:Y:S01]  /*cf50*/  PRMT R58, R91, 0x5410, R128 ;  /* 0x000054105b3a7816 */ /* 0x000fe20000000080 */
[----:B------:R-:W-:Y:S01]  /*cf60*/  ULDC.64 UR4, c[0x0][0x220] ;  /* 0x0000880000047ab9 */ /* 0x000fe20000000a00 */
[----:B------:R-:W-:Y:S01]  /*cf70*/  PRMT R59, R89, 0x5410, R126 ;  /* 0x00005410593b7816 */ /* 0x000fe2000000007e */
[----:B0-----:R-:W-:Y:S01]  /*cf80*/  IMAD R25, R25, 0x80, R0 ;  /* 0x0000008019197824 */ /* 0x001fe200078e0200 */
        /* <DEDUP_REMOVED lines=8> */
[----:B------:R-:W0:Y:S01]  /*d010*/  LDS.128 R8, [R15] ;  /* 0x000000000f087984 */ /* 0x000e220000000c00 */
[----:B------:R-:W-:Y:S02]  /*d020*/  PRMT R76, R133, 0x5410, R144 ;  /* 0x00005410854c7816 */ /* 0x000fe40000000090 */
[----:B------:R-:W-:Y:S01]  /*d030*/  PRMT R77, R80, 0x5410, R141 ;  /* 0x00005410504d7816 */ /* 0x000fe2000000008d */
[----:B------:R-:W-:Y:S01]  /*d040*/  BAR.SYNC.DEFER_BLOCKING 0x0 ;  /* 0x0000000000007b1d */ /* 0x000fe20000010000 */
[----:B------:R-:W-:Y:S02]  /*d050*/  PRMT R78, R131, 0x5410, R142 ;  /* 0x00005410834e7816 */ /* 0x000fe4000000008e */
[----:B------:R-:W-:Y:S02]  /*d060*/  PRMT R79, R82, 0x5410, R137 ;  /* 0x00005410524f7816 */ /* 0x000fe40000000089 */
[----:B------:R-:W-:-:S02]  /*d070*/  PRMT R139, R227, 0x3340, R150 ;  /* 0x00003340e38b7816 */ /* 0x000fc40000000096 */
[----:B------:R-:W-:Y:S02]  /*d080*/  PRMT R148, R135, 0x5410, R148 ;  /* 0x0000541087947816 */ /* 0x000fe40000000094 */
[----:B------:R-:W-:Y:S02]  /*d090*/  PRMT R149, R139, 0x5410, R146 ;  /* 0x000054108b957816 */ /* 0x000fe40000000092 */
[----:B------:R-:W-:Y:S02]  /*d0a0*/  PRMT R150, R86, 0x5410, R143 ;  /* 0x0000541056967816 */ /* 0x000fe4000000008f */
[----:B------:R-:W-:Y:S02]  /*d0b0*/  PRMT R151, R84, 0x5410, R145 ;  /* 0x0000541054977816 */ /* 0x000fe40000000091 */
[----:B------:R-:W-:Y:S01]  /*d0c0*/  IADD3 R2, P1, R0, UR4, RZ ;  /* 0x0000000400027c10 */ /* 0x000fe2000ff3e0ff */
[----:B------:R-:W-:Y:S01]  /*d0d0*/  ULDC UR4, c[0x0][0x248] ;  /* 0x0000920000047ab9 */ /* 0x000fe20000000800 */
[----:B-1----:R-:W-:Y:S01]  /*d0e0*/  PRMT R75, R4, 0x7770, RZ ;  /* 0x00007770044b7816 */ /* 0x002fe200000000ff */
[----:B------:R-:W-:Y:S01]  /*d0f0*/  IMAD R72, R12, UR4, RZ ;  /* 0x000000040c487c24 */ /* 0x000fe2000f8e02ff */
[----:B------:R-:W-:Y:S01]  /*d100*/  LEA.HI.X.SX32 R0, R0, UR5, 0x1, P1 ;  /* 0x0000000500007c11 */ /* 0x000fe200088f0eff */
[----:B------:R-:W-:Y:S01]  /*d110*/  ULDC.64 UR4, c[0x0][0x220] ;  /* 0x0000880000047ab9 */ /* 0x000fe20000000a00 */
[----:B------:R-:W-:Y:S01]  /*d120*/  ISETP.GE.AND P1, PT, R13, UR6, PT ;  /* 0x000000060d007c0c */ /* 0x000fe2000bf26270 */
[----:B------:R-:W-:Y:S01]  /*d130*/  VIADD R74, R72, UR8 ;  /* 0x00000008484a7c36 */ /* 0x000fe20008000000 */
[----:B------:R-:W-:Y:S01]  /*d140*/  SHF.R.S32.HI R73, RZ, 0x1f, R72 ;  /* 0x0000001fff497819 */ /* 0x000fe20000011448 */
[----:B------:R-:W-:Y:S01]  /*d150*/  STSM.16.M88.4 [R24], R20 ;  /* 0x0000001418007844 */ /* 0x000fe20000000200 */
[----:B------:R-:W-:Y:S01]  /*d160*/  BAR.SYNC.DEFER_BLOCKING 0x0 ;  /* 0x0000000000007b1d */ /* 0x000fe20000010000 */
[----:B------:R-:W-:-:S02]  /*d170*/  ISETP.LT.AND P1, PT, R12, UR29, !P1 ;  /* 0x0000001d0c007c0c */ /* 0x000fc4000cf21270 */
[----:B------:R-:W-:Y:S02]  /*d180*/  IADD3 R26, P4, R72, R2, RZ ;  /* 0x00000002481a7210 */ /* 0x000fe40007f9e0ff */
[----:B------:R-:W-:Y:S01]  /*d190*/  IADD3 R3, P5, R25, UR4, RZ ;  /* 0x0000000419037c10 */ /* 0x000fe2000ffbe0ff */
[----:B------:R-:W-:Y:S01]  /*d1a0*/  ULDC.64 UR8, c[0x0][0x228] ;  /* 0x00008a0000087ab9 */ /* 0x000fe20000000a00 */
[----:B------:R-:W-:Y:S01]  /*d1b0*/  PRMT R81, R4, 0x7773, RZ ;  /* 0x0000777304517816 */ /* 0x000fe200000000ff */
[----:B------:R-:W-:Y:S01]  /*d1c0*/  IMAD.X R27, R73, 0x1, R0, P4 ;  /* 0x00000001491b7824 */ /* 0x000fe200020e0600 */
[----:B------:R-:W-:Y:S01]  /*d1d0*/  ISETP.GE.AND P4, PT, R12, UR7, PT ;  /* 0x000000070c007c0c */ /* 0x000fe2000bf86270 */
[----:B------:R-:W-:Y:S01]  /*d1e0*/  ULDC.64 UR6, c[0x0][0x228] ;  /* 0x00008a0000067ab9 */ /* 0x000fe20000000a00 */
[----:B------:R-:W-:Y:S01]  /*d1f0*/  LEA.HI.X.SX32 R25, R25, UR5, 0x1, P5 ;  /* 0x0000000519197c11 */ /* 0x000fe2000a8f0eff */
[----:B------:R-:W-:Y:S01]  /*d200*/  ULDC.64 UR4, c[0x0][0x228] ;  /* 0x00008a0000047ab9 */ /* 0x000fe20000000a00 */
[----:B------:R-:W-:Y:S01]  /*d210*/  ISETP.LT.AND P4, PT, R14, UR6, !P4 ;  /* 0x000000060e007c0c */ /* 0x000fe2000e781270 */
[----:B------:R-:W-:Y:S01]  /*d220*/  ULDC UR6, c[0x0][0x22c] ;  /* 0x00008b0000067ab9 */ /* 0x000fe20000000800 */
[----:B------:R-:W-:Y:S01]  /*d230*/  ISETP.LT.AND P5, PT, R13, UR4, !P3 ;  /* 0x000000040d007c0c */ /* 0x000fe2000dfa1270 */
[----:B------:R-:W-:Y:S01]  /*d240*/  ULDC UR4, c[0x0][0x22c] ;  /* 0x00008b0000047ab9 */ /* 0x000fe20000000800 */
[----:B------:R-:W1:Y:S01]  /*d250*/  LDS.128 R16, [R15] ;  /* 0x000000000f107984 */ /* 0x000e620000000c00 */
[----:B------:R-:W-:Y:S06]  /*d260*/  BAR.SYNC.DEFER_BLOCKING 0x0 ;  /* 0x0000000000007b1d */ /* 0x000fec0000010000 */
[----:B------:R-:W-:Y:S02]  /*d270*/  STSM.16.M88.4 [R24], R28 ;  /* 0x0000001c18007844 */ /* 0x000fe40000000200 */
[----:B------:R-:W-:Y:S06]  /*d280*/  BAR.SYNC.DEFER_BLOCKING 0x0 ;  /* 0x0000000000007b1d */ /* 0x000fec0000010000 */
[----:B------:R-:W2:Y:S02]  /*d290*/  LDS.128 R20, [R15] ;  /* 0x000000000f147984 */ /* 0x000ea40000000c00 */
[----:B------:R-:W-:Y:S06]  /*d2a0*/  BAR.SYNC.DEFER_BLOCKING 0x0 ;  /* 0x0000000000007b1d */ /* 0x000fec0000010000 */
[----:B------:R-:W-:Y:S02]  /*d2b0*/  STSM.16.M88.4 [R24], R32 ;  /* 0x0000002018007844 */ /* 0x000fe40000000200 */
[----:B------:R-:W-:Y:S06]  /*d2c0*/  BAR.SYNC.DEFER_BLOCKING 0x0 ;  /* 0x0000000000007b1d */ /* 0x000fec0000010000 */
[----:B------:R-:W-:Y:S02]  /*d2d0*/  LDS.128 R28, [R15] ;  /* 0x000000000f1c7984 */ /* 0x000fe40000000c00 */
        /* <DEDUP_REMOVED lines=37> */
[----:B------:R3:W-:Y:S02]  /*d530*/  STSM.16.M88.4 [R24], R76 ;  /* 0x0000004c18007844 */ /* 0x0007e40000000200 */
[----:B------:R-:W-:Y:S01]  /*d540*/  BAR.SYNC.DEFER_BLOCKING 0x0 ;  /* 0x0000000000007b1d */ /* 0x000fe20000010000 */
[----:B---3--:R-:W-:-:S02]  /*d550*/  PRMT R79, R4, 0x7771, RZ ;  /* 0x00007771044f7816 */ /* 0x008fc400000000ff */
[----:B------:R-:W-:Y:S01]  /*d560*/  PRMT R77, R4, 0x7772, RZ ;  /* 0x00007772044d7816 */ /* 0x000fe200000000ff */
[C---:B------:R-:W-:Y:S02]  /*d570*/  VIADD R4, R12.reuse, 0x6 ;  /* 0x000000060c047836 */ /* 0x040fe40000000000 */
[----:B------:R-:W3:Y:S02]  /*d580*/  LDS.128 R68, [R15] ;  /* 0x000000000f447984 */ /* 0x000ee40000000c00 */
[----:B------:R-:W-:Y:S06]  /*d590*/  BAR.SYNC.DEFER_BLOCKING 0x0 ;  /* 0x0000000000007b1d */ /* 0x000fec0000010000 */
[----:B------:R4:W-:Y:S02]  /*d5a0*/  STSM.16.M88.4 [R24], R148 ;  /* 0x0000009418007844 */ /* 0x0009e40000000200 */
[----:B------:R-:W-:Y:S01]  /*d5b0*/  BAR.SYNC.DEFER_BLOCKING 0x0 ;  /* 0x0000000000007b1d */ /* 0x000fe20000010000 */
[----:B----4-:R-:W-:-:S05]  /*d5c0*/  VIADD R24, R12, 0x4 ;  /* 0x000000040c187836 */ /* 0x010fca0000000000 */
[----:B------:R4:W-:Y:S01]  /*d5d0*/  @P1 STG.E.U8 desc[UR14][R26.64], R75 ;  /* 0x0000004b1a001986 */ /* 0x0009e2000c10110e */
[----:B------:R-:W-:-:S05]  /*d5e0*/  IADD3 R72, P1, R72, R3, RZ ;  /* 0x0000000348487210 */ /* 0x000fca0007f3e0ff */
[----:B------:R-:W-:Y:S01]  /*d5f0*/  IMAD.X R73, R73, 0x1, R25, P1 ;  /* 0x0000000149497824 */ /* 0x000fe200008e0619 */
[----:B------:R-:W-:Y:S01]  /*d600*/  ISETP.GE.AND P1, PT, R24, UR4, PT ;  /* 0x0000000418007c0c */ /* 0x000fe2000bf26270 */
[----:B------:R-:W-:Y:S01]  /*d610*/  ULDC UR4, c[0x0][0x248] ;  /* 0x0000920000047ab9 */ /* 0x000fe20000000800 */
[----:B------:R-:W-:Y:S02]  /*d620*/  VIADD R24, R12, 0x5 ;  /* 0x000000050c187836 */ /* 0x000fe40000000000 */
[----:B------:R0:W-:Y:S01]  /*d630*/  @P4 STG.E.U8 desc[UR14][R72.64], R79 ;  /* 0x0000004f48004986 */ /* 0x0001e2000c10110e */
[----:B----4-:R-:W-:Y:S01]  /*d640*/  SHF.R.S32.HI R75, RZ, 0x1f, R74 ;  /* 0x0000001fff4b7819 */ /* 0x010fe2000001144a */
[C---:B------:R-:W-:Y:S01]  /*d650*/  VIADD R76, R74.reuse, UR4 ;  /* 0x000000044a4c7c36 */ /* 0x040fe20008000000 */
[----:B------:R-:W-:Y:S01]  /*d660*/  IADD3 R26, P6, R74, R2, RZ ;  /* 0x000000024a1a7210 */ /* 0x000fe20007fde0ff */
[----:B------:R-:W-:Y:S01]  /*d670*/  ULDC UR4, c[0x0][0x22c] ;  /* 0x00008b0000047ab9 */ /* 0x000fe20000000800 */
[----:B------:R-:W-:Y:S01]  /*d680*/  ISETP.LT.AND P4, PT, R14, UR10, !P3 ;  /* 0x0000000a0e007c0c */ /* 0x000fe2000df81270 */
[----:B------:R-:W-:Y:S01]  /*d690*/  ULDC UR10, c[0x0][0x228] ;  /* 0x00008a00000a7ab9 */ /* 0x000fe20000000800 */
[----:B------:R-:W-:Y:S01]  /*d6a0*/  IADD3 R74, P3, R74, R3, RZ ;  /* 0x000000034a4a7210 */ /* 0x000fe20007f7e0ff */
[----:B------:R-:W-:Y:S01]  /*d6b0*/  IMAD.X R27, R75, 0x1, R0, P6 ;  /* 0x000000014b1b7824 */ /* 0x000fe200030e0600 */
[----:B------:R-:W-:-:S02]  /*d6c0*/  SHF.R.S32.HI R78, RZ, 0x1f, R76 ;  /* 0x0000001fff4e7819 */ /* 0x000fc4000001144c */
[----:B0-----:R-:W-:Y:S02]  /*d6d0*/  IADD3 R72, P6, R76, R2, RZ ;  /* 0x000000024c487210 */ /* 0x001fe40007fde0ff */
[----:B------:R0:W-:Y:S01]  /*d6e0*/  @P5 STG.E.U8 desc[UR14][R26.64], R77 ;  /* 0x0000004d1a005986 */ /* 0x0001e2000c10110e */
[----:B------:R-:W-:Y:S01]  /*d6f0*/  ISETP.LT.AND P5, PT, R13, UR8, !P0 ;  /* 0x000000080d007c0c */ /* 0x000fe2000c7a1270 */
[----:B------:R-:W-:Y:S01]  /*d700*/  IMAD.X R75, R75, 0x1, R25, P3 ;  /* 0x000000014b4b7824 */ /* 0x000fe200018e0619 */
[----:B------:R-:W-:Y:S01]  /*d710*/  PRMT R79, R5, 0x7770, RZ ;  /* 0x00007770054f7816 */ /* 0x000fe200000000ff */
[----:B------:R-:W-:Y:S01]  /*d720*/  IMAD.X R73, R78, 0x1, R0, P6 ;  /* 0x000000014e497824 */ /* 0x000fe200030e0600 */
[----:B------:R-:W-:Y:S01]  /*d730*/  ISETP.GE.AND P3, PT, R24, UR4, PT ;  /* 0x0000000418007c0c */ /* 0x000fe2000bf66270 */
[----:B------:R-:W-:Y:S01]  /*d740*/  ULDC UR4, c[0x0][0x248] ;  /* 0x0000920000047ab9 */ /* 0x000fe20000000800 */
[----:B------:R4:W-:Y:S01]  /*d750*/  @P4 STG.E.U8 desc[UR14][R74.64], R81 ;  /* 0x000000514a004986 */ /* 0x0009e2000c10110e */
[----:B------:R-:W-:Y:S01]  /*d760*/  ISETP.LT.AND P4, PT, R14, UR16, !P0 ;  /* 0x000000100e007c0c */ /* 0x000fe2000c781270 */
[----:B------:R-:W-:Y:S01]  /*d770*/  VIADD R24, R12, 0x7 ;  /* 0x000000070c187836 */ /* 0x000fe20000000000 */
[----:B------:R-:W-:Y:S01]  /*d780*/  ULDC UR8, c[0x0][0x228] ;  /* 0x00008a0000087ab9 */ /* 0x000fe20000000800 */
[C---:B0-----:R-:W-:Y:S01]  /*d790*/  VIADD R77, R76.reuse, UR4 ;  /* 0x000000044c4d7c36 */ /* 0x041fe20008000000 */
[----:B------:R-:W-:-:S02]  /*d7a0*/  IADD3 R26, P0, R76, R3, RZ ;  /* 0x000000034c1a7210 */ /* 0x000fc40007f1e0ff */
[----:B------:R0:W-:Y:S01]  /*d7b0*/  @P5 STG.E.U8 desc[UR14][R72.64], R79 ;  /* 0x0000004f48005986 */ /* 0x0001e2000c10110e */
[----:B------:R-:W-:Y:S01]  /*d7c0*/  ISETP.LT.AND P5, PT, R13, UR12, !P2 ;  /* 0x0000000c0d007c0c */ /* 0x000fe2000d7a1270 */
[----:B------:R-:W-:Y:S01]  /*d7d0*/  ULDC UR4, c[0x0][0x22c] ;  /* 0x00008b0000047ab9 */ /* 0x000fe20000000800 */
[----:B------:R-:W-:Y:S01]  /*d7e0*/  SHF.R.S32.HI R80, RZ, 0x1f, R77 ;  /* 0x0000001fff507819 */ /* 0x000fe2000001144d */
[--C-:B------:R-:W-:Y:S01]  /*d7f0*/  IMAD.X R27, R78, 0x1, R25.reuse, P0 ;  /* 0x000000014e1b7824 */ /* 0x100fe200000e0619 */
[-C--:B----4-:R-:W-:Y:S02]  /*d800*/  IADD3 R74, P6, R77, R2.reuse, RZ ;  /* 0x000000024d4a7210 */ /* 0x090fe40007fde0ff */
[C---:B------:R-:W-:Y:S02]  /*d810*/  PRMT R81, R5.reuse, 0x7771, RZ ;  /* 0x0000777105517816 */ /* 0x040fe400000000ff */
[----:B------:R-:W-:Y:S01]  /*d820*/  ISETP.GE.AND P0, PT, R4, UR4, PT ;  /* 0x0000000404007c0c */ /* 0x000fe2000bf06270 */
[----:B------:R-:W-:Y:S01]  /*d830*/  IMAD.X R75, R80, 0x1, R0, P6 ;  /* 0x00000001504b7824 */ /* 0x000fe200030e0600 */
[----:B------:R-:W-:Y:S01]  /*d840*/  ULDC UR4, c[0x0][0x248] ;  /* 0x0000920000047ab9 */ /* 0x000fe20000000800 */
[----:B0-----:R-:W-:Y:S01]  /*d850*/  PRMT R79, R5, 0x7772, RZ ;  /* 0x00007772054f7816 */ /* 0x001fe200000000ff */
[----:B------:R-:W-:Y:S01]  /*d860*/  @P4 STG.E.U8 desc[UR14][R26.64], R81 ;  /* 0x000000511a004986 */ /* 0x000fe2000c10110e */
[----:B------:R-:W-:Y:S01]  /*d870*/  ISETP.LT.AND P4, PT, R14, UR20, !P2 ;  /* 0x000000140e007c0c */ /* 0x000fe2000d781270 */
[C---:B------:R-:W-:Y:S01]  /*d880*/  VIADD R76, R77.reuse, UR4 ;  /* 0x000000044d4c7c36 */ /* 0x040fe20008000000 */
[----:B------:R-:W-:Y:S01]  /*d890*/  IADD3 R72, P2, R77, R3, RZ ;  /* 0x000000034d487210 */ /* 0x000fe20007f5e0ff */
[----:B------:R0:W-:Y:S01]  /*d8a0*/  @P5 STG.E.U8 desc[UR14][R74.64], R79 ;  /* 0x0000004f4a005986 */ /* 0x0001e2000c10110e */
[----:B------:R-:W-:Y:S01]  /*d8b0*/  ISETP.LT.AND P5, PT, R13, UR18, !P1 ;  /* 0x000000120d007c0c */ /* 0x000fe2000cfa1270 */
[----:B------:R-:W-:Y:S01]  /*d8c0*/  ULDC UR4, c[0x0][0x22c] ;  /* 0x00008b0000047ab9 */ /* 0x000fe20000000800 */
[----:B------:R-:W-:Y:S01]  /*d8d0*/  SHF.R.S32.HI R78, RZ, 0x1f, R76 ;  /* 0x0000001fff4e7819 */ /* 0x000fe2000001144c */
[----:B------:R-:W-:Y:S01]  /*d8e0*/  IMAD.X R73, R80, 0x1, R25, P2 ;  /* 0x0000000150497824 */ /* 0x000fe200010e0619 */
[----:B------:R-:W-:-:S02]  /*d8f0*/  IADD3 R4, P6, R76, R2, RZ ;  /* 0x000000024c047210 */ /* 0x000fc40007fde0ff */
[----:B------:R-:W-:Y:S02]  /*d900*/  PRMT R77, R5, 0x7773, RZ ;  /* 0x00007773054d7816 */ /* 0x000fe400000000ff */
[----:B------:R-:W-:Y:S01]  /*d910*/  ISETP.LT.AND P1, PT, R14, UR24, !P1 ;  /* 0x000000180e007c0c */ /* 0x000fe2000cf21270 */
[----:B------:R-:W-:Y:S01]  /*d920*/  IMAD.X R5, R78, 0x1, R0, P6 ;  /* 0x000000014e057824 */ /* 0x000fe200030e0600 */
[----:B------:R-:W-:Y:S01]  /*d930*/  ISETP.GE.AND P2, PT, R24, UR4, PT ;  /* 0x0000000418007c0c */ /* 0x000fe2000bf46270 */
[----:B------:R4:W-:Y:S01]  /*d940*/  @P4 STG.E.U8 desc[UR14][R72.64], R77 ;  /* 0x0000004d48004986 */ /* 0x0009e2000c10110e */
[----:B0-----:R-:W-:Y:S01]  /*d950*/  PRMT R75, R6, 0x7770, RZ ;  /* 0x00007770064b7816 */ /* 0x001fe200000000ff */
[----:B------:R-:W-:Y:S01]  /*d960*/  ULDC UR4, c[0x0][0x248] ;  /* 0x0000920000047ab9 */ /* 0x000fe20000000800 */
[C---:B------:R-:W-:Y:S01]  /*d970*/  IADD3 R26, P4, R76.reuse, R3, RZ ;  /* 0x000000034c1a7210 */ /* 0x040fe20007f9e0ff */
[----:B------:R-:W-:Y:S01]  /*d980*/  VIADD R74, R76, UR4 ;  /* 0x000000044c4a7c36 */ /* 0x000fe20008000000 */
[----:B------:R-:W-:Y:S01]  /*d990*/  PRMT R79, R6, 0x7771, RZ ;  /* 0x00007771064f7816 */ /* 0x000fe200000000ff */
[----:B------:R0:W-:Y:S01]  /*d9a0*/  @P5 STG.E.U8 desc[UR14][R4.64], R75 ;  /* 0x0000004b04005986 */ /* 0x0001e2000c10110e */
[----:B------:R-:W-:Y:S01]  /*d9b0*/  ISETP.LT.AND P5, PT, R13, UR22, !P3 ;  /* 0x000000160d007c0c */ /* 0x000fe2000dfa1270 */
[----:B------:R-:W-:Y:S01]  /*d9c0*/  IMAD.X R27, R78, 0x1, R25, P4 ;  /* 0x000000014e1b7824 */ /* 0x000fe200020e0619 */
[----:B------:R-:W-:Y:S01]  /*d9d0*/  ULDC UR4, c[0x0][0x22c] ;  /* 0x00008b0000047ab9 */ /* 0x000fe20000000800 */
[----:B------:R-:W-:Y:S01]  /*d9e0*/  VIADD R24, R12, 0x8 ;  /* 0x000000080c187836 */ /* 0x000fe20000000000 */
[----:B----4-:R-:W-:-:S02]  /*d9f0*/  SHF.R.S32.HI R73, RZ, 0x1f, R74 ;  /* 0x0000001fff497819 */ /* 0x010fc4000001144a */
[----:B------:R4:W-:Y:S01]  /*da00*/  @P1 STG.E.U8 desc[UR14][R26.64], R79 ;  /* 0x0000004f1a001986 */ /* 0x0009e2000c10110e */
[----:B------:R-:W-:Y:S02]  /*da10*/  ISETP.LT.AND P1, PT, R14, UR26, !P3 ;  /* 0x0000001a0e007c0c */ /* 0x000fe4000df21270 */
[----:B------:R-:W-:Y:S01]  /*da20*/  ISETP.GE.AND P4, PT, R24, UR4, PT ;  /* 0x0000000418007c0c */ /* 0x000fe2000bf86270 */
[----:B------:R-:W-:Y:S01]  /*da30*/  ULDC UR4, c[0x0][0x248] ;  /* 0x0000920000047ab9 */ /* 0x000fe20000000800 */
[-C--:B0-----:R-:W-:Y:S01]  /*da40*/  IADD3 R4, P6, R74, R2.reuse, RZ ;  /* 0x000000024a047210 */ /* 0x081fe20007fde0ff */
[----:B------:R-:W-:Y:S01]  /*da50*/  VIADD R24, R12, 0x9 ;  /* 0x000000090c187836 */ /* 0x000fe20000000000 */
[C---:B------:R-:W-:Y:S01]  /*da60*/  IADD3 R72, P3, R74.reuse, R3, RZ ;  /* 0x000000034a487210 */ /* 0x040fe20007f7e0ff */
[----:B------:R-:W-:Y:S01]  /*da70*/  VIADD R74, R74, UR4 ;  /* 0x000000044a4a7c36 */ /* 0x000fe20008000000 */
[C---:B------:R-:W-:Y:S01]  /*da80*/  PRMT R77, R6.reuse, 0x7772, RZ ;  /* 0x00007772064d7816 */ /* 0x040fe200000000ff */
[C---:B------:R-:W-:Y:S01]  /*da90*/  IMAD.X R5, R73.reuse, 0x1, R0, P6 ;  /* 0x0000000149057824 */ /* 0x040fe200030e0600 */
[----:B------:R-:W-:Y:S01]  /*daa0*/  PRMT R75, R6, 0x7773, RZ ;  /* 0x00007773064b7816 */ /* 0x000fe200000000ff */
[----:B------:R-:W-:Y:S01]  /*dab0*/  IMAD.X R73, R73, 0x1, R25, P3 ;  /* 0x0000000149497824 */ /* 0x000fe200018e0619 */
[----:B------:R-:W-:Y:S01]  /*dac0*/  ISETP.GE.AND P3, PT, R24, UR6, PT ;  /* 0x0000000618007c0c */ /* 0x000fe2000bf66270 */
[----:B------:R-:W-:Y:S01]  /*dad0*/  ULDC UR6, c[0x0][0x228] ;  /* 0x00008a0000067ab9 */ /* 0x000fe20000000800 */
[----:B------:R0:W-:Y:S01]  /*dae0*/  @P5 STG.E.U8 desc[UR14][R4.64], R77 ;  /* 0x0000004d04005986 */ /* 0x0001e2000c10110e */
[----:B------:R-:W-:Y:S01]  /*daf0*/  ISETP.LT.AND P5, PT, R13, UR28, !P0 ;  /* 0x0000001c0d007c0c */ /* 0x000fe2000c7a1270 */
[----:B------:R-:W-:Y:S01]  /*db00*/  VIADD R6, R12, 0xa ;  /* 0x0000000a0c067836 */ /* 0x000fe20000000000 */
[----:B------:R-:W-:Y:S01]  /*db10*/  SHF.R.S32.HI R24, RZ, 0x1f, R74 ;  /* 0x0000001fff187819 */ /* 0x000fe2000001144a */
[----:B------:R-:W-:Y:S01]  /*db20*/  ULDC UR4, c[0x0][0x22c] ;  /* 0x00008b0000047ab9 */ /* 0x000fe20000000800 */
[----:B------:R-:W-:Y:S01]  /*db30*/  ISETP.LT.AND P0, PT, R14, UR6, !P0 ;  /* 0x000000060e007c0c */ /* 0x000fe2000c701270 */
[----:B------:R1:W-:Y:S01]  /*db40*/  @P1 STG.E.U8 desc[UR14][R72.64], R75 ;  /* 0x0000004b48001986 */ /* 0x0003e2000c10110e */
[C---:B----4-:R-:W-:Y:S01]  /*db50*/  PRMT R79, R7.reuse, 0x7770, RZ ;  /* 0x00007770074f7816 */ /* 0x050fe200000000ff */
[----:B------:R-:W-:Y:S01]  /*db60*/  ULDC UR6, c[0x0][0x228] ;  /* 0x00008a0000067ab9 */ /* 0x000fe20000000800 */
[----:B------:R-:W-:Y:S01]  /*db70*/  ISETP.GE.AND P1, PT, R6, UR4, PT ;  /* 0x0000000406007c0c */ /* 0x000fe2000bf26270 */
[----:B------:R-:W-:Y:S01]  /*db80*/  ULDC UR4, c[0x0][0x248] ;  /* 0x0000920000047ab9 */ /* 0x000fe20000000800 */
[C---:B0-----:R-:W-:Y:S01]  /*db90*/  IADD3 R4, P6, R74.reuse, R2, RZ ;  /* 0x000000024a047210 */ /* 0x041fe20007fde0ff */
[----:B------:R-:W-:Y:S01]  /*dba0*/  VIADD R6, R74, UR4 ;  /* 0x000000044a067c36 */ /* 0x000fe20008000000 */
[----:B------:R-:W-:Y:S01]  /*dbb0*/  PRMT R77, R7, 0x7771, RZ ;  /* 0x00007771074d7816 */ /* 0x000fe200000000ff */
[----:B------:R-:W-:-:S02]  /*dbc0*/  ULDC UR4, c[0x0][0x248] ;  /* 0x0000920000047ab9 */ /* 0x000fc40000000800 */
[----:B------:R-:W-:Y:S01]  /*dbd0*/  IMAD.X R5, R24, 0x1, R0, P6 ;  /* 0x0000000118057824 */ /* 0x000fe200030e0600 */
[----:B------:R-:W-:Y:S01]  /*dbe0*/  IADD3 R26, P6, R74, R3, RZ ;  /* 0x000000034a1a7210 */ /* 0x000fe20007fde0ff */
[----:B-1----:R-:W-:Y:S01]  /*dbf0*/  VIADD R72, R6, UR4 ;  /* 0x0000000406487c36 */ /* 0x002fe20008000000 */
[----:B------:R-:W-:Y:S01]  /*dc00*/  PRMT R75, R7, 0x7773, RZ ;  /* 0x00007773074b7816 */ /* 0x000fe200000000ff */
[----:B------:R-:W-:Y:S01]  /*dc10*/  ULDC UR4, c[0x0][0x22c] ;  /* 0x00008b0000047ab9 */ /* 0x000fe20000000800 */
[----:B------:R0:W-:Y:S01]  /*dc20*/  @P5 STG.E.U8 desc[UR14][R4.64], R79 ;  /* 0x0000004f04005986 */ /* 0x0001e2000c10110e */
[----:B------:R-:W-:Y:S01]  /*dc30*/  IMAD.X R27, R24, 0x1, R25, P6 ;  /* 0x00000001181b7824 */ /* 0x000fe200030e0619 */
[----:B------:R-:W-:Y:S01]  /*dc40*/  ISETP.LT.AND P5, PT, R13, UR6, !P2 ;  /* 0x000000060d007c0c */ /* 0x000fe2000d7a1270 */
[----:B------:R-:W-:Y:S01]  /*dc50*/  ULDC UR6, c[0x0][0x228] ;  /* 0x00008a0000067ab9 */ /* 0x000fe20000000800 */
[----:B------:R-:W-:Y:S01]  /*dc60*/  PRMT R73, R7, 0x7772, RZ ;  /* 0x0000777207497816 */ /* 0x000fe200000000ff */
[----:B------:R-:W-:Y:S01]  /*dc70*/  VIADD R24, R12, 0xb ;  /* 0x0000000b0c187836 */ /* 0x000fe20000000000 */
[----:B------:R1:W-:Y:S01]  /*dc80*/  @P0 STG.E.U8 desc[UR14][R26.64], R77 ;  /* 0x0000004d1a000986 */ /* 0x0003e2000c10110e */
[----:B------:R-:W-:-:S02]  /*dc90*/  SHF.R.S32.HI R7, RZ, 0x1f, R6 ;  /* 0x0000001fff077819 */ /* 0x000fc40000011406 */
[----:B------:R-:W-:Y:S01]  /*dca0*/  ISETP.LT.AND P0, PT, R14, UR6, !P2 ;  /* 0x000000060e007c0c */ /* 0x000fe2000d701270 */
[----:B------:R-:W-:Y:S01]  /*dcb0*/  ULDC UR6, c[0x0][0x228] ;  /* 0x00008a0000067ab9 */ /* 0x000fe20000000800 */
[----:B------:R-:W-:Y:S02]  /*dcc0*/  SHF.R.S32.HI R74, RZ, 0x1f, R72 ;  /* 0x0000001fff4a7819 */ /* 0x000fe40000011448 */
[C---:B0-----:R-:W-:Y:S02]  /*dcd0*/  IADD3 R4, P6, R6.reuse, R2, RZ ;  /* 0x0000000206047210 */ /* 0x041fe40007fde0ff */
[----:B------:R-:W-:-:S03]  /*dce0*/  IADD3 R6, P2, R6, R3, RZ ;  /* 0x0000000306067210 */ /* 0x000fc60007f5e0ff */
[--C-:B------:R-:W-:Y:S01]  /*dcf0*/  IMAD.X R5, R7, 0x1, R0.reuse, P6 ;  /* 0x0000000107057824 */ /* 0x100fe200030e0600 */
[----:B------:R-:W-:Y:S01]  /*dd00*/  ISETP.LT.AND P6, PT, R13, UR8, !P4 ;  /* 0x000000080d007c0c */ /* 0x000fe2000e7c1270 */
[----:B------:R-:W-:Y:S01]  /*dd10*/  IMAD.X R7, R7, 0x1, R25, P2 ;  /* 0x0000000107077824 */ /* 0x000fe200010e0619 */
[----:B------:R-:W-:Y:S01]  /*dd20*/  ISETP.GE.AND P2, PT, R24, UR4, PT ;  /* 0x0000000418007c0c */ /* 0x000fe2000bf46270 */
[----:B------:R-:W-:Y:S01]  /*dd30*/  ULDC UR4, c[0x0][0x248] ;  /* 0x0000920000047ab9 */ /* 0x000fe20000000800 */
[----:B------:R0:W-:Y:S01]  /*dd40*/  @P5 STG.E.U8 desc[UR14][R4.64], R73 ;  /* 0x0000004904005986 */ /* 0x0001e2000c10110e */
[----:B-1----:R-:W-:Y:S01]  /*dd50*/  IADD3 R26, P5, R72, R2, RZ ;  /* 0x00000002481a7210 */ /* 0x002fe20007fbe0ff */
[----:B------:R-:W-:Y:S01]  /*dd60*/  ULDC UR8, c[0x0][0x228] ;  /* 0x00008a0000087ab9 */ /* 0x000fe20000000800 */
[----:B------:R-:W-:Y:S01]  /*dd70*/  PRMT R77, R8, 0x7770, RZ ;  /* 0x00007770084d7816 */ /* 0x000fe200000000ff */
[----:B------:R1:W-:Y:S01]  /*dd80*/  @P0 STG.E.U8 desc[UR14][R6.64], R75 ;  /* 0x0000004b06000986 */ /* 0x0003e2000c10110e */
[----:B------:R-:W-:Y:S01]  /*dd90*/  ISETP.LT.AND P0, PT, R14, UR6, !P4 ;  /* 0x000000060e007c0c */ /* 0x000fe2000e701270 */
[----:B------:R-:W-:Y:S01]  /*dda0*/  IMAD.X R27, R74, 0x1, R0, P5 ;  /* 0x000000014a1b7824 */ /* 0x000fe200028e0600 */
[----:B------:R-:W-:Y:S01]  /*ddb0*/  ISETP.LT.AND P5, PT, R13, UR8, !P3 ;  /* 0x000000080d007c0c */ /* 0x000fe2000dfa1270 */
[----:B------:R-:W-:Y:S01]  /*ddc0*/  VIADD R24, R12, 0xc ;  /* 0x0000000c0c187836 */ /* 0x000fe20000000000 */
[----:B------:R-:W-:Y:S01]  /*ddd0*/  ULDC UR6, c[0x0][0x228] ;  /* 0x00008a0000067ab9 */ /* 0x000fe20000000800 */
[----:B------:R-:W-:Y:S01]  /*dde0*/  ULDC UR8, c[0x0][0x228] ;  /* 0x00008a0000087ab9 */ /* 0x000fe20000000800 */
[----:B------:R4:W-:Y:S01]  /*ddf0*/  @P6 STG.E.U8 desc[UR14][R26.64], R77 ;  /* 0x0000004d1a006986 */ /* 0x0009e2000c10110e */
[C---:B0-----:R-:W-:Y:S01]  /*de00*/  VIADD R73, R72.reuse, UR4 ;  /* 0x0000000448497c36 */ /* 0x041fe20008000000 */
[----:B------:R-:W-:Y:S01]  /*de10*/  IADD3 R4, P4, R72, R3, RZ ;  /* 0x0000000348047210 */ /* 0x000fe20007f9e0ff */
[----:B------:R-:W-:Y:S01]  /*de20*/  ULDC UR4, c[0x0][0x22c] ;  /* 0x00008b0000047ab9 */ /* 0x000fe20000000800 */
[----:B-1----:R-:W-:-:S02]  /*de30*/  PRMT R75, R8, 0x7772, RZ ;  /* 0x00007772084b7816 */ /* 0x002fc400000000ff */
[----:B------:R-:W-:Y:S01]  /*de40*/  SHF.R.S32.HI R76, RZ, 0x1f, R73 ;  /* 0x0000001fff4c7819 */ /* 0x000fe20000011449 */
[--C-:B------:R-:W-:Y:S01]  /*de50*/  IMAD.X R5, R74, 0x1, R25.reuse, P4 ;  /* 0x000000014a057824 */ /* 0x100fe200020e0619 */
[CC--:B------:R-:W-:Y:S02]  /*de60*/  IADD3 R6, P6, R73.reuse, R2.reuse, RZ ;  /* 0x0000000249067210 */ /* 0x0c0fe40007fde0ff */
[----:B------:R-:W-:Y:S01]  /*de70*/  ISETP.GE.AND P4, PT, R24, UR4, PT ;  /* 0x0000000418007c0c */ /* 0x000fe2000bf86270 */
[----:B------:R-:W-:Y:S01]  /*de80*/  ULDC UR4, c[0x0][0x248] ;  /* 0x0000920000047ab9 */ /* 0x000fe20000000800 */
[----:B----4-:R-:W-:Y:S01]  /*de90*/  PRMT R77, R8, 0x7771, RZ ;  /* 0x00007771084d7816 */ /* 0x010fe200000000ff */
[----:B------:R-:W-:Y:S02]  /*dea0*/  IMAD.X R7, R76, 0x1, R0, P6 ;  /* 0x000000014c077824 */ /* 0x000fe400030e0600 */
[C---:B------:R-:W-:Y:S01]  /*deb0*/  VIADD R72, R73.reuse, UR4 ;  /* 0x0000000449487c36 */ /* 0x040fe20008000000 */
[----:B------:R-:W-:Y:S01]  /*dec0*/  ULDC UR4, c[0x0][0x22c] ;  /* 0x00008b0000047ab9 */ /* 0x000fe20000000800 */
[----:B------:R0:W-:Y:S01]  /*ded0*/  @P0 STG.E.U8 desc[UR14][R4.64], R77 ;  /* 0x0000004d04000986 */ /* 0x0001e2000c10110e */
[----:B------:R-:W-:Y:S01]  /*dee0*/  ISETP.LT.AND P0, PT, R14, UR6, !P3 ;  /* 0x000000060e007c0c */ /* 0x000fe2000df01270 */
[----:B------:R-:W-:Y:S01]  /*def0*/  VIADD R24, R12, 0xd ;  /* 0x0000000d0c187836 */ /* 0x000fe20000000000 */
[----:B------:R-:W-:Y:S01]  /*df00*/  IADD3 R26, P3, R73, R3, RZ ;  /* 0x00000003491a7210 */ /* 0x000fe20007f7e0ff */
[----:B------:R1:W-:Y:S01]  /*df10*/  @P5 STG.E.U8 desc[UR14][R6.64], R75 ;  /* 0x0000004b06005986 */ /* 0x0003e2000c10110e */
[----:B------:R-:W-:Y:S01]  /*df20*/  ISETP.LT.AND P5, PT, R13, UR8, !P1 ;  /* 0x000000080d007c0c */ /* 0x000fe2000cfa1270 */
[----:B------:R-:W-:Y:S01]  /*df30*/  ULDC UR6, c[0x0][0x228] ;  /* 0x00008a0000067ab9 */ /* 0x000fe20000000800 */
[----:B------:R-:W-:Y:S01]  /*df40*/  SHF.R.S32.HI R74, RZ, 0x1f, R72 ;  /* 0x0000001fff4a7819 */ /* 0x000fe20000011448 */
[----:B------:R-:W-:Y:S01]  /*df50*/  IMAD.X R27, R76, 0x1, R25, P3 ;  /* 0x000000014c1b7824 */ /* 0x000fe200018e0619 */
[----:B------:R-:W-:Y:S01]  /*df60*/  ISETP.LT.AND P1, PT, R14, UR6, !P1 ;  /* 0x000000060e007c0c */ /* 0x000fe2000cf21270 */
[----:B------:R-:W-:Y:S01]  /*df70*/  ULDC UR8, c[0x0][0x228] ;  /* 0x00008a0000087ab9 */ /* 0x000fe20000000800 */
[----:B------:R-:W-:Y:S01]  /*df80*/  PRMT R73, R9, 0x7770, RZ ;  /* 0x0000777009497816 */ /* 0x000fe200000000ff */
[----:B------:R-:W-:Y:S01]  /*df90*/  ULDC UR6, c[0x0][0x228] ;  /* 0x00008a0000067ab9 */ /* 0x000fe20000000800 */
[----:B0-----:R-:W-:-:S02]  /*dfa0*/  IADD3 R4, P6, R72, R2, RZ ;  /* 0x0000000248047210 */ /* 0x001fc40007fde0ff */
[----:B------:R-:W-:Y:S01]  /*dfb0*/  ISETP.GE.AND P3, PT, R24, UR4, PT ;  /* 0x0000000418007c0c */ /* 0x000fe2000bf66270 */
[----:B------:R-:W-:Y:S01]  /*dfc0*/  ULDC UR4, c[0x0][0x248] ;  /* 0x0000920000047ab9 */ /* 0x000fe20000000800 */
[----:B-1----:R-:W-:Y:S01]  /*dfd0*/  PRMT R75, R8, 0x7773, RZ ;  /* 0x00007773084b7816 */ /* 0x002fe200000000ff */
[----:B------:R-:W-:Y:S02]  /*dfe0*/  IMAD.X R5, R74, 0x1, R0, P6 ;  /* 0x000000014a057824 */ /* 0x000fe400030e0600 */
[C---:B------:R-:W-:Y:S01]  /*dff0*/  VIADD R24, R72.reuse, UR4 ;  /* 0x0000000448187c36 */ /* 0x040fe20008000000 */
[----:B------:R-:W-:Y:S01]  /*e000*/  ULDC UR4, c[0x0][0x22c] ;  /* 0x00008b0000047ab9 */ /* 0x000fe20000000800 */
[----:B------:R0:W-:Y:S01]  /*e010*/  @P0 STG.E.U8 desc[UR14][R26.64], R75 ;  /* 0x0000004b1a000986 */ /* 0x0001e2000c10110e */
[----:B------:R-:W-:Y:S01]  /*e020*/  IADD3 R6, P0, R72, R3, RZ ;  /* 0x0000000348067210 */ /* 0x000fe20007f1e0ff */
[----:B------:R-:W-:Y:S01]  /*e030*/  VIADD R8, R12, 0xe ;  /* 0x0000000e0c087836 */ /* 0x000fe20000000000 */
[----:B------:R-:W-:Y:S01]  /*e040*/  SHF.R.S32.HI R76, RZ, 0x1f, R24 ;  /* 0x0000001fff4c7819 */ /* 0x000fe20000011418 */
[----:B------:R1:W-:Y:S01]  /*e050*/  @P5 STG.E.U8 desc[UR14][R4.64], R73 ;  /* 0x0000004904005986 */ /* 0x0003e2000c10110e */
[----:B------:R-:W-:Y:S01]  /*e060*/  ISETP.LT.AND P5, PT, R13, UR8, !P2 ;  /* 0x000000080d007c0c */ /* 0x000fe2000d7a1270 */
[----:B------:R-:W-:Y:S01]  /*e070*/  IMAD.X R7, R74, 0x1, R25, P0 ;  /* 0x000000014a077824 */ /* 0x000fe200000e0619 */
[----:B------:R-:W-:Y:S01]  /*e080*/  ISETP.GE.AND P0, PT, R8, UR4, PT ;  /* 0x0000000408007c0c */ /* 0x000fe2000bf06270 */
[----:B------:R-:W-:Y:S01]  /*e090*/  ULDC UR4, c[0x0][0x248] ;  /* 0x0000920000047ab9 */ /* 0x000fe20000000800 */
[----:B------:R-:W-:Y:S01]  /*e0a0*/  ULDC UR8, c[0x0][0x228] ;  /* 0x00008a0000087ab9 */ /* 0x000fe20000000800 */
[----:B------:R-:W-:Y:S01]  /*e0b0*/  VIADD R72, R24, UR4 ;  /* 0x0000000418487c36 */ /* 0x000fe20008000000 */
[----:B------:R-:W-:Y:S01]  /*e0c0*/  ULDC UR4, c[0x0][0x22c] ;  /* 0x00008b0000047ab9 */ /* 0x000fe20000000800 */
[----:B0-----:R-:W-:Y:S01]  /*e0d0*/  PRMT R75, R9, 0x7771, RZ ;  /* 0x00007771094b7816 */ /* 0x001fe200000000ff */
[----:B------:R-:W-:Y:S01]  /*e0e0*/  VIADD R8, R12, 0xf ;  /* 0x0000000f0c087836 */ /* 0x000fe20000000000 */
[----:B------:R-:W-:-:S02]  /*e0f0*/  IADD3 R26, P6, R24, R2, RZ ;  /* 0x00000002181a7210 */ /* 0x000fc40007fde0ff */
[----:B-1----:R-:W-:Y:S01]  /*e100*/  PRMT R73, R9, 0x7772, RZ ;  /* 0x0000777209497816 */ /* 0x002fe200000000ff */
[----:B------:R0:W-:Y:S01]  /*e110*/  @P1 STG.E.U8 desc[UR14][R6.64], R75 ;  /* 0x0000004b06001986 */ /* 0x0001e2000c10110e */
[----:B------:R-:W-:Y:S01]  /*e120*/  ISETP.LT.AND P1, PT, R14, UR6, !P2 ;  /* 0x000000060e007c0c */ /* 0x000fe2000d721270 */
[----:B------:R-:W-:Y:S01]  /*e130*/  IMAD.X R27, R76, 0x1, R0, P6 ;  /* 0x000000014c1b7824 */ /* 0x000fe200030e0600 */
[----:B------:R-:W-:Y:S01]  /*e140*/  IADD3 R4, P2, R24, R3, RZ ;  /* 0x0000000318047210 */ /* 0x000fe20007f5e0ff */
[----:B------:R-:W-:Y:S01]  /*e150*/  ULDC UR6, c[0x0][0x228] ;  /* 0x00008a0000067ab9 */ /* 0x000fe20000000800 */
[----:B------:R-:W-:Y:S01]  /*e160*/  SHF.R.S32.HI R74, RZ, 0x1f, R72 ;  /* 0x0000001fff4a7819 */ /* 0x000fe20000011448 */
[----:B------:R-:W-:Y:S01]  /*e170*/  VIADD R24, R12, 0x10 ;  /* 0x000000100c187836 */ /* 0x000fe20000000000 */
[----:B------:R1:W-:Y:S01]  /*e180*/  @P5 STG.E.U8 desc[UR14][R26.64], R73 ;  /* 0x000000491a005986 */ /* 0x0003e2000c10110e */
[----:B------:R-:W-:Y:S01]  /*e190*/  ISETP.LT.AND P5, PT, R13, UR8, !P4 ;  /* 0x000000080d007c0c */ /* 0x000fe2000e7a1270 */
[----:B------:R-:W-:Y:S01]  /*e1a0*/  IMAD.X R5, R76, 0x1, R25, P2 ;  /* 0x000000014c057824 */ /* 0x000fe200010e0619 */
[----:B------:R-:W-:Y:S01]  /*e1b0*/  ISETP.GE.AND P2, PT, R8, UR4, PT ;  /* 0x0000000408007c0c */ /* 0x000fe2000bf46270 */
[----:B------:R-:W-:Y:S01]  /*e1c0*/  ULDC UR4, c[0x0][0x248] ;  /* 0x0000920000047ab9 */ /* 0x000fe20000000800 */
[----:B0-----:R-:W-:Y:S01]  /*e1d0*/  IADD3 R6, P6, R72, R2, RZ ;  /* 0x0000000248067210 */ /* 0x001fe20007fde0ff */
[----:B------:R-:W-:Y:S01]  /*e1e0*/  ULDC UR8, c[0x0][0x228] ;  /* 0x00008a0000087ab9 */ /* 0x000fe20000000800 */
[----:B------:R-:W-:-:S03]  /*e1f0*/  PRMT R75, R11, 0x7771, RZ ;  /* 0x000077710b4b7816 */ /* 0x000fc600000000ff */
[----:B------:R-:W-:Y:S01]  /*e200*/  IMAD.X R7, R74, 0x1, R0, P6 ;  /* 0x000000014a077824 */ /* 0x000fe200030e0600 */
[----:B-1----:R-:W-:Y:S01]  /*e210*/  PRMT R73, R9, 0x7773, RZ ;  /* 0x0000777309497816 */ /* 0x002fe200000000ff */
[----:B------:R-:W-:Y:S01]  /*e220*/  VIADD R26, R72, UR4 ;  /* 0x00000004481a7c36 */ /* 0x000fe20008000000 */
[----:B------:R-:W-:Y:S01]  /*e230*/  PRMT R27, R10, 0x7770, RZ ;  /* 0x000077700a1b7816 */ /* 0x000fe200000000ff */
[----:B------:R-:W-:Y:S02]  /*e240*/  ULDC UR4, c[0x0][0x22c] ;  /* 0x00008b0000047ab9 */ /* 0x000fe40000000800 */
[----:B------:R0:W-:Y:S01]  /*e250*/  @P1 STG.E.U8 desc[UR14][R4.64], R73 ;  /* 0x0000004904001986 */ /* 0x0001e2000c10110e */
[----:B------:R-:W-:Y:S01]  /*e260*/  ISETP.LT.AND P1, PT, R14, UR6, !P4 ;  /* 0x000000060e007c0c */ /* 0x000fe2000e721270 */
[----:B------:R-:W-:Y:S01]  /*e270*/  ULDC UR6, c[0x0][0x228] ;  /* 0x00008a0000067ab9 */ /* 0x000fe20000000800 */
[----:B------:R-:W-:Y:S01]  /*e280*/  IADD3 R8, P4, R72, R3, RZ ;  /* 0x0000000348087210 */ /* 0x000fe20007f9e0ff */
[----:B------:R1:W-:Y:S01]  /*e290*/  @P5 STG.E.U8 desc[UR14][R6.64], R27 ;  /* 0x0000001b06005986 */ /* 0x0003e2000c10110e */
[----:B------:R-:W-:Y:S01]  /*e2a0*/  ISETP.LT.AND P5, PT, R13, UR6, !P3 ;  /* 0x000000060d007c0c */ /* 0x000fe2000dfa1270 */
[----:B------:R-:W-:Y:S01]  /*e2b0*/  ULDC UR6, c[0x0][0x22c] ;  /* 0x00008b0000067ab9 */ /* 0x000fe20000000800 */
[----:B------:R-:W-:Y:S01]  /*e2c0*/  SHF.R.S32.HI R72, RZ, 0x1f, R26 ;  /* 0x0000001fff487819 */ /* 0x000fe2000001141a */
[----:B------:R-:W-:Y:S01]  /*e2d0*/  IMAD.X R9, R74, 0x1, R25, P4 ;  /* 0x000000014a097824 */ /* 0x000fe200020e0619 */
[----:B------:R-:W-:Y:S01]  /*e2e0*/  ISETP.GE.AND P4, PT, R24, UR4, PT ;  /* 0x0000000418007c0c */ /* 0x000fe2000bf86270 */
[----:B------:R-:W-:Y:S01]  /*e2f0*/  ULDC UR4, c[0x0][0x228] ;  /* 0x00008a0000047ab9 */ /* 0x000fe20000000800 */
[----:B------:R-:W-:Y:S01]  /*e300*/  VIADD R24, R12, 0x11 ;  /* 0x000000110c187836 */ /* 0x000fe20000000000 */
[----:B0-----:R-:W-:-:S02]  /*e310*/  IADD3 R4, P6, R26, R2, RZ ;  /* 0x000000021a047210 */ /* 0x001fc40007fde0ff */
[C---:B------:R-:W-:Y:S02]  /*e320*/  PRMT R73, R10.reuse, 0x7772, RZ ;  /* 0x000077720a497816 */ /* 0x040fe400000000ff */
[----:B-1----:R-:W-:Y:S01]  /*e330*/  PRMT R27, R10, 0x7771, RZ ;  /* 0x000077710a1b7816 */ /* 0x002fe200000000ff */
[----:B------:R-:W-:-:S04]  /*e340*/  IMAD.X R5, R72, 0x1, R0, P6 ;  /* 0x0000000148057824 */ /* 0x000fc800030e0600 */
[----:B------:R0:W-:Y:S01]  /*e350*/  @P1 STG.E.U8 desc[UR14][R8.64], R27 ;  /* 0x0000001b08001986 */ /* 0x0001e2000c10110e */
[----:B------:R-:W-:Y:S01]  /*e360*/  ISETP.LT.AND P1, PT, R14, UR4, !P3 ;  /* 0x000000040e007c0c */ /* 0x000fe2000df21270 */
[----:B------:R-:W-:Y:S01]  /*e370*/  ULDC UR4, c[0x0][0x248] ;  /* 0x0000920000047ab9 */ /* 0x000fe20000000800 */
[C---:B------:R-:W-:Y:S01]  /*e380*/  IADD3 R6, P3, R26.reuse, R3, RZ ;  /* 0x000000031a067210 */ /* 0x040fe20007f7e0ff */
[----:B------:R-:W-:Y:S01]  /*e390*/  VIADD R26, R26, UR4 ;  /* 0x000000041a1a7c36 */ /* 0x000fe20008000000 */
[----:B------:R1:W-:Y:S01]  /*e3a0*/  @P5 STG.E.U8 desc[UR14][R4.64], R73 ;  /* 0x0000004904005986 */ /* 0x0003e2000c10110e */
[----:B------:R-:W-:Y:S01]  /*e3b0*/  ISETP.LT.AND P5, PT, R13, UR8, !P0 ;  /* 0x000000080d007c0c */ /* 0x000fe2000c7a1270 */
[----:B------:R-:W-:Y:S01]  /*e3c0*/  ULDC UR4, c[0x0][0x22c] ;  /* 0x00008b0000047ab9 */ /* 0x000fe20000000800 */
[----:B------:R-:W-:Y:S01]  /*e3d0*/  IMAD.X R7, R72, 0x1, R25, P3 ;  /* 0x0000000148077824 */ /* 0x000fe200018e0619 */
[----:B------:R-:W-:Y:S01]  /*e3e0*/  ISETP.GE.AND P3, PT, R24, UR6, PT ;  /* 0x0000000618007c0c */ /* 0x000fe2000bf66270 */
[----:B------:R-:W-:Y:S01]  /*e3f0*/  ULDC UR6, c[0x0][0x228] ;  /* 0x00008a0000067ab9 */ /* 0x000fe20000000800 */
[----:B------:R-:W-:Y:S01]  /*e400*/  ULDC UR8, c[0x0][0x228] ;  /* 0x00008a0000087ab9 */ /* 0x000fe20000000800 */
[----:B0-----:R-:W-:Y:S01]  /*e410*/  PRMT R27, R10, 0x7773, RZ ;  /* 0x000077730a1b7816 */ /* 0x001fe200000000ff */
[----:B------:R-:W-:Y:S01]  /*e420*/  VIADD R8, R12, 0x12 ;  /* 0x000000120c087836 */ /* 0x000fe20000000000 */
[----:B------:R-:W-:-:S02]  /*e430*/  SHF.R.S32.HI R10, RZ, 0x1f, R26 ;  /* 0x0000001fff0a7819 */ /* 0x000fc4000001141a */
[----:B------:R-:W-:Y:S01]  /*e440*/  ISETP.LT.AND P0, PT, R14, UR6, !P0 ;  /* 0x000000060e007c0c */ /* 0x000fe2000c701270 */
[----:B------:R0:W-:Y:S01]  /*e450*/  @P1 STG.E.U8 desc[UR14][R6.64], R27 ;  /* 0x0000001b06001986 */ /* 0x0001e2000c10110e */
[----:B-1----:R-:W-:Y:S01]  /*e460*/  IADD3 R4, P6, R26, R2, RZ ;  /* 0x000000021a047210 */ /* 0x002fe20007fde0ff */
[----:B------:R-:W-:Y:S01]  /*e470*/  ULDC UR6, c[0x0][0x228] ;  /* 0x00008a0000067ab9 */ /* 0x000fe20000000800 */
[C---:B------:R-:W-:Y:S02]  /*e480*/  PRMT R9, R11.reuse, 0x7770, RZ ;  /* 0x000077700b097816 */ /* 0x040fe400000000ff */
[----:B------:R-:W-:Y:S01]  /*e490*/  ISETP.GE.AND P1, PT, R8, UR4, PT ;  /* 0x0000000408007c0c */ /* 0x000fe2000bf26270 */
[----:B------:R-:W-:Y:S01]  /*e4a0*/  IMAD.X R5, R10, 0x1, R0, P6 ;  /* 0x000000010a057824 */ /* 0x000fe200030e0600 */
[----:B------:R-:W-:Y:S01]  /*e4b0*/  ULDC UR4, c[0x0][0x248] ;  /* 0x0000920000047ab9 */ /* 0x000fe20000000800 */
[----:B------:R-:W-:Y:S01]  /*e4c0*/  PRMT R73, R11, 0x7772, RZ ;  /* 0x000077720b497816 */ /* 0x000fe200000000ff */
[C---:B------:R-:W-:Y:S01]  /*e4d0*/  VIADD R8, R26.reuse, UR4 ;  /* 0x000000041a087c36 */ /* 0x040fe20008000000 */
[----:B------:R-:W-:Y:S01]  /*e4e0*/  ULDC UR4, c[0x0][0x248] ;  /* 0x0000920000047ab9 */ /* 0x000fe20000000800 */
[----:B------:R1:W-:Y:S01]  /*e4f0*/  @P5 STG.E.U8 desc[UR14][R4.64], R9 ;  /* 0x0000000904005986 */ /* 0x0003e2000c10110e */
[----:B0-----:R-:W-:-:S02]  /*e500*/  IADD3 R6, P6, R26, R3, RZ ;  /* 0x000000031a067210 */ /* 0x001fc40007fde0ff */
[----:B------:R-:W-:Y:S01]  /*e510*/  ISETP.LT.AND P5, PT, R13, UR6, !P2 ;  /* 0x000000060d007c0c */ /* 0x000fe2000d7a1270 */
[----:B------:R-:W-:Y:S01]  /*e520*/  ULDC UR6, c[0x0][0x228] ;  /* 0x00008a0000067ab9 */ /* 0x000fe20000000800 */
[----:B------:R-:W-:Y:S01]  /*e530*/  SHF.R.S32.HI R24, RZ, 0x1f, R8 ;  /* 0x0000001fff187819 */ /* 0x000fe20000011408 */
[----:B------:R-:W-:Y:S01]  /*e540*/  IMAD.X R7, R10, 0x1, R25, P6 ;  /* 0x000000010a077824 */ /* 0x000fe200030e0619 */
[----:B------:R-:W-:Y:S01]  /*e550*/  PRMT R27, R11, 0x7773, RZ ;  /* 0x000077730b1b7816 */ /* 0x000fe200000000ff */
[----:B------:R-:W-:Y:S01]  /*e560*/  VIADD R11, R8, UR4 ;  /* 0x00000004080b7c36 */ /* 0x000fe20008000000 */
[----:B------:R-:W-:Y:S01]  /*e570*/  ULDC UR4, c[0x0][0x22c] ;  /* 0x00008b0000047ab9 */ /* 0x000fe20000000800 */
[----:B------:R-:W-:Y:S01]  /*e580*/  VIADD R10, R12, 0x13 ;  /* 0x000000130c0a7836 */ /* 0x000fe20000000000 */
[----:B------:R0:W-:Y:S01]  /*e590*/  @P0 STG.E.U8 desc[UR14][R6.64], R75 ;  /* 0x0000004b06000986 */ /* 0x0001e2000c10110e */
[-C--:B-1----:R-:W-:Y:S02]  /*e5a0*/  IADD3 R4, P6, R8, R2.reuse, RZ ;  /* 0x0000000208047210 */ /* 0x082fe40007fde0ff */
[----:B------:R-:W-:Y:S01]  /*e5b0*/  ISETP.LT.AND P0, PT, R14, UR6, !P2 ;  /* 0x000000060e007c0c */ /* 0x000fe2000d701270 */
[----:B------:R-:W-:Y:S01]  /*e5c0*/  ULDC UR6, c[0x0][0x228] ;  /* 0x00008a0000067ab9 */ /* 0x000fe20000000800 */
[----:B------:R-:W-:Y:S01]  /*e5d0*/  IADD3 R8, P2, R8, R3, RZ ;  /* 0x0000000308087210 */ /* 0x000fe20007f5e0ff */
[C---:B------:R-:W-:Y:S01]  /*e5e0*/  IMAD.X R5, R24.reuse, 0x1, R0, P6 ;  /* 0x0000000118057824 */ /* 0x040fe200030e0600 */
[----:B------:R-:W-:Y:S01]  /*e5f0*/  ISETP.LT.AND P6, PT, R13, UR8, !P4 ;  /* 0x000000080d007c0c */ /* 0x000fe2000e7c1270 */
[----:B------:R-:W-:Y:S01]  /*e600*/  ULDC UR8, c[0x0][0x228] ;  /* 0x00008a0000087ab9 */ /* 0x000fe20000000800 */
[----:B------:R-:W-:Y:S01]  /*e610*/  SHF.R.S32.HI R26, RZ, 0x1f, R11 ;  /* 0x0000001fff1a7819 */ /* 0x000fe2000001140b */
[----:B------:R-:W-:Y:S01]  /*e620*/  IMAD.X R9, R24, 0x1, R25, P2 ;  /* 0x0000000118097824 */ /* 0x000fe200010e0619 */
[----:B------:R1:W-:Y:S01]  /*e630*/  @P5 STG.E.U8 desc[UR14][R4.64], R73 ;  /* 0x0000004904005986 */ /* 0x0003e2000c10110e */
[----:B0-----:R-:W-:-:S02]  /*e640*/  IADD3 R6, P5, R11, R2, RZ ;  /* 0x000000020b067210 */ /* 0x001fc40007fbe0ff */
[----:B------:R-:W-:Y:S01]  /*e650*/  ISETP.GE.AND P2, PT, R10, UR4, PT ;  /* 0x000000040a007c0c */ /* 0x000fe2000bf46270 */
[----:B------:R-:W-:Y:S01]  /*e660*/  ULDC UR4, c[0x0][0x248] ;  /* 0x0000920000047ab9 */ /* 0x000fe20000000800 */
[----:B------:R0:W-:Y:S01]  /*e670*/  @P0 STG.E.U8 desc[UR14][R8.64], R27 ;  /* 0x0000001b08000986 */ /* 0x0001e2000c10110e */
[----:B------:R-:W-:Y:S01]  /*e680*/  ISETP.LT.AND P0, PT, R14, UR6, !P4 ;  /* 0x000000060e007c0c */ /* 0x000fe2000e701270 */
[----:B------:R-:W-:Y:S01]  /*e690*/  IMAD.X R7, R26, 0x1, R0, P5 ;  /* 0x000000011a077824 */ /* 0x000fe200028e0600 */
[----:B------:R-:W-:Y:S01]  /*e6a0*/  PRMT R75, R16, 0x7770, RZ ;  /* 0x00007770104b7816 */ /* 0x000fe200000000ff */
[----:B------:R-:W-:Y:S01]  /*e6b0*/  VIADD R24, R11, UR4 ;  /* 0x000000040b187c36 */ /* 0x000fe20008000000 */
[----:B------:R-:W-:Y:S01]  /*e6c0*/  ISETP.LT.AND P5, PT, R13, UR8, !P3 ;  /* 0x000000080d007c0c */ /* 0x000fe2000dfa1270 */
[----:B------:R-:W-:Y:S01]  /*e6d0*/  VIADD R10, R12, 0x14 ;  /* 0x000000140c0a7836 */ /* 0x000fe20000000000 */
[-C--:B-1----:R-:W-:Y:S01]  /*e6e0*/  IADD3 R4, P4, R11, R3.reuse, RZ ;  /* 0x000000030b047210 */ /* 0x082fe20007f9e0ff */
[----:B------:R1:W-:Y:S01]  /*e6f0*/  @P6 STG.E.U8 desc[UR14][R6.64], R75 ;  /* 0x0000004b06006986 */ /* 0x0003e2000c10110e */
[----:B------:R-:W-:Y:S01]  /*e700*/  SHF.R.S32.HI R72, RZ, 0x1f, R24 ;  /* 0x0000001fff487819 */ /* 0x000fe20000011418 */
[----:B------:R-:W-:Y:S01]  /*e710*/  ULDC UR4, c[0x0][0x22c] ;  /* 0x00008b0000047ab9 */ /* 0x000fe20000000800 */
[----:B------:R-:W-:Y:S01]  /*e720*/  PRMT R73, R16, 0x7771, RZ ;  /* 0x0000777110497816 */ /* 0x000fe200000000ff */
[----:B------:R-:W-:Y:S01]  /*e730*/  IMAD.X R5, R26, 0x1, R25, P4 ;  /* 0x000000011a057824 */ /* 0x000fe200020e0619 */
[-C--:B0-----:R-:W-:Y:S01]  /*e740*/  IADD3 R8, P6, R24, R2.reuse, RZ ;  /* 0x0000000218087210 */ /* 0x081fe20007fde0ff */
[----:B------:R-:W-:Y:S01]  /*e750*/  ULDC UR6, c[0x0][0x228] ;  /* 0x00008a0000067ab9 */ /* 0x000fe20000000800 */
[----:B------:R-:W-:Y:S01]  /*e760*/  PRMT R27, R16, 0x7772, RZ ;  /* 0x00007772101b7816 */ /* 0x000fe200000000ff */
[----:B------:R-:W-:Y:S01]  /*e770*/  ULDC UR8, c[0x0][0x228] ;  /* 0x00008a0000087ab9 */ /* 0x000fe20000000800 */
[----:B------:R0:W-:Y:S01]  /*e780*/  @P0 STG.E.U8 desc[UR14][R4.64], R73 ;  /* 0x0000004904000986 */ /* 0x0001e2000c10110e */
[--C-:B------:R-:W-:Y:S01]  /*e790*/  IMAD.X R9, R72, 0x1, R0.reuse, P6 ;  /* 0x0000000148097824 */ /* 0x100fe200030e0600 */
[----:B------:R-:W-:Y:S01]  /*e7a0*/  ISETP.GE.AND P4, PT, R10, UR4, PT ;  /* 0x000000040a007c0c */ /* 0x000fe2000bf86270 */
[----:B------:R-:W-:Y:S01]  /*e7b0*/  ULDC UR4, c[0x0][0x248] ;  /* 0x0000920000047ab9 */ /* 0x000fe20000000800 */
[----:B------:R-:W-:Y:S01]  /*e7c0*/  ISETP.LT.AND P0, PT, R14, UR6, !P3 ;  /* 0x000000060e007c0c */ /* 0x000fe2000df01270 */
[C---:B------:R-:W-:Y:S01]  /*e7d0*/  VIADD R11, R24.reuse, UR4 ;  /* 0x00000004180b7c36 */ /* 0x040fe20008000000 */
[-C--:B-1----:R-:W-:Y:S01]  /*e7e0*/  IADD3 R6, P3, R24, R3.reuse, RZ ;  /* 0x0000000318067210 */ /* 0x082fe20007f7e0ff */
[----:B------:R1:W-:Y:S01]  /*e7f0*/  @P5 STG.E.U8 desc[UR14][R8.64], R27 ;  /* 0x0000001b08005986 */ /* 0x0003e2000c10110e */
[----:B------:R-:W-:Y:S01]  /*e800*/  ISETP.LT.AND P5, PT, R13, UR8, !P1 ;  /* 0x000000080d007c0c */ /* 0x000fe2000cfa1270 */
[----:B------:R-:W-:Y:S01]  /*e810*/  VIADD R10, R12, 0x15 ;  /* 0x000000150c0a7836 */ /* 0x000fe20000000000 */
[----:B------:R-:W-:Y:S01]  /*e820*/  SHF.R.S32.HI R24, RZ, 0x1f, R11 ;  /* 0x0000001fff187819 */ /* 0x000fe2000001140b */
[--C-:B------:R-:W-:Y:S01]  /*e830*/  IMAD.X R7, R72, 0x1, R25.reuse, P3 ;  /* 0x0000000148077824 */ /* 0x100fe200018e0619 */
[-C--:B0-----:R-:W-:Y:S01]  /*e840*/  IADD3 R4, P6, R11, R2.reuse, RZ ;  /* 0x000000020b047210 */ /* 0x081fe20007fde0ff */
[----:B------:R-:W-:Y:S01]  /*e850*/  ULDC UR6, c[0x0][0x228] ;  /* 0x00008a0000067ab9 */ /* 0x000fe20000000800 */
[----:B------:R-:W-:Y:S01]  /*e860*/  PRMT R73, R16, 0x7773, RZ ;  /* 0x0000777310497816 */ /* 0x000fe200000000ff */
[----:B------:R-:W-:Y:S01]  /*e870*/  ULDC UR4, c[0x0][0x22c] ;  /* 0x00008b0000047ab9 */ /* 0x000fe20000000800 */
[----:B------:R-:W-:Y:S01]  /*e880*/  ISETP.LT.AND P1, PT, R14, UR6, !P1 ;  /* 0x000000060e007c0c */ /* 0x000fe2000cf21270 */
[----:B------:R-:W-:Y:S01]  /*e890*/  IMAD.X R5, R24, 0x1, R0, P6 ;  /* 0x0000000118057824 */ /* 0x000fe200030e0600 */
[----:B------:R-:W-:Y:S01]  /*e8a0*/  ISETP.GE.AND P3, PT, R10, UR4, PT ;  /* 0x000000040a007c0c */ /* 0x000fe2000bf66270 */
[----:B------:R0:W-:Y:S01]  /*e8b0*/  @P0 STG.E.U8 desc[UR14][R6.64], R73 ;  /* 0x0000004906000986 */ /* 0x0001e2000c10110e */
[----:B-1----:R-:W-:Y:S01]  /*e8c0*/  PRMT R27, R17, 0x7770, RZ ;  /* 0x00007770111b7816 */ /* 0x002fe200000000ff */
[----:B------:R-:W-:Y:S01]  /*e8d0*/  ULDC UR4, c[0x0][0x248] ;  /* 0x0000920000047ab9 */ /* 0x000fe20000000800 */
[CC--:B------:R-:W-:Y:S01]  /*e8e0*/  IADD3 R8, P0, R11.reuse, R3.reuse, RZ ;  /* 0x000000030b087210 */ /* 0x0c0fe20007f1e0ff */
[----:B------:R-:W-:Y:S01]  /*e8f0*/  ULDC UR8, c[0x0][0x228] ;  /* 0x00008a0000087ab9 */ /* 0x000fe20000000800 */
[----:B------:R-:W-:Y:S01]  /*e900*/  VIADD R16, R11, UR4 ;  /* 0x000000040b107c36 */ /* 0x000fe20008000000 */
[----:B------:R1:W-:Y:S01]  /*e910*/  @P5 STG.E.U8 desc[UR14][R4.64], R27 ;  /* 0x0000001b04005986 */ /* 0x0003e2000c10110e */
[----:B------:R-:W-:Y:S01]  /*e920*/  ISETP.LT.AND P5, PT, R13, UR8, !P2 ;  /* 0x000000080d007c0c */ /* 0x000fe2000d7a1270 */
[--C-:B------:R-:W-:Y:S01]  /*e930*/  IMAD.X R9, R24, 0x1, R25.reuse, P0 ;  /* 0x0000000118097824 */ /* 0x100fe200000e0619 */
[----:B------:R-:W-:Y:S01]  /*e940*/  ULDC UR6, c[0x0][0x228] ;  /* 0x00008a0000067ab9 */ /* 0x000fe20000000800 */
[----:B------:R-:W-:Y:S01]  /*e950*/  SHF.R.S32.HI R26, RZ, 0x1f, R16 ;  /* 0x0000001fff1a7819 */ /* 0x000fe20000011410 */
[----:B------:R-:W-:Y:S01]  /*e960*/  VIADD R10, R12, 0x16 ;  /* 0x000000160c0a7836 */ /* 0x000fe20000000000 */
[C---:B0-----:R-:W-:Y:S01]  /*e970*/  PRMT R73, R17.reuse, 0x7771, RZ ;  /* 0x0000777111497816 */ /* 0x041fe200000000ff */
[----:B------:R-:W-:Y:S01]  /*e980*/  ULDC UR4, c[0x0][0x22c] ;  /* 0x00008b0000047ab9 */ /* 0x000fe20000000800 */
[-C--:B------:R-:W-:Y:S01]  /*e990*/  IADD3 R6, P6, R16, R2.reuse, RZ ;  /* 0x0000000210067210 */ /* 0x080fe20007fde0ff */
[----:B------:R-:W-:Y:S01]  /*e9a0*/  ULDC UR8, c[0x0][0x228] ;  /* 0x00008a0000087ab9 */ /* 0x000fe20000000800 */
[----:B------:R-:W-:Y:S01]  /*e9b0*/  ISETP.GE.AND P0, PT, R10, UR4, PT ;  /* 0x000000040a007c0c */ /* 0x000fe2000bf06270 */
[----:B------:R0:W-:Y:S01]  /*e9c0*/  @P1 STG.E.U8 desc[UR14][R8.64], R73 ;  /* 0x0000004908001986 */ /* 0x0001e2000c10110e */
[----:B------:R-:W-:Y:S01]  /*e9d0*/  ISETP.LT.AND P1, PT, R14, UR6, !P2 ;  /* 0x000000060e007c0c */ /* 0x000fe2000d721270 */
[----:B------:R-:W-:Y:S01]  /*e9e0*/  IMAD.X R7, R26, 0x1, R0, P6 ;  /* 0x000000011a077824 */ /* 0x000fe200030e0600 */
[----:B-1----:R-:W-:Y:S01]  /*e9f0*/  PRMT R27, R17, 0x7772, RZ ;  /* 0x00007772111b7816 */ /* 0x002fe200000000ff */
[----:B------:R-:W-:Y:S01]  /*ea00*/  ULDC UR4, c[0x0][0x248] ;  /* 0x0000920000047ab9 */ /* 0x000fe20000000800 */
[C---:B------:R-:W-:Y:S01]  /*ea10*/  IADD3 R4, P2, R16.reuse, R3, RZ ;  /* 0x0000000310047210 */ /* 0x040fe20007f5e0ff */
[----:B------:R-:W-:Y:S01]  /*ea20*/  VIADD R11, R16, UR4 ;  /* 0x00000004100b7c36 */ /* 0x000fe20008000000 */
[----:B------:R-:W-:Y:S01]  /*ea30*/  ULDC UR6, c[0x0][0x228] ;  /* 0x00008a0000067ab9 */ /* 0x000fe20000000800 */
[----:B------:R1:W-:Y:S01]  /*ea40*/  @P5 STG.E.U8 desc[UR14][R6.64], R27 ;  /* 0x0000001b06005986 */ /* 0x0003e2000c10110e */
[----:B------:R-:W-:Y:S01]  /*ea50*/  ISETP.LT.AND P5, PT, R13, UR8, !P4 ;  /* 0x000000080d007c0c */ /* 0x000fe2000e7a1270 */
[----:B------:R-:W-:Y:S01]  /*ea60*/  IMAD.X R5, R26, 0x1, R25, P2 ;  /* 0x000000011a057824 */ /* 0x000fe200010e0619 */
[----:B------:R-:W-:Y:S01]  /*ea70*/  SHF.R.S32.HI R24, RZ, 0x1f, R11 ;  /* 0x0000001fff187819 */ /* 0x000fe2000001140b */
[----:B------:R-:W-:Y:S01]  /*ea80*/  VIADD R10, R12, 0x17 ;  /* 0x000000170c0a7836 */ /* 0x000fe20000000000 */
[----:B0-----:R-:W-:Y:S01]  /*ea90*/  IADD3 R8, P6, R11, R2, RZ ;  /* 0x000000020b087210 */ /* 0x001fe20007fde0ff */
[----:B------:R-:W-:Y:S01]  /*eaa0*/  ULDC UR4, c[0x0][0x22c] ;  /* 0x00008b0000047ab9 */ /* 0x000fe20000000800 */
[----:B------:R-:W-:-:S02]  /*eab0*/  ULDC UR8, c[0x0][0x228] ;  /* 0x00008a0000087ab9 */ /* 0x000fc40000000800 */
[----:B------:R-:W-:Y:S01]  /*eac0*/  ISETP.GE.AND P2, PT, R10, UR4, PT ;  /* 0x000000040a007c0c */ /* 0x000fe2000bf46270 */
[----:B------:R-:W-:Y:S01]  /*ead0*/  IMAD.X R9, R24, 0x1, R0, P6 ;  /* 0x0000000118097824 */ /* 0x000fe200030e0600 */
[----:B------:R-:W-:Y:S01]  /*eae0*/  ULDC UR4, c[0x0][0x248] ;  /* 0x0000920000047ab9 */ /* 0x000fe20000000800 */
[----:B-1----:R-:W-:Y:S01]  /*eaf0*/  PRMT R27, R17, 0x7773, RZ ;  /* 0x00007773111b7816 */ /* 0x002fe200000000ff */
[----:B------:R-:W-:Y:S01]  /*eb00*/  VIADD R10, R12, 0x18 ;  /* 0x000000180c0a7836 */ /* 0x000fe20000000000 */
[----:B------:R-:W-:Y:S01]  /*eb10*/  PRMT R17, R18, 0x7770, RZ ;  /* 0x0000777012117816 */ /* 0x000fe200000000ff */
[C---:B------:R-:W-:Y:S01]  /*eb20*/  VIADD R16, R11.reuse, UR4 ;  /* 0x000000040b107c36 */ /* 0x040fe20008000000 */
[----:B------:R-:W-:Y:S01]  /*eb30*/  ULDC UR4, c[0x0][0x22c] ;  /* 0x00008b0000047ab9 */ /* 0x000fe20000000800 */
        /* <DEDUP_REMOVED lines=11> */
[----:B------:R-:W-:Y:S01]  /*ebf0*/  PRMT R11, R18, 0x7772, RZ ;  /* 0x00007772120b7816 */ /* 0x000fe200000000ff */
[----:B------:R-:W-:Y:S01]  /*ec00*/  VIADD R10, R12, 0x19 ;  /* 0x000000190c0a7836 */ /* 0x000fe20000000000 */
[----:B0-----:R-:W-:-:S02]  /*ec10*/  IADD3 R4, P6, R16, R2, RZ ;  /* 0x0000000210047210 */ /* 0x001fc40007fde0ff */
[----:B------:R-:W-:Y:S02]  /*ec20*/  PRMT R27, R19, 0x7771, RZ ;  /* 0x00007771131b7816 */ /* 0x000fe400000000ff */
[----:B-1----:R-:W-:Y:S01]  /*ec30*/  PRMT R17, R18, 0x7771, RZ ;  /* 0x0000777112117816 */ /* 0x002fe200000000ff */
[----:B------:R-:W-:-:S04]  /*ec40*/  IMAD.X R5, R26, 0x1, R0, P6 ;  /* 0x000000011a057824 */ /* 0x000fc800030e0600 */
[----:B------:R0:W-:Y:S01]  /*ec50*/  @P1 STG.E.U8 desc[UR14][R6.64], R17 ;  /* 0x0000001106001986 */ /* 0x0001e2000c10110e */
[----:B------:R-:W-:Y:S01]  /*ec60*/  ISETP.LT.AND P1, PT, R14, UR4, !P3 ;  /* 0x000000040e007c0c */ /* 0x000fe2000df21270 */
[----:B------:R-:W-:Y:S01]  /*ec70*/  ULDC UR4, c[0x0][0x248] ;  /* 0x0000920000047ab9 */ /* 0x000fe20000000800 */
[CC--:B------:R-:W-:Y:S01]  /*ec80*/  IADD3 R8, P3, R16.reuse, R3.reuse, RZ ;  /* 0x0000000310087210 */ /* 0x0c0fe20007f7e0ff */
[----:B------:R-:W-:Y:S01]  /*ec90*/  VIADD R16, R16, UR4 ;  /* 0x0000000410107c36 */ /* 0x000fe20008000000 */
[----:B------:R1:W-:Y:S01]  /*eca0*/  @P5 STG.E.U8 desc[UR14][R4.64], R11 ;  /* 0x0000000b04005986 */ /* 0x0003e2000c10110e */
[----:B------:R-:W-:Y:S01]  /*ecb0*/  ISETP.LT.AND P5, PT, R13, UR8, !P0 ;  /* 0x000000080d007c0c */ /* 0x000fe2000c7a1270 */
[----:B------:R-:W-:Y:S01]  /*ecc0*/  ULDC UR4, c[0x0][0x22c] ;  /* 0x00008b0000047ab9 */ /* 0x000fe20000000800 */
[----:B------:R-:W-:Y:S01]  /*ecd0*/  IMAD.X R9, R26, 0x1, R25, P3 ;  /* 0x000000011a097824 */ /* 0x000fe200018e0619 */
[----:B------:R-:W-:Y:S01]  /*ece0*/  ISETP.GE.AND P3, PT, R10, UR6, PT ;  /* 0x000000060a007c0c */ /* 0x000fe2000bf66270 */
[----:B------:R-:W-:Y:S01]  /*ecf0*/  ULDC UR6, c[0x0][0x228] ;  /* 0x00008a0000067ab9 */ /* 0x000fe20000000800 */
[----:B------:R-:W-:Y:S01]  /*ed00*/  SHF.R.S32.HI R10, RZ, 0x1f, R16 ;  /* 0x0000001fff0a7819 */ /* 0x000fe20000011410 */
[----:B0-----:R-:W-:Y:S01]  /*ed10*/  VIADD R6, R12, 0x1a ;  /* 0x0000001a0c067836 */ /* 0x001fe20000000000 */
[----:B------:R-:W-:Y:S01]  /*ed20*/  PRMT R7, R18, 0x7773, RZ ;  /* 0x0000777312077816 */ /* 0x000fe200000000ff */
[----:B------:R-:W-:Y:S01]  /*ed30*/  ULDC UR8, c[0x0][0x228] ;  /* 0x00008a0000087ab9 */ /* 0x000fe20000000800 */
[----:B------:R-:W-:Y:S01]  /*ed40*/  ISETP.LT.AND P0, PT, R14, UR6, !P0 ;  /* 0x000000060e007c0c */ /* 0x000fe2000c701270 */
[----:B------:R-:W-:Y:S01]  /*ed50*/  ULDC UR6, c[0x0][0x228] ;  /* 0x00008a0000067ab9 */ /* 0x000fe20000000800 */
[----:B-1----:R-:W-:Y:S01]  /*ed60*/  IADD3 R4, P6, R16, R2, RZ ;  /* 0x0000000210047210 */ /* 0x002fe20007fde0ff */
[----:B------:R0:W-:Y:S01]  /*ed70*/  @P1 STG.E.U8 desc[UR14][R8.64], R7 ;  /* 0x0000000708001986 */ /* 0x0001e2000c10110e */
[----:B------:R-:W-:Y:S01]  /*ed80*/  ISETP.GE.AND P1, PT, R6, UR4, PT ;  /* 0x0000000406007c0c */ /* 0x000fe2000bf26270 */
[----:B------:R-:W-:Y:S01]  /*ed90*/  ULDC UR4, c[0x0][0x248] ;  /* 0x0000920000047ab9 */ /* 0x000fe20000000800 */
[----:B------:R-:W-:Y:S01]  /*eda0*/  PRMT R11, R19, 0x7770, RZ ;  /* 0x00007770130b7816 */ /* 0x000fe200000000ff */
[----:B------:R-:W-:Y:S01]  /*edb0*/  IMAD.X R5, R10, 0x1, R0, P6 ;  /* 0x000000010a057824 */ /* 0x000fe200030e0600 */
[----:B------:R-:W-:-:S02]  /*edc0*/  IADD3 R6, P6, R16, R3, RZ ;  /* 0x0000000310067210 */ /* 0x000fc40007fde0ff */
[----:B------:R-:W-:Y:S02]  /*edd0*/  PRMT R17, R19, 0x7773, RZ ;  /* 0x0000777313117816 */ /* 0x000fe400000000ff */
[----:B------:R1:W-:Y:S01]  /*ede0*/  @P5 STG.E.U8 desc[UR14][R4.64], R11 ;  /* 0x0000000b04005986 */ /* 0x0003e2000c10110e */
[----:B------:R-:W-:Y:S01]  /*edf0*/  ISETP.LT.AND P5, PT, R13, UR6, !P2 ;  /* 0x000000060d007c0c */ /* 0x000fe2000d7a1270 */
[----:B------:R-:W-:Y:S01]  /*ee00*/  ULDC UR6, c[0x0][0x228] ;  /* 0x00008a0000067ab9 */ /* 0x000fe20000000800 */
[----:B0-----:R-:W-:Y:S01]  /*ee10*/  IMAD.X R7, R10, 0x1, R25, P6 ;  /* 0x000000010a077824 */ /* 0x001fe200030e0619 */
[----:B------:R-:W-:Y:S01]  /*ee20*/  PRMT R19, R19, 0x7772, RZ ;  /* 0x0000777213137816 */ /* 0x000fe200000000ff */
[----:B------:R-:W-:Y:S01]  /*ee30*/  VIADD R8, R16, UR4 ;  /* 0x0000000410087c36 */ /* 0x000fe20008000000 */
[----:B------:R-:W-:Y:S01]  /*ee40*/  ULDC UR4, c[0x0][0x248] ;  /* 0x0000920000047ab9 */ /* 0x000fe20000000800 */
[----:B------:R-:W-:Y:S01]  /*ee50*/  VIADD R10, R12, 0x1b ;  /* 0x0000001b0c0a7836 */ /* 0x000fe20000000000 */
[----:B------:R0:W-:Y:S01]  /*ee60*/  @P0 STG.E.U8 desc[UR14][R6.64], R27 ;  /* 0x0000001b06000986 */ /* 0x0001e2000c10110e */
[----:B------:R-:W-:Y:S01]  /*ee70*/  ISETP.LT.AND P0, PT, R14, UR6, !P2 ;  /* 0x000000060e007c0c */ /* 0x000fe2000d701270 */
[----:B------:R-:W-:Y:S01]  /*ee80*/  ULDC UR6, c[0x0][0x228] ;  /* 0x00008a0000067ab9 */ /* 0x000fe20000000800 */
[----:B------:R-:W-:Y:S01]  /*ee90*/  SHF.R.S32.HI R9, RZ, 0x1f, R8 ;  /* 0x0000001fff097819 */ /* 0x000fe20000011408 */
[C---:B-1----:R-:W-:Y:S01]  /*eea0*/  VIADD R11, R8.reuse, UR4 ;  /* 0x00000004080b7c36 */ /* 0x042fe20008000000 */
[C---:B------:R-:W-:Y:S01]  /*eeb0*/  IADD3 R4, P6, R8.reuse, R2, RZ ;  /* 0x0000000208047210 */ /* 0x040fe20007fde0ff */
[----:B------:R-:W-:Y:S01]  /*eec0*/  ULDC UR4, c[0x0][0x22c] ;  /* 0x00008b0000047ab9 */ /* 0x000fe20000000800 */
[----:B------:R-:W-:-:S02]  /*eed0*/  IADD3 R8, P2, R8, R3, RZ ;  /* 0x0000000308087210 */ /* 0x000fc40007f5e0ff */
[----:B------:R-:W-:Y:S01]  /*eee0*/  SHF.R.S32.HI R18, RZ, 0x1f, R11 ;  /* 0x0000001fff127819 */ /* 0x000fe2000001140b */
[--C-:B------:R-:W-:Y:S01]  /*eef0*/  IMAD.X R5, R9, 0x1, R0.reuse, P6 ;  /* 0x0000000109057824 */ /* 0x100fe200030e0600 */
[----:B------:R-:W-:Y:S01]  /*ef00*/  ISETP.LT.AND P6, PT, R13, UR8, !P4 ;  /* 0x000000080d007c0c */ /* 0x000fe2000e7c1270 */
[--C-:B------:R-:W-:Y:S01]  /*ef10*/  IMAD.X R9, R9, 0x1, R25.reuse, P2 ;  /* 0x0000000109097824 */ /* 0x100fe200010e0619 */
[----:B------:R-:W-:Y:S01]  /*ef20*/  ISETP.GE.AND P2, PT, R10, UR4, PT ;  /* 0x000000040a007c0c */ /* 0x000fe2000bf46270 */
[----:B------:R-:W-:Y:S01]  /*ef30*/  ULDC UR4, c[0x0][0x248] ;  /* 0x0000920000047ab9 */ /* 0x000fe20000000800 */
[----:B------:R1:W-:Y:S01]  /*ef40*/  @P5 STG.E.U8 desc[UR14][R4.64], R19 ;  /* 0x0000001304005986 */ /* 0x0003e2000c10110e */
[-C--:B0-----:R-:W-:Y:S01]  /*ef50*/  IADD3 R6, P5, R11, R2.reuse, RZ ;  /* 0x000000020b067210 */ /* 0x081fe20007fbe0ff */
[----:B------:R-:W-:Y:S01]  /*ef60*/  ULDC UR8, c[0x0][0x228] ;  /* 0x00008a0000087ab9 */ /* 0x000fe20000000800 */
[----:B--2---:R-:W-:Y:S01]  /*ef70*/  PRMT R27, R20, 0x7770, RZ ;  /* 0x00007770141b7816 */ /* 0x004fe200000000ff */
[----:B------:R0:W-:Y:S01]  /*ef80*/  @P0 STG.E.U8 desc[UR14][R8.64], R17 ;  /* 0x0000001108000986 */ /* 0x0001e2000c10110e */
[----:B------:R-:W-:Y:S01]  /*ef90*/  ISETP.LT.AND P0, PT, R14, UR6, !P4 ;  /* 0x000000060e007c0c */ /* 0x000fe2000e701270 */
[----:B------:R-:W-:Y:S01]  /*efa0*/  IMAD.X R7, R18, 0x1, R0, P5 ;  /* 0x0000000112077824 */ /* 0x000fe200028e0600 */
[----:B------:R-:W-:Y:S01]  /*efb0*/  ISETP.LT.AND P5, PT, R13, UR8, !P3 ;  /* 0x000000080d007c0c */ /* 0x000fe2000dfa1270 */
[C---:B------:R-:W-:Y:S01]  /*efc0*/  VIADD R16, R11.reuse, UR4 ;  /* 0x000000040b107c36 */ /* 0x040fe20008000000 */
[----:B------:R-:W-:Y:S01]  /*efd0*/  ULDC UR4, c[0x0][0x22c] ;  /* 0x00008b0000047ab9 */ /* 0x000fe20000000800 */
[----:B------:R-:W-:Y:S01]  /*efe0*/  VIADD R10, R12, 0x1c ;  /* 0x0000001c0c0a7836 */ /* 0x000fe20000000000 */
[----:B------:R2:W-:Y:S01]  /*eff0*/  @P6 STG.E.U8 desc[UR14][R6.64], R27 ;  /* 0x0000001b06006986 */ /* 0x0005e2000c10110e */
[----:B-1----:R-:W-:Y:S01]  /*f000*/  IADD3 R4, P4, R11, R3, RZ ;  /* 0x000000030b047210 */ /* 0x002fe20007f9e0ff */
[----:B------:R-:W-:Y:S01]  /*f010*/  ULDC UR6, c[0x0][0x228] ;  /* 0x00008a0000067ab9 */ /* 0x000fe20000000800 */
[----:B------:R-:W-:Y:S01]  /*f020*/  SHF.R.S32.HI R24, RZ, 0x1f, R16 ;  /* 0x0000001fff187819 */ /* 0x000fe20000011410 */
[----:B------:R-:W-:Y:S01]  /*f030*/  ULDC UR8, c[0x0][0x228] ;  /* 0x00008a0000087ab9 */ /* 0x000fe20000000800 */
[----:B0-----:R-:W-:Y:S01]  /*f040*/  IADD3 R8, P6, R16, R2, RZ ;  /* 0x0000000210087210 */ /* 0x001fe20007fde0ff */
[----:B------:R-:W-:Y:S01]  /*f050*/  IMAD.X R5, R18, 0x1, R25, P4 ;  /* 0x0000000112057824 */ /* 0x000fe200020e0619 */
[----:B------:R-:W-:-:S02]  /*f060*/  PRMT R19, R20, 0x7771, RZ ;  /* 0x0000777114137816 */ /* 0x000fc400000000ff */
[----:B------:R-:W-:Y:S01]  /*f070*/  PRMT R17, R20, 0x7772, RZ ;  /* 0x0000777214117816 */ /* 0x000fe200000000ff */
[--C-:B------:R-:W-:Y:S01]  /*f080*/  IMAD.X R9, R24, 0x1, R0.reuse, P6 ;  /* 0x0000000118097824 */ /* 0x100fe200030e0600 */
[----:B------:R-:W-:Y:S01]  /*f090*/  ISETP.GE.AND P4, PT, R10, UR4, PT ;  /* 0x000000040a007c0c */ /* 0x000fe2000bf86270 */
[----:B------:R0:W-:Y:S01]  /*f0a0*/  @P0 STG.E.U8 desc[UR14][R4.64], R19 ;  /* 0x0000001304000986 */ /* 0x0001e2000c10110e */
[----:B------:R-:W-:Y:S01]  /*f0b0*/  ISETP.LT.AND P0, PT, R14, UR6, !P3 ;  /* 0x000000060e007c0c */ /* 0x000fe2000df01270 */
[----:B------:R-:W-:Y:S01]  /*f0c0*/  ULDC UR4, c[0x0][0x248] ;  /* 0x0000920000047ab9 */ /* 0x000fe20000000800 */
[CC--:B--2---:R-:W-:Y:S01]  /*f0d0*/  IADD3 R6, P3, R16.reuse, R3.reuse, RZ ;  /* 0x0000000310067210 */ /* 0x0c4fe20007f7e0ff */
[----:B------:R-:W-:Y:S01]  /*f0e0*/  VIADD R11, R16, UR4 ;  /* 0x00000004100b7c36 */ /* 0x000fe20008000000 */
[----:B------:R1:W-:Y:S01]  /*f0f0*/  @P5 STG.E.U8 desc[UR14][R8.64], R17 ;  /* 0x0000001108005986 */ /* 0x0003e2000c10110e */
[----:B------:R-:W-:Y:S01]  /*f100*/  ISETP.LT.AND P5, PT, R13, UR8, !P1 ;  /* 0x000000080d007c0c */ /* 0x000fe2000cfa1270 */
[----:B------:R-:W-:Y:S01]  /*f110*/  VIADD R10, R12, 0x1d ;  /* 0x0000001d0c0a7836 */ /* 0x000fe20000000000 */
[----:B------:R-:W-:Y:S01]  /*f120*/  ULDC UR6, c[0x0][0x228] ;  /* 0x00008a0000067ab9 */ /* 0x000fe20000000800 */
[----:B------:R-:W-:Y:S01]  /*f130*/  SHF.R.S32.HI R18, RZ, 0x1f, R11 ;  /* 0x0000001fff127819 */ /* 0x000fe2000001140b */
[--C-:B------:R-:W-:Y:S01]  /*f140*/  IMAD.X R7, R24, 0x1, R25.reuse, P3 ;  /* 0x0000000118077824 */ /* 0x100fe200018e0619 */
[----:B------:R-:W-:Y:S01]  /*f150*/  ISETP.LT.AND P1, PT, R14, UR6, !P1 ;  /* 0x000000060e007c0c */ /* 0x000fe2000cf21270 */
[----:B------:R-:W-:Y:S01]  /*f160*/  ULDC UR4, c[0x0][0x22c] ;  /* 0x00008b0000047ab9 */ /* 0x000fe20000000800 */
[----:B0-----:R-:W-:Y:S01]  /*f170*/  IADD3 R4, P6, R11, R2, RZ ;  /* 0x000000020b047210 */ /* 0x001fe20007fde0ff */
[----:B------:R-:W-:Y:S01]  /*f180*/  ULDC UR8, c[0x0][0x228] ;  /* 0x00008a0000087ab9 */ /* 0x000fe20000000800 */
[----:B------:R-:W-:Y:S01]  /*f190*/  PRMT R19, R20, 0x7773, RZ ;  /* 0x0000777314137816 */ /* 0x000fe200000000ff */
[----:B------:R-:W-:Y:S01]  /*f1a0*/  ULDC UR6, c[0x0][0x228] ;  /* 0x00008a0000067ab9 */ /* 0x000fe20000000800 */
[----:B-1----:R-:W-:Y:S01]  /*f1b0*/  PRMT R17, R21, 0x7770, RZ ;  /* 0x0000777015117816 */ /* 0x002fe200000000ff */
[----:B------:R-:W-:Y:S01]  /*f1c0*/  IMAD.X R5, R18, 0x1, R0, P6 ;  /* 0x0000000112057824 */ /* 0x000fe200030e0600 */
[----:B------:R-:W-:Y:S01]  /*f1d0*/  ISETP.GE.AND P3, PT, R10, UR4, PT ;  /* 0x000000040a007c0c */ /* 0x000fe2000bf66270 */
[----:B------:R0:W-:Y:S01]  /*f1e0*/  @P0 STG.E.U8 desc[UR14][R6.64], R19 ;  /* 0x0000001306000986 */ /* 0x0001e2000c10110e */
[C---:B------:R-:W-:Y:S01]  /*f1f0*/  IADD3 R8, P0, R11.reuse, R3, RZ ;  /* 0x000000030b087210 */ /* 0x040fe20007f1e0ff */
[----:B------:R-:W-:Y:S01]  /*f200*/  ULDC UR4, c[0x0][0x248] ;  /* 0x0000920000047ab9 */ /* 0x000fe20000000800 */
[----:B------:R-:W-:Y:S01]  /*f210*/  VIADD R10, R12, 0x1e ;  /* 0x0000001e0c0a7836 */ /* 0x000fe20000000000 */
[----:B------:R1:W-:Y:S01]  /*f220*/  @P5 STG.E.U8 desc[UR14][R4.64], R17 ;  /* 0x0000001104005986 */ /* 0x0003e2000c10110e */
[----:B------:R-:W-:Y:S01]  /*f230*/  VIADD R16, R11, UR4 ;  /* 0x000000040b107c36 */ /* 0x000fe20008000000 */
[----:B------:R-:W-:Y:S01]  /*f240*/  ISETP.LT.AND P5, PT, R13, UR8, !P2 ;  /* 0x000000080d007c0c */ /* 0x000fe2000d7a1270 */
[----:B------:R-:W-:Y:S01]  /*f250*/  IMAD.X R9, R18, 0x1, R25, P0 ;  /* 0x0000000112097824 */ /* 0x000fe200000e0619 */
[----:B------:R-:W-:Y:S01]  /*f260*/  ULDC UR4, c[0x0][0x22c] ;  /* 0x00008b0000047ab9 */ /* 0x000fe20000000800 */
[----:B------:R-:W-:Y:S01]  /*f270*/  ULDC UR8, c[0x0][0x228] ;  /* 0x00008a0000087ab9 */ /* 0x000fe20000000800 */
[----:B------:R-:W-:-:S02]  /*f280*/  SHF.R.S32.HI R20, RZ, 0x1f, R16 ;  /* 0x0000001fff147819 */ /* 0x000fc40000011410 */
[C---:B0-----:R-:W-:Y:S02]  /*f290*/  PRMT R19, R21.reuse, 0x7771, RZ ;  /* 0x0000777115137816 */ /* 0x041fe400000000ff */
[-C--:B------:R-:W-:Y:S02]  /*f2a0*/  IADD3 R6, P6, R16, R2.reuse, RZ ;  /* 0x0000000210067210 */ /* 0x080fe40007fde0ff */
[----:B-1----:R-:W-:Y:S01]  /*f2b0*/  PRMT R17, R21, 0x7772, RZ ;  /* 0x0000777215117816 */ /* 0x002fe200000000ff */
[----:B------:R0:W-:Y:S01]  /*f2c0*/  @P1 STG.E.U8 desc[UR14][R8.64], R19 ;  /* 0x0000001308001986 */ /* 0x0001e2000c10110e */
[----:B------:R-:W-:Y:S01]  /*f2d0*/  ISETP.LT.AND P1, PT, R14, UR6, !P2 ;  /* 0x000000060e007c0c */ /* 0x000fe2000d721270 */
[--C-:B------:R-:W-:Y:S01]  /*f2e0*/  IMAD.X R7, R20, 0x1, R0.reuse, P6 ;  /* 0x0000000114077824 */ /* 0x100fe200030e0600 */
[----:B------:R-:W-:Y:S01]  /*f2f0*/  ISETP.GE.AND P0, PT, R10, UR4, PT ;  /* 0x000000040a007c0c */ /* 0x000fe2000bf06270 */
[----:B------:R-:W-:Y:S01]  /*f300*/  ULDC UR4, c[0x0][0x248] ;  /* 0x0000920000047ab9 */ /* 0x000fe20000000800 */
[CC--:B------:R-:W-:Y:S01]  /*f310*/  IADD3 R4, P2, R16.reuse, R3.reuse, RZ ;  /* 0x0000000310047210 */ /* 0x0c0fe20007f5e0ff */
[----:B------:R-:W-:Y:S01]  /*f320*/  VIADD R11, R16, UR4 ;  /* 0x00000004100b7c36 */ /* 0x000fe20008000000 */
[----:B------:R1:W-:Y:S01]  /*f330*/  @P5 STG.E.U8 desc[UR14][R6.64], R17 ;  /* 0x0000001106005986 */ /* 0x0003e2000c10110e */
[----:B------:R-:W-:Y:S01]  /*f340*/  ISETP.LT.AND P5, PT, R13, UR8, !P4 ;  /* 0x000000080d007c0c */ /* 0x000fe2000e7a1270 */
[----:B------:R-:W-:Y:S01]  /*f350*/  ULDC UR6, c[0x0][0x228] ;  /* 0x00008a0000067ab9 */ /* 0x000fe20000000800 */
[----:B------:R-:W-:Y:S01]  /*f360*/  IMAD.X R5, R20, 0x1, R25, P2 ;  /* 0x0000000114057824 */ /* 0x000fe200010e0619 */
[----:B------:R-:W-:Y:S01]  /*f370*/  PRMT R21, R21, 0x7773, RZ ;  /* 0x0000777315157816 */ /* 0x000fe200000000ff */
[----:B------:R-:W-:Y:S01]  /*f380*/  VIADD R10, R12, 0x1f ;  /* 0x0000001f0c0a7836 */ /* 0x000fe20000000000 */
[----:B------:R-:W-:Y:S01]  /*f390*/  SHF.R.S32.HI R18, RZ, 0x1f, R11 ;  /* 0x0000001fff127819 */ /* 0x000fe2000001140b */
[----:B------:R-:W-:Y:S01]  /*f3a0*/  ULDC UR4, c[0x0][0x22c] ;  /* 0x00008b0000047ab9 */ /* 0x000fe20000000800 */
[CC--:B0-----:R-:W-:Y:S01]  /*f3b0*/  IADD3 R8, P6, R11.reuse, R2.reuse, RZ ;  /* 0x000000020b087210 */ /* 0x0c1fe20007fde0ff */
[----:B------:R0:W-:Y:S01]  /*f3c0*/  @P1 STG.E.U8 desc[UR14][R4.64], R21 ;  /* 0x0000001504001986 */ /* 0x0001e2000c10110e */
[----:B------:R-:W-:Y:S01]  /*f3d0*/  ISETP.LT.AND P1, PT, R14, UR6, !P4 ;  /* 0x000000060e007c0c */ /* 0x000fe2000e721270 */
[----:B------:R-:W-:Y:S01]  /*f3e0*/  ULDC UR6, c[0x0][0x228] ;  /* 0x00008a0000067ab9 */ /* 0x000fe20000000800 */
[----:B-1----:R-:W-:Y:S01]  /*f3f0*/  PRMT R17, R22, 0x7770, RZ ;  /* 0x0000777016117816 */ /* 0x002fe200000000ff */
[----:B------:R-:W-:Y:S01]  /*f400*/  IMAD.X R9, R18, 0x1, R0, P6 ;  /* 0x0000000112097824 */ /* 0x000fe200030e0600 */
[C---:B------:R-:W-:Y:S01]  /*f410*/  IADD3 R6, P4, R11.reuse, R3, RZ ;  /* 0x000000030b067210 */ /* 0x040fe20007f9e0ff */
[----:B------:R-:W-:Y:S01]  /*f420*/  ULDC UR8, c[0x0][0x228] ;  /* 0x00008a0000087ab9 */ /* 0x000fe20000000800 */
[----:B------:R-:W-:Y:S01]  /*f430*/  ISETP.GE.AND P2, PT, R10, UR4, PT ;  /* 0x000000040a007c0c */ /* 0x000fe2000bf46270 */
[----:B------:R-:W-:Y:S01]  /*f440*/  ULDC UR4, c[0x0][0x248] ;  /* 0x0000920000047ab9 */ /* 0x000fe20000000800 */
[----:B------:R-:W-:Y:S01]  /*f450*/  VIADD R10, R12, 0x20 ;  /* 0x000000200c0a7836 */ /* 0x000fe20000000000 */
[----:B------:R1:W-:Y:S01]  /*f460*/  @P5 STG.E.U8 desc[UR14][R8.64], R17 ;  /* 0x0000001108005986 */ /* 0x0003e2000c10110e */
[----:B------:R-:W-:Y:S01]  /*f470*/  VIADD R16, R11, UR4 ;  /* 0x000000040b107c36 */ /* 0x000fe20008000000 */
[----:B------:R-:W-:Y:S01]  /*f480*/  ISETP.LT.AND P5, PT, R13, UR6, !P3 ;  /* 0x000000060d007c0c */ /* 0x000fe2000dfa1270 */
[----:B------:R-:W-:Y:S01]  /*f490*/  IMAD.X R7, R18, 0x1, R25, P4 ;  /* 0x0000000112077824 */ /* 0x000fe200020e0619 */
[----:B------:R-:W-:Y:S01]  /*f4a0*/  ULDC UR4, c[0x0][0x22c] ;  /* 0x00008b0000047ab9 */ /* 0x000fe20000000800 */
[----:B------:R-:W-:Y:S01]  /*f4b0*/  PRMT R11, R22, 0x7772, RZ ;  /* 0x00007772160b7816 */ /* 0x000fe200000000ff */
[----:B------:R-:W-:Y:S01]  /*f4c0*/  ULDC UR6, c[0x0][0x22c] ;  /* 0x00008b0000067ab9 */ /* 0x000fe20000000800 */
[----:B------:R-:W-:Y:S01]  /*f4d0*/  ISETP.GE.AND P4, PT, R10, UR4, PT ;  /* 0x000000040a007c0c */ /* 0x000fe2000bf86270 */
[----:B------:R-:W-:Y:S01]  /*f4e0*/  ULDC UR4, c[0x0][0x228] ;  /* 0x00008a0000047ab9 */ /* 0x000fe20000000800 */
[----:B------:R-:W-:Y:S01]  /*f4f0*/  SHF.R.S32.HI R19, RZ, 0x1f, R16 ;  /* 0x0000001fff137819 */ /* 0x000fe20000011410 */
[----:B------:R-:W-:Y:S01]  /*f500*/  VIADD R10, R12, 0x21 ;  /* 0x000000210c0a7836 */ /* 0x000fe20000000000 */
[----:B0-----:R-:W-:-:S02]  /*f510*/  IADD3 R4, P6, R16, R2, RZ ;  /* 0x0000000210047210 */ /* 0x001fc40007fde0ff */
[----:B-1----:R-:W-:Y:S02]  /*f520*/  PRMT R17, R22, 0x7771, RZ ;  /* 0x0000777116117816 */ /* 0x002fe400000000ff */
[----:B---3--:R-:W-:Y:S01]  /*f530*/  PRMT R21, R69, 0x7770, RZ ;  /* 0x0000777045157816 */ /* 0x008fe200000000ff */
[----:B------:R-:W-:Y:S01]  /*f540*/  IMAD.X R5, R19, 0x1, R0, P6 ;  /* 0x0000000113057824 */ /* 0x000fe200030e0600 */
[----:B------:R-:W-:Y:S01]  /*f550*/  PRMT R27, R71, 0x7770, RZ ;  /* 0x00007770471b7816 */ /* 0x000fe200000000ff */
        /* <DEDUP_REMOVED lines=29> */
[C---:B------:R-:W-:Y:S01]  /*f730*/  PRMT R17, R23.reuse, 0x7773, RZ ;  /* 0x0000777317117816 */ /* 0x040fe200000000ff */
[----:B------:R-:W-:Y:S01]  /*f740*/  VIADD R8, R16, UR4 ;  /* 0x0000000410087c36 */ /* 0x000fe20008000000 */
[----:B------:R-:W-:Y:S01]  /*f750*/  ULDC UR4, c[0x0][0x248] ;  /* 0x0000920000047ab9 */ /* 0x000fe20000000800 */
[----:B------:R-:W-:Y:S01]  /*f760*/  PRMT R23, R23, 0x7772, RZ ;  /* 0x0000777217177816 */ /* 0x000fe200000000ff */
[----:B------:R0:W-:Y:S01]  /*f770*/  @P0 STG.E.U8 desc[UR14][R6.64], R19 ;  /* 0x0000001306000986 */ /* 0x0001e2000c10110e */
[----:B------:R-:W-:Y:S01]  /*f780*/  ISETP.LT.AND P0, PT, R14, UR6, !P2 ;  /* 0x000000060e007c0c */ /* 0x000fe2000d701270 */
[----:B------:R-:W-:Y:S01]  /*f790*/  VIADD R10, R12, 0x23 ;  /* 0x000000230c0a7836 */ /* 0x000fe20000000000 */
[----:B------:R-:W-:Y:S01]  /*f7a0*/  SHF.R.S32.HI R9, RZ, 0x1f, R8 ;  /* 0x0000001fff097819 */ /* 0x000fe20000011408 */
[C---:B-1----:R-:W-:Y:S01]  /*f7b0*/  VIADD R11, R8.reuse, UR4 ;  /* 0x00000004080b7c36 */ /* 0x042fe20008000000 */
[CC--:B------:R-:W-:Y:S01]  /*f7c0*/  IADD3 R4, P6, R8.reuse, R2.reuse, RZ ;  /* 0x0000000208047210 */ /* 0x0c0fe20007fde0ff */
[----:B------:R-:W-:Y:S01]  /*f7d0*/  ULDC UR4, c[0x0][0x22c] ;  /* 0x00008b0000047ab9 */ /* 0x000fe20000000800 */
[-C--:B------:R-:W-:Y:S01]  /*f7e0*/  IADD3 R8, P2, R8, R3.reuse, RZ ;  /* 0x0000000308087210 */ /* 0x080fe20007f5e0ff */
[----:B------:R-:W-:Y:S01]  /*f7f0*/  ULDC UR6, c[0x0][0x228] ;  /* 0x00008a0000067ab9 */ /* 0x000fe20000000800 */
        /* <DEDUP_REMOVED lines=9> */
[----:B------:R-:W-:Y:S01]  /*f890*/  PRMT R19, R28, 0x7770, RZ ;  /* 0x000077701c137816 */ /* 0x000fe200000000ff */
        /* <DEDUP_REMOVED lines=15> */
[----:B------:R-:W-:Y:S01]  /*f990*/  ISETP.GE.AND P4, PT, R10, UR4, PT ;  /* 0x000000040a007c0c */ /* 0x000fe2000bf86270 */
[--C-:B------:R-:W-:Y:S01]  /*f9a0*/  IMAD.X R9, R20, 0x1, R0.reuse, P6 ;  /* 0x0000000114097824 */ /* 0x100fe200030e0600 */
[----:B------:R-:W-:Y:S01]  /*f9b0*/  ULDC UR4, c[0x0][0x248] ;  /* 0x0000920000047ab9 */ /* 0x000fe20000000800 */
[----:B--2---:R-:W-:Y:S01]  /*f9c0*/  PRMT R19, R28, 0x7771, RZ ;  /* 0x000077711c137816 */ /* 0x004fe200000000ff */
[----:B------:R-:W-:Y:S01]  /*f9d0*/  VIADD R11, R16, UR4 ;  /* 0x00000004100b7c36 */ /* 0x000fe20008000000 */
[----:B------:R-:W-:Y:S01]  /*f9e0*/  ULDC UR4, c[0x0][0x22c] ;  /* 0x00008b0000047ab9 */ /* 0x000fe20000000800 */
[----:B------:R-:W-:Y:S01]  /*f9f0*/  VIADD R10, R12, 0x25 ;  /* 0x000000250c0a7836 */ /* 0x000fe20000000000 */
[----:B------:R-:W-:Y:S01]  /*fa00*/  PRMT R23, R71, 0x7771, RZ ;  /* 0x0000777147177816 */ /* 0x000fe200000000ff */
[----:B------:R0:W-:Y:S01]  /*fa10*/  @P0 STG.E.U8 desc[UR14][R4.64], R19 ;  /* 0x0000001304000986 */ /* 0x0001e2000c10110e */
[----:B------:R-:W-:Y:S01]  /*fa20*/  ISETP.LT.AND P0, PT, R14, UR6, !P3 ;  /* 0x000000060e007c0c */ /* 0x000fe2000df01270 */
[----:B------:R-:W-:Y:S01]  /*fa30*/  ULDC UR6, c[0x0][0x228] ;  /* 0x00008a0000067ab9 */ /* 0x000fe20000000800 */
[-C--:B------:R-:W-:Y:S01]  /*fa40*/  IADD3 R6, P3, R16, R3.reuse, RZ ;  /* 0x0000000310067210 */ /* 0x080fe20007f7e0ff */
[----:B------:R1:W-:Y:S01]  /*fa50*/  @P5 STG.E.U8 desc[UR14][R8.64], R17 ;  /* 0x0000001108005986 */ /* 0x0003e2000c10110e */
[----:B------:R-:W-:Y:S01]  /*fa60*/  ISETP.LT.AND P5, PT, R13, UR8, !P1 ;  /* 0x000000080d007c0c */ /* 0x000fe2000cfa1270 */
[----:B------:R-:W-:Y:S01]  /*fa70*/  ULDC UR8, c[0x0][0x228] ;  /* 0x00008a0000087ab9 */ /* 0x000fe20000000800 */
[----:B------:R-:W-:Y:S01]  /*fa80*/  SHF.R.S32.HI R18, RZ, 0x1f, R11 ;  /* 0x0000001fff127819 */ /* 0x000fe2000001140b */
[----:B------:R-:W-:Y:S01]  /*fa90*/  IMAD.X R7, R20, 0x1, R25, P3 ;  /* 0x0000000114077824 */ /* 0x000fe200018e0619 */
[----:B------:R-:W-:Y:S01]  /*faa0*/  ISETP.LT.AND P1, PT, R14, UR6, !P1 ;  /* 0x000000060e007c0c */ /* 0x000fe2000cf21270 */
[----:B------:R-:W-:Y:S01]  /*fab0*/  ULDC UR6, c[0x0][0x228] ;  /* 0x00008a0000067ab9 */ /* 0x000fe20000000800 */
[----:B------:R-:W-:Y:S01]  /*fac0*/  ISETP.GE.AND P3, PT, R10, UR4, PT ;  /* 0x000000040a007c0c */ /* 0x000fe2000bf66270 */
[----:B------:R-:W-:Y:S01]  /*fad0*/  ULDC UR4, c[0x0][0x248] ;  /* 0x0000920000047ab9 */ /* 0x000fe20000000800 */
[C---:B0-----:R-:W-:Y:S01]  /*fae0*/  IADD3 R4, P6, R11.reuse, R2, RZ ;  /* 0x000000020b047210 */ /* 0x041fe20007fde0ff */
[----:B------:R-:W-:Y:S01]  /*faf0*/  VIADD R16, R11, UR4 ;  /* 0x000000040b107c36 */ /* 0x000fe20008000000 */
[----:B------:R-:W-:Y:S01]  /*fb00*/  PRMT R19, R28, 0x7773, RZ ;  /* 0x000077731c137816 */ /* 0x000fe200000000ff */
[----:B------:R-:W-:Y:S01]  /*fb10*/  VIADD R10, R12, 0x26 ;  /* 0x000000260c0a7836 */ /* 0x000fe20000000000 */
[----:B-1----:R-:W-:Y:S01]  /*fb20*/  PRMT R17, R29, 0x7770, RZ ;  /* 0x000077701d117816 */ /* 0x002fe200000000ff */
[----:B------:R-:W-:Y:S01]  /*fb30*/  IMAD.X R5, R18, 0x1, R0, P6 ;  /* 0x0000000112057824 */ /* 0x000fe200030e0600 */
[----:B------:R-:W-:Y:S01]  /*fb40*/  SHF.R.S32.HI R20, RZ, 0x1f, R16 ;  /* 0x0000001fff147819 */ /* 0x000fe20000011410 */
[----:B------:R0:W-:Y:S01]  /*fb50*/  @P0 STG.E.U8 desc[UR14][R6.64], R19 ;  /* 0x0000001306000986 */ /* 0x0001e2000c10110e */
[----:B------:R-:W-:Y:S01]  /*fb60*/  IADD3 R8, P0, R11, R3, RZ ;  /* 0x000000030b087210 */ /* 0x000fe20007f1e0ff */
[----:B------:R-:W-:-:S02]  /*fb70*/  ULDC UR4, c[0x0][0x22c] ;  /* 0x00008b0000047ab9 */ /* 0x000fc40000000800 */
        /* <DEDUP_REMOVED lines=11> */
[C---:B-1----:R-:W-:Y:S01]  /*fc30*/  PRMT R17, R29.reuse, 0x7772, RZ ;  /* 0x000077721d117816 */ /* 0x042fe200000000ff */
[----:B------:R0:W-:Y:S01]  /*fc40*/  @P1 STG.E.U8 desc[UR14][R8.64], R19 ;  /* 0x0000001308001986 */ /* 0x0001e2000c10110e */
[----:B------:R-:W-:Y:S01]  /*fc50*/  ISETP.LT.AND P1, PT, R14, UR6, !P2 ;  /* 0x000000060e007c0c */ /* 0x000fe2000d721270 */
[----:B------:R-:W-:Y:S01]  /*fc60*/  IMAD.X R7, R20, 0x1, R0, P6 ;  /* 0x0000000114077824 */ /* 0x000fe200030e0600 */
[----:B------:R-:W-:Y:S01]  /*fc70*/  IADD3 R4, P2, R16, R3, RZ ;  /* 0x0000000310047210 */ /* 0x000fe20007f5e0ff */
[----:B------:R-:W-:Y:S01]  /*fc80*/  ULDC UR6, c[0x0][0x228] ;  /* 0x00008a0000067ab9 */ /* 0x000fe20000000800 */
[----:B------:R-:W-:Y:S02]  /*fc90*/  PRMT R29, R29, 0x7773, RZ ;  /* 0x000077731d1d7816 */ /* 0x000fe400000000ff */
[----:B------:R1:W-:Y:S01]  /*fca0*/  @P5 STG.E.U8 desc[UR14][R6.64], R17 ;  /* 0x0000001106005986 */ /* 0x0003e2000c10110e */
[----:B------:R-:W-:Y:S01]  /*fcb0*/  ISETP.LT.AND P5, PT, R13, UR8, !P4 ;  /* 0x000000080d007c0c */ /* 0x000fe2000e7a1270 */
[----:B------:R-:W-:Y:S01]  /*fcc0*/  IMAD.X R5, R20, 0x1, R25, P2 ;  /* 0x0000000114057824 */ /* 0x000fe200010e0619 */
[----:B------:R-:W-:Y:S01]  /*fcd0*/  SHF.R.S32.HI R18, RZ, 0x1f, R11 ;  /* 0x0000001fff127819 */ /* 0x000fe2000001140b */
[----:B------:R-:W-:Y:S01]  /*fce0*/  ULDC UR8, c[0x0][0x228] ;  /* 0x00008a0000087ab9 */ /* 0x000fe20000000800 */
[----:B0-----:R-:W-:-:S02]  /*fcf0*/  IADD3 R8, P6, R11, R2, RZ ;  /* 0x000000020b087210 */ /* 0x001fc40007fde0ff */
[----:B------:R0:W-:Y:S01]  /*fd00*/  @P1 STG.E.U8 desc[UR14][R4.64], R29 ;  /* 0x0000001d04001986 */ /* 0x0001e2000c10110e */
[----:B------:R-:W-:Y:S01]  /*fd10*/  ISETP.LT.AND P1, PT, R14, UR6, !P4 ;  /* 0x000000060e007c0c */ /* 0x000fe2000e721270 */
[----:B------:R-:W-:Y:S01]  /*fd20*/  ULDC UR6, c[0x0][0x228] ;  /* 0x00008a0000067ab9 */ /* 0x000fe20000000800 */
[----:B------:R-:W-:Y:S01]  /*fd30*/  IMAD.X R9, R18, 0x1, R0, P6 ;  /* 0x0000000112097824 */ /* 0x000fe200030e0600 */
[----:B------:R-:W-:Y:S01]  /*fd40*/  ISETP.GE.AND P2, PT, R10, UR4, PT ;  /* 0x000000040a007c0c */ /* 0x000fe2000bf46270 */
[----:B------:R-:W-:Y:S01]  /*fd50*/  ULDC UR4, c[0x0][0x248] ;  /* 0x0000920000047ab9 */ /* 0x000fe20000000800 */
[----:B-1----:R-:W-:Y:S01]  /*fd60*/  PRMT R17, R30, 0x7770, RZ ;  /* 0x000077701e117816 */ /* 0x002fe200000000ff */
[----:B------:R-:W-:Y:S01]  /*fd70*/  VIADD R10, R12, 0x28 ;  /* 0x000000280c0a7836 */ /* 0x000fe20000000000 */
[C---:B------:R-:W-:Y:S01]  /*fd80*/  IADD3 R6, P4, R11.reuse, R3, RZ ;  /* 0x000000030b067210 */ /* 0x040fe20007f9e0ff */
[----:B------:R-:W-:Y:S01]  /*fd90*/  VIADD R16, R11, UR4 ;  /* 0x000000040b107c36 */ /* 0x000fe20008000000 */
[----:B------:R-:W-:Y:S01]  /*fda0*/  ULDC UR4, c[0x0][0x22c] ;  /* 0x00008b0000047ab9 */ /* 0x000fe20000000800 */
[----:B------:R1:W-:Y:S01]  /*fdb0*/  @P5 STG.E.U8 desc[UR14][R8.64], R17 ;  /* 0x0000001108005986 */ /* 0x0003e2000c10110e */
[----:B------:R-:W-:Y:S01]  /*fdc0*/  ISETP.LT.AND P5, PT, R13, UR6, !P3 ;  /* 0x000000060d007c0c */ /* 0x000fe2000dfa1270 */
[----:B------:R-:W-:Y:S01]  /*fdd0*/  IMAD.X R7, R18, 0x1, R25, P4 ;  /* 0x0000000112077824 */ /* 0x000fe200020e0619 */
[----:B------:R-:W-:Y:S01]  /*fde0*/  ISETP.GE.AND P4, PT, R10, UR4, PT ;  /* 0x000000040a007c0c */ /* 0x000fe2000bf86270 */
[----:B------:R-:W-:Y:S01]  /*fdf0*/  ULDC UR4, c[0x0][0x228] ;  /* 0x00008a0000047ab9 */ /* 0x000fe20000000800 */
[----:B------:R-:W-:Y:S01]  /*fe00*/  SHF.R.S32.HI R19, RZ, 0x1f, R16 ;  /* 0x0000001fff137819 */ /* 0x000fe20000011410 */
[----:B------:R-:W-:Y:S01]  /*fe10*/  VIADD R10, R12, 0x29 ;  /* 0x000000290c0a7836 */ /* 0x000fe20000000000 */
[----:B0-----:R-:W-:Y:S01]  /*fe20*/  IADD3 R4, P6, R16, R2, RZ ;  /* 0x0000000210047210 */ /* 0x001fe20007fde0ff */
[----:B------:R-:W-:Y:S01]  /*fe30*/  ULDC UR6, c[0x0][0x22c] ;  /* 0x00008b0000067ab9 */ /* 0x000fe20000000800 */
[----:B------:R-:W-:-:S02]  /*fe40*/  PRMT R11, R30, 0x7772, RZ ;  /* 0x000077721e0b7816 */ /* 0x000fc400000000ff */
        /* <DEDUP_REMOVED lines=75> */
[----:B------:R-:W-:Y:S02]  /*10300*/  VIADD R10, R12, 0x2d ;  /* 0x0000002d0c0a7836 */ /* 0x000fe40000000000 */
        /* <DEDUP_REMOVED lines=637> */
[----:B------:R-:W-:Y:S01]  /*12ae0*/  SHF.R.S32.HI R19, RZ, 0x1f, R16 ;  /* 0x0000001fff137819 */ /* 0x000fe20000011410 */
[----:B------:R-:W-:Y:S01]  /*12af0*/  ULDC UR6, c[0x0][0x22c] ;  /* 0x00008b0000067ab9 */ /* 0x000fe20000000800 */
[----:B0-----:R-:W-:-:S02]  /*12b00*/  IADD3 R4, P6, R16, R2, RZ ;  /* 0x0000000210047210 */ /* 0x001fc40007fde0ff */
[----:B------:R-:W-:Y:S01]  /*12b10*/  ISETP.GE.AND P4, PT, R10, UR4, PT ;  /* 0x000000040a007c0c */ /* 0x000fe2000bf86270 */
[----:B------:R-:W-:Y:S01]  /*12b20*/  ULDC UR4, c[0x0][0x228] ;  /* 0x00008a0000047ab9 */ /* 0x000fe20000000800 */
[C---:B------:R-:W-:Y:S01]  /*12b30*/  PRMT R11, R50.reuse, 0x7772, RZ ;  /* 0x00007772320b7816 */ /* 0x040fe200000000ff */
[----:B------:R-:W-:Y:S01]  /*12b40*/  IMAD.X R5, R19, 0x1, R0, P6 ;  /* 0x0000000113057824 */ /* 0x000fe200030e0600 */
[----:B-1----:R-:W-:Y:S01]  /*12b50*/  PRMT R17, R50, 0x7771, RZ ;  /* 0x0000777132117816 */ /* 0x002fe200000000ff */
[----:B------:R-:W-:-:S04]  /*12b60*/  VIADD R10, R12, 0x51 ;  /* 0x000000510c0a7836 */ /* 0x000fc80000000000 */
        /* <DEDUP_REMOVED lines=28> */
[----:B0-----:R-:W-:Y:S01]  /*12d30*/  VIADD R8, R16, UR4 ;  /* 0x0000000410087c36 */ /* 0x001fe20008000000 */
[----:B------:R-:W-:Y:S01]  /*12d40*/  ULDC UR4, c[0x0][0x248] ;  /* 0x0000920000047ab9 */ /* 0x000fe20000000800 */
[----:B------:R-:W-:Y:S01]  /*12d50*/  IMAD.X R7, R10, 0x1, R25, P6 ;  /* 0x000000010a077824 */ /* 0x000fe200030e0619 */
[----:B------:R-:W-:Y:S01]  /*12d60*/  PRMT R17, R51, 0x7773, RZ ;  /* 0x0000777333117816 */ /* 0x000fe200000000ff */
[----:B------:R-:W-:Y:S01]  /*12d70*/  VIADD R10, R12, 0x53 ;  /* 0x000000530c0a7836 */ /* 0x000fe20000000000 */
[----:B------:R-:W-:-:S02]  /*12d80*/  SHF.R.S32.HI R9, RZ, 0x1f, R8 ;  /* 0x0000001fff097819 */ /* 0x000fc40000011408 */
[----:B------:R0:W-:Y:S01]  /*12d90*/  @P0 STG.E.U8 desc[UR14][R6.64], R19 ;  /* 0x0000001306000986 */ /* 0x0001e2000c10110e */
[----:B------:R-:W-:Y:S01]  /*12da0*/  ISETP.LT.AND P0, PT, R14, UR6, !P2 ;  /* 0x000000060e007c0c */ /* 0x000fe2000d701270 */
[C---:B-1----:R-:W-:Y:S01]  /*12db0*/  VIADD R11, R8.reuse, UR4 ;  /* 0x00000004080b7c36 */ /* 0x042fe20008000000 */
[CC--:B------:R-:W-:Y:S01]  /*12dc0*/  IADD3 R4, P6, R8.reuse, R2.reuse, RZ ;  /* 0x0000000208047210 */ /* 0x0c0fe20007fde0ff */
[----:B------:R-:W-:Y:S01]  /*12dd0*/  ULDC UR4, c[0x0][0x22c] ;  /* 0x00008b0000047ab9 */ /* 0x000fe20000000800 */
[----:B------:R-:W-:Y:S01]  /*12de0*/  IADD3 R8, P2, R8, R3, RZ ;  /* 0x0000000308087210 */ /* 0x000fe20007f5e0ff */
[----:B------:R-:W-:Y:S01]  /*12df0*/  ULDC UR6, c[0x0][0x228] ;  /* 0x00008a0000067ab9 */ /* 0x000fe20000000800 */
[----:B------:R-:W-:Y:S01]  /*12e00*/  PRMT R51, R51, 0x7772, RZ ;  /* 0x0000777233337816 */ /* 0x000fe200000000ff */
[----:B------:R-:W-:Y:S01]  /*12e10*/  IMAD.X R5, R9, 0x1, R0, P6 ;  /* 0x0000000109057824 */ /* 0x000fe200030e0600 */
[----:B------:R-:W-:Y:S01]  /*12e20*/  ISETP.LT.AND P6, PT, R13, UR8, !P4 ;  /* 0x000000080d007c0c */ /* 0x000fe2000e7c1270 */
[----:B------:R-:W-:Y:S01]  /*12e30*/  IMAD.X R9, R9, 0x1, R25, P2 ;  /* 0x0000000109097824 */ /* 0x000fe200010e0619 */
[----:B------:R-:W-:Y:S01]  /*12e40*/  SHF.R.S32.HI R18, RZ, 0x1f, R11 ;  /* 0x0000001fff127819 */ /* 0x000fe2000001140b */
[----:B------:R-:W-:Y:S01]  /*12e50*/  ULDC UR8, c[0x0][0x228] ;  /* 0x00008a0000087ab9 */ /* 0x000fe20000000800 */
[----:B------:R1:W-:Y:S01]  /*12e60*/  @P5 STG.E.U8 desc[UR14][R4.64], R51 ;  /* 0x0000003304005986 */ /* 0x0003e2000c10110e */
[----:B0-----:R-:W-:-:S02]  /*12e70*/  IADD3 R6, P5, R11, R2, RZ ;  /* 0x000000020b067210 */ /* 0x001fc40007fbe0ff */
[----:B------:R-:W-:Y:S01]  /*12e80*/  ISETP.GE.AND P2, PT, R10, UR4, PT ;  /* 0x000000040a007c0c */ /* 0x000fe2000bf46270 */
[----:B------:R0:W-:Y:S01]  /*12e90*/  @P0 STG.E.U8 desc[UR14][R8.64], R17 ;  /* 0x0000001108000986 */ /* 0x0001e2000c10110e */
[----:B------:R-:W-:Y:S01]  /*12ea0*/  ULDC UR4, c[0x0][0x248] ;  /* 0x0000920000047ab9 */ /* 0x000fe20000000800 */
[----:B------:R-:W-:Y:S01]  /*12eb0*/  ISETP.LT.AND P0, PT, R14, UR6, !P4 ;  /* 0x000000060e007c0c */ /* 0x000fe2000e701270 */
[----:B------:R-:W-:Y:S01]  /*12ec0*/  IMAD.X R7, R18, 0x1, R0, P5 ;  /* 0x0000000112077824 */ /* 0x000fe200028e0600 */
[----:B------:R-:W-:Y:S01]  /*12ed0*/  PRMT R19, R52, 0x7770, RZ ;  /* 0x0000777034137816 */ /* 0x000fe200000000ff */
[----:B------:R-:W-:Y:S01]  /*12ee0*/  VIADD R16, R11, UR4 ;  /* 0x000000040b107c36 */ /* 0x000fe20008000000 */
[----:B------:R-:W-:Y:S01]  /*12ef0*/  ISETP.LT.AND P5, PT, R13, UR8, !P3 ;  /* 0x000000080d007c0c */ /* 0x000fe2000dfa1270 */
[----:B------:R-:W-:Y:S01]  /*12f00*/  VIADD R10, R12, 0x54 ;  /* 0x000000540c0a7836 */ /* 0x000fe20000000000 */
[----:B-1----:R-:W-:Y:S01]  /*12f10*/  IADD3 R4, P4, R11, R3, RZ ;  /* 0x000000030b047210 */ /* 0x002fe20007f9e0ff */
[----:B------:R1:W-:Y:S01]  /*12f20*/  @P6 STG.E.U8 desc[UR14][R6.64], R19 ;  /* 0x0000001306006986 */ /* 0x0003e2000c10110e */
[----:B------:R-:W-:Y:S01]  /*12f30*/  SHF.R.S32.HI R20, RZ, 0x1f, R16 ;  /* 0x0000001fff147819 */ /* 0x000fe20000011410 */
[----:B------:R-:W-:Y:S01]  /*12f40*/  ULDC UR4, c[0x0][0x22c] ;  /* 0x00008b0000047ab9 */ /* 0x000fe20000000800 */
[----:B0-----:R-:W-:Y:S01]  /*12f50*/  IADD3 R8, P6, R16, R2, RZ ;  /* 0x0000000210087210 */ /* 0x001fe20007fde0ff */
[----:B------:R-:W-:Y:S01]  /*12f60*/  IMAD.X R5, R18, 0x1, R25, P4 ;  /* 0x0000000112057824 */ /* 0x000fe200020e0619 */
[----:B------:R-:W-:Y:S01]  /*12f70*/  PRMT R17, R52, 0x7772, RZ ;  /* 0x0000777234117816 */ /* 0x000fe200000000ff */
[----:B------:R-:W-:Y:S01]  /*12f80*/  ULDC UR6, c[0x0][0x228] ;  /* 0x00008a0000067ab9 */ /* 0x000fe20000000800 */
[----:B------:R-:W-:Y:S01]  /*12f90*/  ISETP.GE.AND P4, PT, R10, UR4, PT ;  /* 0x000000040a007c0c */ /* 0x000fe2000bf86270 */
[----:B------:R-:W-:Y:S01]  /*12fa0*/  IMAD.X R9, R20, 0x1, R0, P6 ;  /* 0x0000000114097824 */ /* 0x000fe200030e0600 */
[----:B------:R-:W-:Y:S01]  /*12fb0*/  ULDC UR4, c[0x0][0x248] ;  /* 0x0000920000047ab9 */ /* 0x000fe20000000800 */
[----:B------:R-:W-:Y:S01]  /*12fc0*/  ULDC UR8, c[0x0][0x228] ;  /* 0x00008a0000087ab9 */ /* 0x000fe20000000800 */
[----:B------:R-:W-:Y:S01]  /*12fd0*/  VIADD R11, R16, UR4 ;  /* 0x00000004100b7c36 */ /* 0x000fe20008000000 */
[----:B-1----:R-:W-:Y:S01]  /*12fe0*/  PRMT R19, R52, 0x7771, RZ ;  /* 0x0000777134137816 */ /* 0x002fe200000000ff */
[----:B------:R-:W-:Y:S01]  /*12ff0*/  VIADD R10, R12, 0x55 ;  /* 0x000000550c0a7836 */ /* 0x000fe20000000000 */
[----:B------:R-:W-:-:S02]  /*13000*/  ULDC UR4, c[0x0][0x22c] ;  /* 0x00008b0000047ab9 */ /* 0x000fc40000000800 */
[----:B------:R-:W-:Y:S01]  /*13010*/  SHF.R.S32.HI R18, RZ, 0x1f, R11 ;  /* 0x0000001fff127819 */ /* 0x000fe2000001140b */
[----:B------:R0:W-:Y:S01]  /*13020*/  @P0 STG.E.U8 desc[UR14][R4.64], R19 ;  /* 0x0000001304000986 */ /* 0x0001e2000c10110e */
[----:B------:R-:W-:Y:S01]  /*13030*/  ISETP.LT.AND P0, PT, R14, UR6, !P3 ;  /* 0x000000060e007c0c */ /* 0x000fe2000df01270 */
[----:B------:R-:W-:Y:S01]  /*13040*/  ULDC UR6, c[0x0][0x228] ;  /* 0x00008a0000067ab9 */ /* 0x000fe20000000800 */
[-C--:B------:R-:W-:Y:S01]  /*13050*/  IADD3 R6, P3, R16, R3.reuse, RZ ;  /* 0x0000000310067210 */ /* 0x080fe20007f7e0ff */
[----:B------:R1:W-:Y:S01]  /*13060*/  @P5 STG.E.U8 desc[UR14][R8.64], R17 ;  /* 0x0000001108005986 */ /* 0x0003e2000c10110e */
[----:B------:R-:W-:Y:S01]  /*13070*/  ISETP.LT.AND P5, PT, R13, UR8, !P1 ;  /* 0x000000080d007c0c */ /* 0x000fe2000cfa1270 */
[----:B------:R-:W-:Y:S01]  /*13080*/  ULDC UR8, c[0x0][0x228] ;  /* 0x00008a0000087ab9 */ /* 0x000fe20000000800 */
[----:B------:R-:W-:Y:S01]  /*13090*/  ISETP.LT.AND P1, PT, R14, UR6, !P1 ;  /* 0x000000060e007c0c */ /* 0x000fe2000cf21270 */
[----:B------:R-:W-:Y:S01]  /*130a0*/  IMAD.X R7, R20, 0x1, R25, P3 ;  /* 0x0000000114077824 */ /* 0x000fe200018e0619 */
[----:B------:R-:W-:Y:S01]  /*130b0*/  ISETP.GE.AND P3, PT, R10, UR4, PT ;  /* 0x000000040a007c0c */ /* 0x000fe2000bf66270 */
[----:B------:R-:W-:Y:S01]  /*130c0*/  ULDC UR4, c[0x0][0x248] ;  /* 0x0000920000047ab9 */ /* 0x000fe20000000800 */
[----:B------:R-:W-:Y:S01]  /*130d0*/  VIADD R10, R12, 0x56 ;  /* 0x000000560c0a7836 */ /* 0x000fe20000000000 */
[C---:B0-----:R-:W-:Y:S01]  /*130e0*/  IADD3 R4, P6, R11.reuse, R2, RZ ;  /* 0x000000020b047210 */ /* 0x041fe20007fde0ff */
[----:B------:R-:W-:Y:S01]  /*130f0*/  VIADD R16, R11, UR4 ;  /* 0x000000040b107c36 */ /* 0x000fe20008000000 */
[----:B------:R-:W-:Y:S01]  /*13100*/  PRMT R19, R52, 0x7773, RZ ;  /* 0x0000777334137816 */ /* 0x000fe200000000ff */
[----:B------:R-:W-:Y:S01]  /*13110*/  ULDC UR6, c[0x0][0x228] ;  /* 0x00008a0000067ab9 */ /* 0x000fe20000000800 */
        /* <DEDUP_REMOVED lines=37> */
[C---:B------:R-:W-:Y:S01]  /*13370*/  VIADD R16, R11.reuse, UR4 ;  /* 0x000000040b107c36 */ /* 0x040fe20008000000 */
[----:B------:R-:W-:Y:S01]  /*13380*/  IADD3 R6, P4, R11, R3, RZ ;  /* 0x000000030b067210 */ /* 0x000fe20007f9e0ff */
[----:B------:R-:W-:Y:S01]  /*13390*/  VIADD R10, R12, 0x58 ;  /* 0x000000580c0a7836 */ /* 0x000fe20000000000 */
        /* <DEDUP_REMOVED lines=52> */
[----:B------:R-:W-:Y:S01]  /*136e0*/  PRMT R55, R55, 0x7772, RZ ;  /* 0x0000777237377816 */ /* 0x000fe200000000ff */
[----:B------:R-:W-:Y:S01]  /*136f0*/  ULDC UR6, c[0x0][0x228] ;  /* 0x00008a0000067ab9 */ /* 0x000fe20000000800 */
[----:B------:R-:W-:Y:S01]  /*13700*/  IADD3 R8, P2, R8, R3, RZ ;  /* 0x0000000308087210 */ /* 0x000fe20007f5e0ff */
[----:B------:R-:W-:Y:S01]  /*13710*/  IMAD.X R5, R9, 0x1, R0, P6 ;  /* 0x0000000109057824 */ /* 0x000fe200030e0600 */
[----:B------:R-:W-:Y:S01]  /*13720*/  ISETP.LT.AND P6, PT, R13, UR8, !P4 ;  /* 0x000000080d007c0c */ /* 0x000fe2000e7c1270 */
[----:B------:R-:W-:Y:S01]  /*13730*/  ULDC UR8, c[0x0][0x228] ;  /* 0x00008a0000087ab9 */ /* 0x000fe20000000800 */
[----:B------:R-:W-:Y:S01]  /*13740*/  SHF.R.S32.HI R18, RZ, 0x1f, R11 ;  /* 0x0000001fff127819 */ /* 0x000fe2000001140b */
[----:B------:R-:W-:Y:S01]  /*13750*/  IMAD.X R9, R9, 0x1, R25, P2 ;  /* 0x0000000109097824 */ /* 0x000fe200010e0619 */
[----:B------:R1:W-:Y:S01]  /*13760*/  @P5 STG.E.U8 desc[UR14][R4.64], R55 ;  /* 0x0000003704005986 */ /* 0x0003e2000c10110e */
[----:B0-----:R-:W-:-:S02]  /*13770*/  IADD3 R6, P5, R11, R2, RZ ;  /* 0x000000020b067210 */ /* 0x001fc40007fbe0ff */
[----:B------:R-:W-:Y:S01]  /*13780*/  ISETP.GE.AND P2, PT, R10, UR4, PT ;  /* 0x000000040a007c0c */ /* 0x000fe2000bf46270 */
[----:B------:R0:W-:Y:S01]  /*13790*/  @P0 STG.E.U8 desc[UR14][R8.64], R17 ;  /* 0x0000001108000986 */ /* 0x0001e2000c10110e */
[----:B------:R-:W-:Y:S01]  /*137a0*/  ULDC UR4, c[0x0][0x248] ;  /* 0x0000920000047ab9 */ /* 0x000fe20000000800 */
[----:B------:R-:W-:Y:S01]  /*137b0*/  IMAD.X R7, R18, 0x1, R0, P5 ;  /* 0x0000000112077824 */ /* 0x000fe200028e0600 */
[----:B------:R-:W-:Y:S01]  /*137c0*/  PRMT R19, R60, 0x7770, RZ ;  /* 0x000077703c137816 */ /* 0x000fe200000000ff */
[----:B------:R-:W-:Y:S01]  /*137d0*/  VIADD R16, R11, UR4 ;  /* 0x000000040b107c36 */ /* 0x000fe20008000000 */
[----:B------:R-:W-:Y:S01]  /*137e0*/  ISETP.LT.AND P0, PT, R14, UR6, !P4 ;  /* 0x000000060e007c0c */ /* 0x000fe2000e701270 */
[----:B------:R-:W-:Y:S01]  /*137f0*/  VIADD R10, R12, 0x5c ;  /* 0x0000005c0c0a7836 */ /* 0x000fe20000000000 */
[----:B------:R-:W-:Y:S01]  /*13800*/  ISETP.LT.AND P5, PT, R13, UR8, !P3 ;  /* 0x000000080d007c0c */ /* 0x000fe2000dfa1270 */
[----:B------:R2:W-:Y:S01]  /*13810*/  @P6 STG.E.U8 desc[UR14][R6.64], R19 ;  /* 0x0000001306006986 */ /* 0x0005e2000c10110e */
[----:B-1----:R-:W-:Y:S01]  /*13820*/  IADD3 R4, P4, R11, R3, RZ ;  /* 0x000000030b047210 */ /* 0x002fe20007f9e0ff */
[----:B------:R-:W-:Y:S01]  /*13830*/  ULDC UR4, c[0x0][0x22c] ;  /* 0x00008b0000047ab9 */ /* 0x000fe20000000800 */
        /* <DEDUP_REMOVED lines=9> */
[----:B--2---:R-:W-:Y:S01]  /*138d0*/  PRMT R19, R60, 0x7771, RZ ;  /* 0x000077713c137816 */ /* 0x004fe200000000ff */
[----:B------:R-:W-:Y:S01]  /*138e0*/  VIADD R11, R16, UR4 ;  /* 0x00000004100b7c36 */ /* 0x000fe20008000000 */
[----:B------:R-:W-:Y:S01]  /*138f0*/  ULDC UR4, c[0x0][0x22c] ;  /* 0x00008b0000047ab9 */ /* 0x000fe20000000800 */
[----:B------:R-:W-:-:S02]  /*13900*/  VIADD R10, R12, 0x5d ;  /* 0x0000005d0c0a7836 */ /* 0x000fc40000000000 */
        /* <DEDUP_REMOVED lines=89> */
[----:B------:R-:W-:-:S02]  /*13ea0*/  PRMT R11, R63, 0x7770, RZ ;  /* 0x000077703f0b7816 */ /* 0x000fc400000000ff */
[----:B------:R-:W-:Y:S01]  /*13eb0*/  ISETP.GE.AND P1, PT, R6, UR4, PT ;  /* 0x0000000406007c0c */ /* 0x000fe2000bf26270 */
[----:B------:R-:W-:Y:S01]  /*13ec0*/  IMAD.X R5, R10, 0x1, R0, P6 ;  /* 0x000000010a057824 */ /* 0x000fe200030e0600 */
[C---:B------:R-:W-:Y:S01]  /*13ed0*/  IADD3 R6, P6, R16.reuse, R3, RZ ;  /* 0x0000000310067210 */ /* 0x040fe20007fde0ff */
[----:B------:R-:W-:Y:S01]  /*13ee0*/  ULDC UR4, c[0x0][0x248] ;  /* 0x0000920000047ab9 */ /* 0x000fe20000000800 */
        /* <DEDUP_REMOVED lines=27> */
[----:B------:R-:W-:Y:S01]  /*140a0*/  PRMT R19, R56, 0x7770, RZ ;  /* 0x0000777038137816 */ /* 0x000fe200000000ff */
[----:B------:R-:W-:Y:S01]  /*140b0*/  IMAD.X R7, R18, 0x1, R0, P5 ;  /* 0x0000000112077824 */ /* 0x000fe200028e0600 */
[----:B------:R0:W-:Y:S01]  /*140c0*/  @P0 STG.E.U8 desc[UR14][R8.64], R17 ;  /* 0x0000001108000986 */ /* 0x0001e2000c10110e */
[----:B------:R-:W-:Y:S01]  /*140d0*/  ISETP.LT.AND P0, PT, R14, UR6, !P4 ;  /* 0x000000060e007c0c */ /* 0x000fe2000e701270 */
[----:B------:R-:W-:Y:S01]  /*140e0*/  VIADD R16, R11, UR4 ;  /* 0x000000040b107c36 */ /* 0x000fe20008000000 */
[----:B------:R-:W-:Y:S01]  /*140f0*/  ISETP.LT.AND P5, PT, R13, UR8, !P3 ;  /* 0x000000080d007c0c */ /* 0x000fe2000dfa1270 */
[----:B------:R2:W-:Y:S01]  /*14100*/  @P6 STG.E.U8 desc[UR14][R6.64], R19 ;  /* 0x0000001306006986 */ /* 0x0005e2000c10110e */
[-C--:B-1----:R-:W-:Y:S01]  /*14110*/  IADD3 R4, P4, R11, R3.reuse, RZ ;  /* 0x000000030b047210 */ /* 0x082fe20007f9e0ff */
[----:B------:R-:W-:Y:S01]  /*14120*/  VIADD R10, R12, 0x64 ;  /* 0x000000640c0a7836 */ /* 0x000fe20000000000 */
[----:B------:R-:W-:Y:S01]  /*14130*/  SHF.R.S32.HI R20, RZ, 0x1f, R16 ;  /* 0x0000001fff147819 */ /* 0x000fe20000011410 */
[----:B------:R-:W-:Y:S01]  /*14140*/  ULDC UR4, c[0x0][0x22c] ;  /* 0x00008b0000047ab9 */ /* 0x000fe20000000800 */
[----:B------:R-:W-:Y:S01]  /*14150*/  ULDC UR6, c[0x0][0x228] ;  /* 0x00008a0000067ab9 */ /* 0x000fe20000000800 */
[----:B------:R-:W-:Y:S01]  /*14160*/  IMAD.X R5, R18, 0x1, R25, P4 ;  /* 0x0000000112057824 */ /* 0x000fe200020e0619 */
[----:B------:R-:W-:Y:S01]  /*14170*/  ISETP.GE.AND P4, PT, R10, UR4, PT ;  /* 0x000000040a007c0c */ /* 0x000fe2000bf86270 */
[----:B------:R-:W-:Y:S01]  /*14180*/  ULDC UR4, c[0x0][0x248] ;  /* 0x0000920000047ab9 */ /* 0x000fe20000000800 */
[-C--:B0-----:R-:W-:Y:S01]  /*14190*/  IADD3 R8, P6, R16, R2.reuse, RZ ;  /* 0x0000000210087210 */ /* 0x081fe20007fde0ff */
[----:B------:R-:W-:Y:S01]  /*141a0*/  ULDC UR8, c[0x0][0x228] ;  /* 0x00008a0000087ab9 */ /* 0x000fe20000000800 */
[----:B------:R-:W-:Y:S01]  /*141b0*/  PRMT R17, R56, 0x7772, RZ ;  /* 0x0000777238117816 */ /* 0x000fe200000000ff */
[----:B------:R-:W-:Y:S01]  /*141c0*/  VIADD R11, R16, UR4 ;  /* 0x00000004100b7c36 */ /* 0x000fe20008000000 */
[----:B--2---:R-:W-:Y:S01]  /*141d0*/  PRMT R19, R56, 0x7771, RZ ;  /* 0x0000777138137816 */ /* 0x004fe200000000ff */
[--C-:B------:R-:W-:Y:S01]  /*141e0*/  IMAD.X R9, R20, 0x1, R0.reuse, P6 ;  /* 0x0000000114097824 */ /* 0x100fe200030e0600 */
[----:B------:R-:W-:Y:S01]  /*141f0*/  ULDC UR4, c[0x0][0x22c] ;  /* 0x00008b0000047ab9 */ /* 0x000fe20000000800 */
[----:B------:R-:W-:Y:S01]  /*14200*/  VIADD R10, R12, 0x65 ;  /* 0x000000650c0a7836 */ /* 0x000fe20000000000 */
        /* <DEDUP_REMOVED lines=29> */
[C---:B------:R-:W-:Y:S01]  /*143e0*/  VIADD R11, R16.reuse, UR4 ;  /* 0x00000004100b7c36 */ /* 0x040fe20008000000 */
[----:B------:R-:W-:Y:S01]  /*143f0*/  ULDC UR4, c[0x0][0x22c] ;  /* 0x00008b0000047ab9 */ /* 0x000fe20000000800 */
[----:B0-----:R-:W-:Y:S01]  /*14400*/  IADD3 R6, P6, R16, R2, RZ ;  /* 0x0000000210067210 */ /* 0x001fe20007fde0ff */
[----:B------:R-:W-:Y:S01]  /*14410*/  VIADD R10, R12, 0x67 ;  /* 0x000000670c0a7836 */ /* 0x000fe20000000000 */
[----:B------:R-:W-:-:S02]  /*14420*/  PRMT R19, R57, 0x7771, RZ ;  /* 0x0000777139137816 */ /* 0x000fc400000000ff */
[----:B-1----:R-:W-:Y:S01]  /*14430*/  PRMT R17, R57, 0x7772, RZ ;  /* 0x0000777239117816 */ /* 0x002fe200000000ff */
[--C-:B------:R-:W-:Y:S01]  /*14440*/  IMAD.X R7, R20, 0x1, R0.reuse, P6 ;  /* 0x0000000114077824 */ /* 0x100fe200030e0600 */
        /* <DEDUP_REMOVED lines=8> */
[----:B------:R-:W-:Y:S01]  /*144d0*/  PRMT R57, R57, 0x7773, RZ ;  /* 0x0000777339397816 */ /* 0x000fe200000000ff */
[----:B------:R-:W-:Y:S01]  /*144e0*/  IMAD.X R5, R20, 0x1, R25, P2 ;  /* 0x0000000114057824 */ /* 0x000fe200010e0619 */
[----:B------:R-:W-:Y:S01]  /*144f0*/  ISETP.GE.AND P2, PT, R10, UR4, PT ;  /* 0x000000040a007c0c */ /* 0x000fe2000bf46270 */
[----:B------:R-:W-:Y:S01]  /*14500*/  ULDC UR4, c[0x0][0x248] ;  /* 0x0000920000047ab9 */ /* 0x000fe20000000800 */
[----:B------:R-:W-:Y:S01]  /*14510*/  VIADD R10, R12, 0x68 ;  /* 0x000000680c0a7836 */ /* 0x000fe20000000000 */
[C---:B0-----:R-:W-:Y:S01]  /*14520*/  IADD3 R8, P6, R11.reuse, R2, RZ ;  /* 0x000000020b087210 */ /* 0x041fe20007fde0ff */
[C---:B------:R-:W-:Y:S01]  /*14530*/  VIADD R16, R11.reuse, UR4 ;  /* 0x000000040b107c36 */ /* 0x040fe20008000000 */
[----:B------:R0:W-:Y:S01]  /*14540*/  @P1 STG.E.U8 desc[UR14][R4.64], R57 ;  /* 0x0000003904001986 */ /* 0x0001e2000c10110e */
[----:B------:R-:W-:Y:S01]  /*14550*/  ISETP.LT.AND P1, PT, R14, UR6, !P4 ;  /* 0x000000060e007c0c */ /* 0x000fe2000e721270 */
[----:B------:R-:W-:Y:S01]  /*14560*/  ULDC UR6, c[0x0][0x228] ;  /* 0x00008a0000067ab9 */ /* 0x000fe20000000800 */
[----:B------:R-:W-:Y:S01]  /*14570*/  IMAD.X R9, R18, 0x1, R0, P6 ;  /* 0x0000000112097824 */ /* 0x000fe200030e0600 */
[----:B-1----:R-:W-:Y:S01]  /*14580*/  PRMT R17, R58, 0x7770, RZ ;  /* 0x000077703a117816 */ /* 0x002fe200000000ff */
[----:B------:R-:W-:Y:S01]  /*14590*/  ULDC UR4, c[0x0][0x22c] ;  /* 0x00008b0000047ab9 */ /* 0x000fe20000000800 */
[----:B------:R-:W-:-:S02]  /*145a0*/  IADD3 R6, P4, R11, R3, RZ ;  /* 0x000000030b067210 */ /* 0x000fc40007f9e0ff */
[----:B------:R-:W-:Y:S01]  /*145b0*/  SHF.R.S32.HI R19, RZ, 0x1f, R16 ;  /* 0x0000001fff137819 */ /* 0x000fe20000011410 */
[----:B------:R1:W-:Y:S01]  /*145c0*/  @P5 STG.E.U8 desc[UR14][R8.64], R17 ;  /* 0x0000001108005986 */ /* 0x0003e2000c10110e */
[----:B------:R-:W-:Y:S01]  /*145d0*/  ISETP.LT.AND P5, PT, R13, UR6, !P3 ;  /* 0x000000060d007c0c */ /* 0x000fe2000dfa1270 */
[----:B------:R-:W-:Y:S01]  /*145e0*/  IMAD.X R7, R18, 0x1, R25, P4 ;  /* 0x0000000112077824 */ /* 0x000fe200020e0619 */
[----:B0-----:R-:W-:Y:S01]  /*145f0*/  IADD3 R4, P6, R16, R2, RZ ;  /* 0x0000000210047210 */ /* 0x001fe20007fde0ff */
[----:B------:R-:W-:Y:S01]  /*14600*/  ULDC UR6, c[0x0][0x22c] ;  /* 0x00008b0000067ab9 */ /* 0x000fe20000000800 */
[----:B------:R-:W-:Y:S01]  /*14610*/  ISETP.GE.AND P4, PT, R10, UR4, PT ;  /* 0x000000040a007c0c */ /* 0x000fe2000bf86270 */
[----:B------:R-:W-:Y:S01]  /*14620*/  ULDC UR4, c[0x0][0x228] ;  /* 0x00008a0000047ab9 */ /* 0x000fe20000000800 */
[----:B------:R-:W-:Y:S01]  /*14630*/  PRMT R11, R58, 0x7772, RZ ;  /* 0x000077723a0b7816 */ /* 0x000fe200000000ff */
[----:B------:R-:W-:Y:S02]  /*14640*/  IMAD.X R5, R19, 0x1, R0, P6 ;  /* 0x0000000113057824 */ /* 0x000fe400030e0600 */
[----:B------:R-:W-:Y:S01]  /*14650*/  VIADD R10, R12, 0x69 ;  /* 0x000000690c0a7836 */ /* 0x000fe20000000000 */
[----:B-1----:R-:W-:-:S05]  /*14660*/  PRMT R17, R58, 0x7771, RZ ;  /* 0x000077713a117816 */ /* 0x002fca00000000ff */
        /* <DEDUP_REMOVED lines=22> */
[----:B------:R-:W-:Y:S01]  /*147d0*/  ULDC UR4, c[0x0][0x248] ;  /* 0x0000920000047ab9 */ /* 0x000fe20000000800 */
[CC--:B------:R-:W-:Y:S02]  /*147e0*/  IADD3 R6, P6, R16.reuse, R3.reuse, RZ ;  /* 0x0000000310067210 */ /* 0x0c0fe40007fde0ff */
[----:B------:R-:W-:Y:S01]  /*147f0*/  PRMT R19, R59, 0x7771, RZ ;  /* 0x000077713b137816 */ /* 0x000fe200000000ff */
[----:B------:R1:W-:Y:S01]  /*14800*/  @P5 STG.E.U8 desc[UR14][R4.64], R11 ;  /* 0x0000000b04005986 */ /* 0x0003e2000c10110e */
[----:B------:R-:W-:Y:S01]  /*14810*/  ISETP.LT.AND P5, PT, R13, UR6, !P2 ;  /* 0x000000060d007c0c */ /* 0x000fe2000d7a1270 */
[----:B------:R-:W-:Y:S01]  /*14820*/  ULDC UR6, c[0x0][0x228] ;  /* 0x00008a0000067ab9 */ /* 0x000fe20000000800 */
[----:B0-----:R-:W-:Y:S01]  /*14830*/  VIADD R8, R16, UR4 ;  /* 0x0000000410087c36 */ /* 0x001fe20008000000 */
[C---:B------:R-:W-:Y:S01]  /*14840*/  PRMT R17, R59.reuse, 0x7773, RZ ;  /* 0x000077733b117816 */ /* 0x040fe200000000ff */
[----:B------:R-:W-:Y:S01]  /*14850*/  IMAD.X R7, R10, 0x1, R25, P6 ;  /* 0x000000010a077824 */ /* 0x000fe200030e0619 */
[----:B------:R-:W-:Y:S01]  /*14860*/  ULDC UR4, c[0x0][0x248] ;  /* 0x0000920000047ab9 */ /* 0x000fe20000000800 */
[----:B------:R-:W-:Y:S01]  /*14870*/  PRMT R59, R59, 0x7772, RZ ;  /* 0x000077723b3b7816 */ /* 0x000fe200000000ff */
[----:B------:R-:W-:Y:S01]  /*14880*/  VIADD R10, R12, 0x6b ;  /* 0x0000006b0c0a7836 */ /* 0x000fe20000000000 */
[----:B------:R-:W-:Y:S01]  /*14890*/  SHF.R.S32.HI R9, RZ, 0x1f, R8 ;  /* 0x0000001fff097819 */ /* 0x000fe20000011408 */
[----:B------:R0:W-:Y:S01]  /*148a0*/  @P0 STG.E.U8 desc[UR14][R6.64], R19 ;  /* 0x0000001306000986 */ /* 0x0001e2000c10110e */
[----:B------:R-:W-:Y:S01]  /*148b0*/  ISETP.LT.AND P2, PT, R14, UR6, !P2 ;  /* 0x000000060e007c0c */ /* 0x000fe2000d741270 */
        /* <DEDUP_REMOVED lines=8> */
[----:B------:R-:W-:Y:S01]  /*14940*/  IMAD.X R9, R9, 0x1, R25, P0 ;  /* 0x0000000109097824 */ /* 0x000fe200000e0619 */
[----:B------:R-:W-:Y:S01]  /*14950*/  ISETP.GE.AND P0, PT, R10, UR4, PT ;  /* 0x000000040a007c0c */ /* 0x000fe2000bf06270 */
[----:B------:R-:W-:Y:S01]  /*14960*/  ULDC UR4, c[0x0][0x248] ;  /* 0x0000920000047ab9 */ /* 0x000fe20000000800 */
[----:B------:R1:W-:Y:S01]  /*14970*/  @P5 STG.E.U8 desc[UR14][R4.64], R59 ;  /* 0x0000003b04005986 */ /* 0x0003e2000c10110e */
[C---:B0-----:R-:W-:Y:S01]  /*14980*/  IADD3 R6, P5, R11.reuse, R2, RZ ;  /* 0x000000020b067210 */ /* 0x041fe20007fbe0ff */
[----:B------:R-:W-:Y:S01]  /*14990*/  ULDC UR8, c[0x0][0x228] ;  /* 0x00008a0000087ab9 */ /* 0x000fe20000000800 */
[----:B------:R-:W-:Y:S01]  /*149a0*/  PRMT R19, R64, 0x7770, RZ ;  /* 0x0000777040137816 */ /* 0x000fe200000000ff */
[----:B------:R-:W-:Y:S01]  /*149b0*/  VIADD R16, R11, UR4 ;  /* 0x000000040b107c36 */ /* 0x000fe20008000000 */
[----:B------:R-:W-:Y:S01]  /*149c0*/  ISETP.LT.AND P4, PT, R14, UR6, !P4 ;  /* 0x000000060e007c0c */ /* 0x000fe2000e781270 */
[----:B------:R-:W-:Y:S01]  /*149d0*/  IMAD.X R7, R18, 0x1, R0, P5 ;  /* 0x0000000112077824 */ /* 0x000fe200028e0600 */
[----:B------:R-:W-:Y:S01]  /*149e0*/  ISETP.LT.AND P5, PT, R13, UR8, !P3 ;  /* 0x000000080d007c0c */ /* 0x000fe2000dfa1270 */
[----:B------:R0:W-:Y:S01]  /*149f0*/  @P2 STG.E.U8 desc[UR14][R8.64], R17 ;  /* 0x0000001108002986 */ /* 0x0001e2000c10110e */
[----:B------:R-:W-:Y:S01]  /*14a00*/  SHF.R.S32.HI R20, RZ, 0x1f, R16 ;  /* 0x0000001fff147819 */ /* 0x000fe20000011410 */
[----:B------:R-:W-:Y:S01]  /*14a10*/  VIADD R10, R12, 0x6c ;  /* 0x0000006c0c0a7836 */ /* 0x000fe20000000000 */
[----:B------:R-:W-:Y:S01]  /*14a20*/  ULDC UR4, c[0x0][0x22c] ;  /* 0x00008b0000047ab9 */ /* 0x000fe20000000800 */
[----:B------:R2:W-:Y:S01]  /*14a30*/  @P6 STG.E.U8 desc[UR14][R6.64], R19 ;  /* 0x0000001306006986 */ /* 0x0005e2000c10110e */
[----:B-1----:R-:W-:Y:S01]  /*14a40*/  IADD3 R4, P2, R11, R3, RZ ;  /* 0x000000030b047210 */ /* 0x002fe20007f5e0ff */
[----:B------:R-:W-:Y:S01]  /*14a50*/  ULDC UR6, c[0x0][0x228] ;  /* 0x00008a0000067ab9 */ /* 0x000fe20000000800 */
[----:B------:R-:W-:-:S03]  /*14a60*/  ULDC UR8, c[0x0][0x228] ;  /* 0x00008a0000087ab9 */ /* 0x000fc60000000800 */
[----:B------:R-:W-:Y:S01]  /*14a70*/  IMAD.X R5, R18, 0x1, R25, P2 ;  /* 0x0000000112057824 */ /* 0x000fe200010e0619 */
[----:B------:R-:W-:Y:S01]  /*14a80*/  ISETP.GE.AND P2, PT, R10, UR4, PT ;  /* 0x000000040a007c0c */ /* 0x000fe2000bf46270 */
[----:B------:R-:W-:Y:S01]  /*14a90*/  ULDC UR4, c[0x0][0x248] ;  /* 0x0000920000047ab9 */ /* 0x000fe20000000800 */
[C---:B0-----:R-:W-:Y:S01]  /*14aa0*/  IADD3 R8, P6, R16.reuse, R2, RZ ;  /* 0x0000000210087210 */ /* 0x041fe20007fde0ff */
[----:B------:R-:W-:Y:S01]  /*14ab0*/  VIADD R11, R16, UR4 ;  /* 0x00000004100b7c36 */ /* 0x000fe20008000000 */
[----:B------:R-:W-:Y:S01]  /*14ac0*/  PRMT R17, R64, 0x7772, RZ ;  /* 0x0000777240117816 */ /* 0x000fe200000000ff */
[----:B------:R-:W-:Y:S01]  /*14ad0*/  VIADD R10, R12, 0x6d ;  /* 0x0000006d0c0a7836 */ /* 0x000fe20000000000 */
[----:B--2---:R-:W-:Y:S01]  /*14ae0*/  PRMT R19, R64, 0x7771, RZ ;  /* 0x0000777140137816 */ /* 0x004fe200000000ff */
[----:B------:R-:W-:Y:S01]  /*14af0*/  IMAD.X R9, R20, 0x1, R0, P6 ;  /* 0x0000000114097824 */ /* 0x000fe200030e0600 */
[----:B------:R-:W-:Y:S01]  /*14b00*/  SHF.R.S32.HI R18, RZ, 0x1f, R11 ;  /* 0x0000001fff127819 */ /* 0x000fe2000001140b */
[----:B------:R-:W-:-:S02]  /*14b10*/  ULDC UR4, c[0x0][0x22c] ;  /* 0x00008b0000047ab9 */ /* 0x000fc40000000800 */
[----:B------:R0:W-:Y:S01]  /*14b20*/  @P4 STG.E.U8 desc[UR14][R4.64], R19 ;  /* 0x0000001304004986 */ /* 0x0001e2000c10110e */
[----:B------:R-:W-:Y:S01]  /*14b30*/  ISETP.LT.AND P4, PT, R14, UR6, !P3 ;  /* 0x000000060e007c0c */ /* 0x000fe2000df81270 */
[----:B------:R-:W-:Y:S01]  /*14b40*/  ULDC UR6, c[0x0][0x228] ;  /* 0x00008a0000067ab9 */ /* 0x000fe20000000800 */
[-C--:B------:R-:W-:Y:S01]  /*14b50*/  IADD3 R6, P3, R16, R3.reuse, RZ ;  /* 0x0000000310067210 */ /* 0x080fe20007f7e0ff */
[----:B------:R1:W-:Y:S01]  /*14b60*/  @P5 STG.E.U8 desc[UR14][R8.64], R17 ;  /* 0x0000001108005986 */ /* 0x0003e2000c10110e */
[----:B------:R-:W-:Y:S01]  /*14b70*/  ISETP.LT.AND P5, PT, R13, UR8, !P1 ;  /* 0x000000080d007c0c */ /* 0x000fe2000cfa1270 */
[----:B------:R-:W-:Y:S02]  /*14b80*/  ULDC UR8, c[0x0][0x228] ;  /* 0x00008a0000087ab9 */ /* 0x000fe40000000800 */
        /* <DEDUP_REMOVED lines=12> */
[----:B------:R-:W-:Y:S01]  /*14c50*/  ISETP.LT.AND P4, PT, R14, UR6, !P1 ;  /* 0x000000060e007c0c */ /* 0x000fe2000cf81270 */
[----:B------:R-:W-:Y:S01]  /*14c60*/  ULDC UR6, c[0x0][0x228] ;  /* 0x00008a0000067ab9 */ /* 0x000fe20000000800 */
[----:B------:R-:W-:Y:S01]  /*14c70*/  IADD3 R8, P1, R11, R3, RZ ;  /* 0x000000030b087210 */ /* 0x000fe20007f3e0ff */
[----:B------:R1:W-:Y:S01]  /*14c80*/  @P5 STG.E.U8 desc[UR14][R4.64], R17 ;  /* 0x0000001104005986 */ /* 0x0003e2000c10110e */
[----:B------:R-:W-:Y:S01]  /*14c90*/  ISETP.LT.AND P5, PT, R13, UR8, !P0 ;  /* 0x000000080d007c0c */ /* 0x000fe2000c7a1270 */
[----:B------:R-:W-:-:S02]  /*14ca0*/  ULDC UR8, c[0x0][0x228] ;  /* 0x00008a0000087ab9 */ /* 0x000fc40000000800 */
[----:B------:R-:W-:Y:S01]  /*14cb0*/  IMAD.X R9, R18, 0x1, R25, P1 ;  /* 0x0000000112097824 */ /* 0x000fe200008e0619 */
[----:B------:R-:W-:Y:S01]  /*14cc0*/  ISETP.GE.AND P1, PT, R10, UR4, PT ;  /* 0x000000040a007c0c */ /* 0x000fe2000bf26270 */
[----:B------:R-:W-:Y:S01]  /*14cd0*/  ULDC UR4, c[0x0][0x248] ;  /* 0x0000920000047ab9 */ /* 0x000fe20000000800 */
[----:B------:R-:W-:Y:S01]  /*14ce0*/  VIADD R10, R12, 0x6f ;  /* 0x0000006f0c0a7836 */ /* 0x000fe20000000000 */
[CC--:B0-----:R-:W-:Y:S01]  /*14cf0*/  IADD3 R6, P6, R16.reuse, R2.reuse, RZ ;  /* 0x0000000210067210 */ /* 0x0c1fe20007fde0ff */
[----:B------:R-:W-:Y:S01]  /*14d00*/  VIADD R11, R16, UR4 ;  /* 0x00000004100b7c36 */ /* 0x000fe20008000000 */
[C---:B------:R-:W-:Y:S01]  /*14d10*/  PRMT R19, R65.reuse, 0x7771, RZ ;  /* 0x0000777141137816 */ /* 0x040fe200000000ff */
[----:B------:R-:W-:Y:S01]  /*14d20*/  ULDC UR4, c[0x0][0x22c] ;  /* 0x00008b0000047ab9 */ /* 0x000fe20000000800 */
        /* <DEDUP_REMOVED lines=14> */
[----:B------:R-:W-:Y:S01]  /*14e10*/  ISETP.LT.AND P2, PT, R14, UR6, !P2 ;  /* 0x000000060e007c0c */ /* 0x000fe2000d741270 */
[C---:B------:R-:W-:Y:S01]  /*14e20*/  VIADD R16, R11.reuse, UR4 ;  /* 0x000000040b107c36 */ /* 0x040fe20008000000 */
[C---:B0-----:R-:W-:Y:S01]  /*14e30*/  IADD3 R8, P6, R11.reuse, R2, RZ ;  /* 0x000000020b087210 */ /* 0x041fe20007fde0ff */
[----:B------:R0:W-:Y:S01]  /*14e40*/  @P4 STG.E.U8 desc[UR14][R4.64], R65 ;  /* 0x0000004104004986 */ /* 0x0001e2000c10110e */
[----:B------:R-:W-:Y:S01]  /*14e50*/  VIADD R10, R12, 0x70 ;  /* 0x000000700c0a7836 */ /* 0x000fe20000000000 */
[----:B-1----:R-:W-:Y:S01]  /*14e60*/  PRMT R17, R66, 0x7770, RZ ;  /* 0x0000777042117816 */ /* 0x002fe200000000ff */
[----:B------:R-:W-:Y:S01]  /*14e70*/  ULDC UR4, c[0x0][0x22c] ;  /* 0x00008b0000047ab9 */ /* 0x000fe20000000800 */
[----:B------:R-:W-:Y:S01]  /*14e80*/  IMAD.X R9, R18, 0x1, R0, P6 ;  /* 0x0000000112097824 */ /* 0x000fe200030e0600 */
[----:B------:R-:W-:Y:S01]  /*14e90*/  IADD3 R6, P4, R11, R3, RZ ;  /* 0x000000030b067210 */ /* 0x000fe20007f9e0ff */
[----:B------:R-:W-:Y:S01]  /*14ea0*/  ULDC UR6, c[0x0][0x228] ;  /* 0x00008a0000067ab9 */ /* 0x000fe20000000800 */
[----:B------:R-:W-:-:S02]  /*14eb0*/  SHF.R.S32.HI R20, RZ, 0x1f, R16 ;  /* 0x0000001fff147819 */ /* 0x000fc40000011410 */
[----:B------:R1:W-:Y:S01]  /*14ec0*/  @P5 STG.E.U8 desc[UR14][R8.64], R17 ;  /* 0x0000001108005986 */ /* 0x0003e2000c10110e */
[C---:B------:R-:W-:Y:S01]  /*14ed0*/  ISETP.LT.AND P5, PT, R13.reuse, UR8, !P3 ;  /* 0x000000080d007c0c */ /* 0x040fe2000dfa1270 */
[----:B------:R-:W-:Y:S01]  /*14ee0*/  IMAD.X R7, R18, 0x1, R25, P4 ;  /* 0x0000000112077824 */ /* 0x000fe200020e0619 */
[-C--:B0-----:R-:W-:Y:S01]  /*14ef0*/  IADD3 R4, P6, R16, R2.reuse, RZ ;  /* 0x0000000210047210 */ /* 0x081fe20007fde0ff */
[----:B------:R-:W-:Y:S01]  /*14f00*/  ULDC UR8, c[0x0][0x228] ;  /* 0x00008a0000087ab9 */ /* 0x000fe20000000800 */
[----:B------:R-:W-:Y:S02]  /*14f10*/  PRMT R19, R66, 0x7771, RZ ;  /* 0x0000777142137816 */ /* 0x000fe400000000ff */
[----:B------:R-:W-:Y:S01]  /*14f20*/  ISETP.GE.AND P4, PT, R10, UR4, PT ;  /* 0x000000040a007c0c */ /* 0x000fe2000bf86270 */
[----:B------:R-:W-:Y:S01]  /*14f30*/  IMAD.X R5, R20, 0x1, R0, P6 ;  /* 0x0000000114057824 */ /* 0x000fe200030e0600 */
[----:B------:R-:W-:Y:S01]  /*14f40*/  ULDC UR4, c[0x0][0x248] ;  /* 0x0000920000047ab9 */ /* 0x000fe20000000800 */
[----:B------:R0:W-:Y:S01]  /*14f50*/  @P2 STG.E.U8 desc[UR14][R6.64], R19 ;  /* 0x0000001306002986 */ /* 0x0001e2000c10110e */
[----:B------:R-:W-:Y:S01]  /*14f60*/  VIADD R11, R16, UR4 ;  /* 0x00000004100b7c36 */ /* 0x000fe20008000000 */
[----:B-1----:R-:W-:Y:S01]  /*14f70*/  PRMT R17, R66, 0x7772, RZ ;  /* 0x0000777242117816 */ /* 0x002fe200000000ff */
[----:B------:R-:W-:Y:S01]  /*14f80*/  VIADD R10, R12, 0x71 ;  /* 0x000000710c0a7836 */ /* 0x000fe20000000000 */
        /* <DEDUP_REMOVED lines=8> */
[----:B0-----:R-:W-:Y:S01]  /*15010*/  IADD3 R6, P6, R11, R2, RZ ;  /* 0x000000020b067210 */ /* 0x001fe20007fde0ff */
[----:B------:R-:W-:Y:S01]  /*15020*/  ULDC UR8, c[0x0][0x228] ;  /* 0x00008a0000087ab9 */ /* 0x000fe20000000800 */
[----:B------:R-:W-:-:S02]  /*15030*/  PRMT R19, R66, 0x7773, RZ ;  /* 0x0000777342137816 */ /* 0x000fc400000000ff */
[----:B------:R-:W-:Y:S01]  /*15040*/  ISETP.GE.AND P3, PT, R10, UR4, PT ;  /* 0x000000040a007c0c */ /* 0x000fe2000bf66270 */
[----:B------:R-:W-:Y:S01]  /*15050*/  IMAD.X R7, R18, 0x1, R0, P6 ;  /* 0x0000000112077824 */ /* 0x000fe200030e0600 */
[----:B------:R-:W-:Y:S01]  /*15060*/  ULDC UR4, c[0x0][0x248] ;  /* 0x0000920000047ab9 */ /* 0x000fe20000000800 */
[----:B-1----:R-:W-:Y:S01]  /*15070*/  PRMT R17, R67, 0x7770, RZ ;  /* 0x0000777043117816 */ /* 0x002fe200000000ff */
[----:B------:R0:W-:Y:S01]  /*15080*/  @P2 STG.E.U8 desc[UR14][R8.64], R19 ;  /* 0x0000001308002986 */ /* 0x0001e2000c10110e */
[----:B------:R-:W-:Y:S01]  /*15090*/  VIADD R16, R11, UR4 ;  /* 0x000000040b107c36 */ /* 0x000fe20008000000 */
[----:B------:R-:W-:Y:S01]  /*150a0*/  ISETP.LT.AND P1, PT, R14, UR6, !P1 ;  /* 0x000000060e007c0c */ /* 0x000fe2000cf21270 */
[----:B------:R-:W-:Y:S01]  /*150b0*/  VIADD R10, R12, 0x72 ;  /* 0x000000720c0a7836 */ /* 0x000fe20000000000 */
[----:B------:R1:W-:Y:S01]  /*150c0*/  @P5 STG.E.U8 desc[UR14][R6.64], R17 ;  /* 0x0000001106005986 */ /* 0x0003e2000c10110e */
[----:B------:R-:W-:Y:S01]  /*150d0*/  ISETP.LT.AND P5, PT, R13, UR8, !P0 ;  /* 0x000000080d007c0c */ /* 0x000fe2000c7a1270 */
[----:B------:R-:W-:Y:S01]  /*150e0*/  ULDC UR8, c[0x0][0x228] ;  /* 0x00008a0000087ab9 */ /* 0x000fe20000000800 */
[-C--:B------:R-:W-:Y:S01]  /*150f0*/  IADD3 R4, P2, R11, R3.reuse, RZ ;  /* 0x000000030b047210 */ /* 0x080fe20007f5e0ff */
[----:B------:R-:W-:Y:S01]  /*15100*/  ULDC UR4, c[0x0][0x22c] ;  /* 0x00008b0000047ab9 */ /* 0x000fe20000000800 */
[----:B------:R-:W-:Y:S01]  /*15110*/  SHF.R.S32.HI R20, RZ, 0x1f, R16 ;  /* 0x0000001fff147819 */ /* 0x000fe20000011410 */
[----:B------:R-:W-:Y:S01]  /*15120*/  ULDC UR6, c[0x0][0x22c] ;  /* 0x00008b0000067ab9 */ /* 0x000fe20000000800 */
[----:B------:R-:W-:Y:S01]  /*15130*/  ISETP.LT.AND P0, PT, R14, UR8, !P0 ;  /* 0x000000080e007c0c */ /* 0x000fe2000c701270 */
[--C-:B------:R-:W-:Y:S01]  /*15140*/  IMAD.X R5, R18, 0x1, R25.reuse, P2 ;  /* 0x0000000112057824 */ /* 0x100fe200010e0619 */
[-C--:B0-----:R-:W-:Y:S01]  /*15150*/  IADD3 R8, P6, R16, R2.reuse, RZ ;  /* 0x0000000210087210 */ /* 0x081fe20007fde0ff */
[----:B------:R-:W-:Y:S01]  /*15160*/  ULDC UR8, c[0x0][0x228] ;  /* 0x00008a0000087ab9 */ /* 0x000fe20000000800 */
[C---:B------:R-:W-:Y:S01]  /*15170*/  PRMT R19, R67.reuse, 0x7771, RZ ;  /* 0x0000777143137816 */ /* 0x040fe200000000ff */
[----:B-1----:R-:W-:Y:S01]  /*15180*/  VIADD R7, R12, 0x73 ;  /* 0x000000730c077836 */ /* 0x002fe20000000000 */
[----:B------:R-:W-:Y:S01]  /*15190*/  PRMT R17, R67, 0x7772, RZ ;  /* 0x0000777243117816 */ /* 0x000fe200000000ff */
[----:B------:R-:W-:Y:S01]  /*151a0*/  IMAD.X R9, R20, 0x1, R0, P6 ;  /* 0x0000000114097824 */ /* 0x000fe200030e0600 */
[----:B------:R-:W-:Y:S01]  /*151b0*/  ISETP.GE.AND P2, PT, R10, UR4, PT ;  /* 0x000000040a007c0c */ /* 0x000fe2000bf46270 */
[----:B------:R-:W-:Y:S01]  /*151c0*/  ULDC UR4, c[0x0][0x248] ;  /* 0x0000920000047ab9 */ /* 0x000fe20000000800 */
[C---:B------:R-:W-:Y:S01]  /*151d0*/  IADD3 R6, P6, R16.reuse, R3, RZ ;  /* 0x0000000310067210 */ /* 0x040fe20007fde0ff */
[----:B------:R-:W-:Y:S01]  /*151e0*/  VIADD R11, R16, UR4 ;  /* 0x00000004100b7c36 */ /* 0x000fe20008000000 */
[----:B------:R0:W-:Y:S01]  /*151f0*/  @P1 STG.E.U8 desc[UR14][R4.64], R19 ;  /* 0x0000001304001986 */ /* 0x0001e2000c10110e */
[----:B------:R-:W-:Y:S01]  /*15200*/  ISETP.GE.AND P1, PT, R7, UR6, PT ;  /* 0x0000000607007c0c */ /* 0x000fe2000bf26270 */
[----:B------:R-:W-:Y:S01]  /*15210*/  ULDC UR4, c[0x0][0x22c] ;  /* 0x00008b0000047ab9 */ /* 0x000fe20000000800 */
[----:B------:R-:W-:Y:S01]  /*15220*/  IMAD.X R7, R20, 0x1, R25, P6 ;  /* 0x0000000114077824 */ /* 0x000fe200030e0619 */
[----:B------:R1:W-:Y:S01]  /*15230*/  @P5 STG.E.U8 desc[UR14][R8.64], R17 ;  /* 0x0000001108005986 */ /* 0x0003e2000c10110e */
[----:B------:R-:W-:Y:S01]  /*15240*/  ISETP.LT.AND P5, PT, R13, UR10, !P4 ;  /* 0x0000000a0d007c0c */ /* 0x000fe2000e7a1270 */
[----:B------:R-:W-:Y:S01]  /*15250*/  ULDC UR6, c[0x0][0x228] ;  /* 0x00008a0000067ab9 */ /* 0x000fe20000000800 */
[----:B------:R-:W-:Y:S01]  /*15260*/  PRMT R67, R67, 0x7773, RZ ;  /* 0x0000777343437816 */ /* 0x000fe200000000ff */
[----:B------:R-:W-:Y:S01]  /*15270*/  VIADD R10, R12, 0x75 ;  /* 0x000000750c0a7836 */ /* 0x000fe20000000000 */
[----:B------:R-:W-:Y:S01]  /*15280*/  ISETP.LT.AND P4, PT, R14, UR6, !P4 ;  /* 0x000000060e007c0c */ /* 0x000fe2000e781270 */
[----:B------:R-:W-:Y:S01]  /*15290*/  ULDC UR6, c[0x0][0x228] ;  /* 0x00008a0000067ab9 */ /* 0x000fe20000000800 */
[----:B0-----:R-:W-:Y:S01]  /*152a0*/  IADD3 R4, P6, R11, R2, RZ ;  /* 0x000000020b047210 */ /* 0x001fe20007fde0ff */
[----:B------:R0:W-:Y:S01]  /*152b0*/  @P0 STG.E.U8 desc[UR14][R6.64], R67 ;  /* 0x0000004306000986 */ /* 0x0001e2000c10110e */
[----:B------:R-:W-:Y:S01]  /*152c0*/  PRMT R19, R68, 0x7771, RZ ;  /* 0x0000777144137816 */ /* 0x000fe200000000ff */
[----:B-1----:R-:W-:Y:S01]  /*152d0*/  VIADD R8, R12, 0x74 ;  /* 0x000000740c087836 */ /* 0x002fe20000000000 */
[----:B------:R-:W-:-:S02]  /*152e0*/  SHF.R.S32.HI R9, RZ, 0x1f, R11 ;  /* 0x0000001fff097819 */ /* 0x000fc4000001140b */
[----:B------:R-:W-:Y:S02]  /*152f0*/  PRMT R17, R68, 0x7770, RZ ;  /* 0x0000777044117816 */ /* 0x000fe400000000ff */
[----:B------:R-:W-:Y:S01]  /*15300*/  ISETP.GE.AND P0, PT, R8, UR4, PT ;  /* 0x0000000408007c0c */ /* 0x000fe2000bf06270 */
[----:B------:R-:W-:Y:S01]  /*15310*/  IMAD.X R5, R9, 0x1, R0, P6 ;  /* 0x0000000109057824 */ /* 0x000fe200030e0600 */
[----:B------:R-:W-:Y:S01]  /*15320*/  ULDC UR4, c[0x0][0x248] ;  /* 0x0000920000047ab9 */ /* 0x000fe20000000800 */
[C---:B------:R-:W-:Y:S01]  /*15330*/  IADD3 R8, P6, R11.reuse, R3, RZ ;  /* 0x000000030b087210 */ /* 0x040fe20007fde0ff */
[----:B------:R-:W-:Y:S01]  /*15340*/  VIADD R16, R11, UR4 ;  /* 0x000000040b107c36 */ /* 0x000fe20008000000 */
[----:B------:R-:W-:Y:S01]  /*15350*/  ULDC UR4, c[0x0][0x228] ;  /* 0x00008a0000047ab9 */ /* 0x000fe20000000800 */
[----:B------:R1:W-:Y:S01]  /*15360*/  @P5 STG.E.U8 desc[UR14][R4.64], R17 ;  /* 0x0000001104005986 */ /* 0x0003e2000c10110e */
[----:B------:R-:W-:Y:S01]  /*15370*/  ISETP.LT.AND P5, PT, R13, UR6, !P3 ;  /* 0x000000060d007c0c */ /* 0x000fe2000dfa1270 */
[----:B------:R-:W-:Y:S01]  /*15380*/  IMAD.X R9, R9, 0x1, R25, P6 ;  /* 0x0000000109097824 */ /* 0x000fe200030e0619 */
[----:B0-----:R-:W-:Y:S01]  /*15390*/  SHF.R.S32.HI R7, RZ, 0x1f, R16 ;  /* 0x0000001fff077819 */ /* 0x001fe20000011410 */
[----:B------:R-:W-:Y:S01]  /*153a0*/  ULDC UR6, c[0x0][0x228] ;  /* 0x00008a0000067ab9 */ /* 0x000fe20000000800 */
[----:B------:R-:W-:Y:S01]  /*153b0*/  ISETP.LT.AND P3, PT, R14, UR4, !P3 ;  /* 0x000000040e007c0c */ /* 0x000fe2000df61270 */
[----:B------:R-:W-:Y:S01]  /*153c0*/  ULDC UR4, c[0x0][0x248] ;  /* 0x0000920000047ab9 */ /* 0x000fe20000000800 */
[----:B------:R-:W-:Y:S01]  /*153d0*/  PRMT R11, R68, 0x7772, RZ ;  /* 0x00007772440b7816 */ /* 0x000fe200000000ff */
[----:B------:R0:W-:Y:S01]  /*153e0*/  @P4 STG.E.U8 desc[UR14][R8.64], R19 ;  /* 0x0000001308004986 */ /* 0x0001e2000c10110e */
[----:B------:R-:W-:Y:S01]  /*153f0*/  ISETP.GE.AND P4, PT, R10, UR7, PT ;  /* 0x000000070a007c0c */ /* 0x000fe2000bf86270 */
[----:B------:R-:W-:Y:S01]  /*15400*/  VIADD R10, R12, 0x76 ;  /* 0x000000760c0a7836 */ /* 0x000fe20000000000 */
[----:B------:R-:W-:Y:S01]  /*15410*/  ULDC UR7, c[0x0][0x228] ;  /* 0x00008a0000077ab9 */ /* 0x000fe20000000800 */
[----:B-1----:R-:W-:-:S02]  /*15420*/  IADD3 R4, P6, R16, R2, RZ ;  /* 0x0000000210047210 */ /* 0x002fc40007fde0ff */
[----:B------:R-:W-:-:S03]  /*15430*/  PRMT R17, R68, 0x7773, RZ ;  /* 0x0000777344117816 */ /* 0x000fc600000000ff */
[----:B------:R-:W-:Y:S01]  /*15440*/  IMAD.X R5, R7, 0x1, R0, P6 ;  /* 0x0000000107057824 */ /* 0x000fe200030e0600 */
[C---:B------:R-:W-:Y:S01]  /*15450*/  IADD3 R6, P6, R16.reuse, R3, RZ ;  /* 0x0000000310067210 */ /* 0x040fe20007fde0ff */
[----:B------:R-:W-:Y:S01]  /*15460*/  VIADD R16, R16, UR4 ;  /* 0x0000000410107c36 */ /* 0x000fe20008000000 */
[----:B------:R-:W-:Y:S01]  /*15470*/  ULDC UR4, c[0x0][0x248] ;  /* 0x0000920000047ab9 */ /* 0x000fe20000000800 */
[----:B0-----:R-:W-:Y:S01]  /*15480*/  PRMT R19, R69, 0x7771, RZ ;  /* 0x0000777145137816 */ /* 0x001fe200000000ff */
[----:B------:R0:W-:Y:S01]  /*15490*/  @P5 STG.E.U8 desc[UR14][R4.64], R11 ;  /* 0x0000000b04005986 */ /* 0x0001e2000c10110e */
[----:B------:R-:W-:Y:S01]  /*154a0*/  IMAD.X R7, R7, 0x1, R25, P6 ;  /* 0x0000000107077824 */ /* 0x000fe200030e0619 */
[----:B------:R-:W-:Y:S02]  /*154b0*/  SHF.R.S32.HI R18, RZ, 0x1f, R16 ;  /* 0x0000001fff127819 */ /* 0x000fe40000011410 */
[----:B------:R-:W-:Y:S01]  /*154c0*/  ISETP.LT.AND P5, PT, R13, UR6, !P2 ;  /* 0x000000060d007c0c */ /* 0x000fe2000d7a1270 */
[----:B------:R-:W-:Y:S01]  /*154d0*/  ULDC UR6, c[0x0][0x228] ;  /* 0x00008a0000067ab9 */ /* 0x000fe20000000800 */
[----:B------:R1:W-:Y:S01]  /*154e0*/  @P3 STG.E.U8 desc[UR14][R6.64], R17 ;  /* 0x0000001106003986 */ /* 0x0003e2000c10110e */
[----:B------:R-:W-:-:S02]  /*154f0*/  IADD3 R8, P3, R16, R2, RZ ;  /* 0x0000000210087210 */ /* 0x000fc40007f7e0ff */
[----:B------:R-:W-:Y:S01]  /*15500*/  ISETP.LT.AND P6, PT, R13, UR7, !P1 ;  /* 0x000000070d007c0c */ /* 0x000fe2000cfc1270 */
[----:B------:R-:W-:Y:S02]  /*15510*/  ULDC UR7, c[0x0][0x228] ;  /* 0x00008a0000077ab9 */ /* 0x000fe40000000800 */
[--C-:B------:R-:W-:Y:S01]  /*15520*/  IMAD.X R9, R18, 0x1, R0.reuse, P3 ;  /* 0x0000000112097824 */ /* 0x100fe200018e0600 */
[----:B------:R-:W-:Y:S01]  /*15530*/  ISETP.LT.AND P3, PT, R14, UR6, !P2 ;  /* 0x000000060e007c0c */ /* 0x000fe2000d761270 */
[C---:B0-----:R-:W-:Y:S01]  /*15540*/  VIADD R11, R16.reuse, UR4 ;  /* 0x00000004100b7c36 */ /* 0x041fe20008000000 */
[-C--:B------:R-:W-:Y:S01]  /*15550*/  IADD3 R4, P2, R16, R3.reuse, RZ ;  /* 0x0000000310047210 */ /* 0x080fe20007f5e0ff */
[----:B------:R-:W-:Y:S01]  /*15560*/  ULDC UR4, c[0x0][0x248] ;  /* 0x0000920000047ab9 */ /* 0x000fe20000000800 */
[----:B------:R0:W-:Y:S01]  /*15570*/  @P5 STG.E.U8 desc[UR14][R8.64], R21 ;  /* 0x0000001508005986 */ /* 0x0001e2000c10110e */
[----:B-1----:R-:W-:Y:S01]  /*15580*/  PRMT R17, R69, 0x7772, RZ ;  /* 0x0000777245117816 */ /* 0x002fe200000000ff */
[----:B------:R-:W-:Y:S01]  /*15590*/  ULDC UR6, c[0x0][0x228] ;  /* 0x00008a0000067ab9 */ /* 0x000fe20000000800 */
[----:B------:R-:W-:Y:S01]  /*155a0*/  IMAD.X R5, R18, 0x1, R25, P2 ;  /* 0x0000000112057824 */ /* 0x000fe200010e0619 */
[----:B------:R-:W-:Y:S01]  /*155b0*/  ISETP.GE.AND P2, PT, R10, UR5, PT ;  /* 0x000000050a007c0c */ /* 0x000fe2000bf46270 */
[----:B------:R-:W-:Y:S01]  /*155c0*/  ULDC UR5, c[0x0][0x228] ;  /* 0x00008a0000057ab9 */ /* 0x000fe20000000800 */
[----:B------:R-:W-:Y:S01]  /*155d0*/  SHF.R.S32.HI R20, RZ, 0x1f, R11 ;  /* 0x0000001fff147819 */ /* 0x000fe2000001140b */
[C---:B------:R-:W-:Y:S01]  /*155e0*/  VIADD R16, R11.reuse, UR4 ;  /* 0x000000040b107c36 */ /* 0x040fe20008000000 */
[CC--:B------:R-:W-:Y:S01]  /*155f0*/  IADD3 R6, P5, R11.reuse, R2.reuse, RZ ;  /* 0x000000020b067210 */ /* 0x0c0fe20007fbe0ff */
[----:B------:R1:W-:Y:S01]  /*15600*/  @P3 STG.E.U8 desc[UR14][R4.64], R19 ;  /* 0x0000001304003986 */ /* 0x0003e2000c10110e */
[----:B------:R-:W-:Y:S01]  /*15610*/  ISETP.LT.AND P1, PT, R14, UR5, !P1 ;  /* 0x000000050e007c0c */ /* 0x000fe2000cf21270 */
[----:B------:R-:W-:Y:S01]  /*15620*/  ULDC UR5, c[0x0][0x228] ;  /* 0x00008a0000057ab9 */ /* 0x000fe20000000800 */
[----:B0-----:R-:W-:Y:S01]  /*15630*/  IADD3 R8, P3, R11, R3, RZ ;  /* 0x000000030b087210 */ /* 0x001fe20007f7e0ff */
[C---:B------:R-:W-:Y:S01]  /*15640*/  IMAD.X R7, R20.reuse, 0x1, R0, P5 ;  /* 0x0000000114077824 */ /* 0x040fe200028e0600 */
[----:B------:R-:W-:Y:S01]  /*15650*/  ISETP.LT.AND P5, PT, R13, UR6, !P0 ;  /* 0x000000060d007c0c */ /* 0x000fe2000c7a1270 */
[----:B------:R-:W-:Y:S01]  /*15660*/  ULDC UR4, c[0x0][0x248] ;  /* 0x0000920000047ab9 */ /* 0x000fe20000000800 */
[----:B------:R-:W-:Y:S01]  /*15670*/  PRMT R69, R69, 0x7773, RZ ;  /* 0x0000777345457816 */ /* 0x000fe200000000ff */
[----:B------:R-:W-:Y:S01]  /*15680*/  IMAD.X R9, R20, 0x1, R25, P3 ;  /* 0x0000000114097824 */ /* 0x000fe200018e0619 */
[----:B------:R0:W-:Y:S01]  /*15690*/  @P6 STG.E.U8 desc[UR14][R6.64], R17 ;  /* 0x0000001106006986 */ /* 0x0001e2000c10110e */
[----:B------:R-:W-:Y:S01]  /*156a0*/  SHF.R.S32.HI R18, RZ, 0x1f, R16 ;  /* 0x0000001fff127819 */ /* 0x000fe20000011410 */
[----:B------:R-:W-:Y:S01]  /*156b0*/  VIADD R10, R12, 0x77 ;  /* 0x000000770c0a7836 */ /* 0x000fe20000000000 */
[----:B-1----:R-:W-:Y:S01]  /*156c0*/  IADD3 R4, P6, R16, R2, RZ ;  /* 0x0000000210047210 */ /* 0x002fe20007fde0ff */
[----:B------:R-:W-:Y:S01]  /*156d0*/  ULDC UR6, c[0x0][0x228] ;  /* 0x00008a0000067ab9 */ /* 0x000fe20000000800 */
[----:B------:R-:W-:Y:S01]  /*156e0*/  ISETP.LT.AND P0, PT, R14, UR5, !P0 ;  /* 0x000000050e007c0c */ /* 0x000fe2000c701270 */
[----:B------:R-:W-:Y:S01]  /*156f0*/  @P1 STG.E.U8 desc[UR14][R8.64], R69 ;  /* 0x0000004508001986 */ /* 0x000fe2000c10110e */
[----:B------:R-:W-:Y:S01]  /*15700*/  PRMT R11, R70, 0x7770, RZ ;  /* 0x00007770460b7816 */ /* 0x000fe200000000ff */
[----:B------:R-:W-:Y:S01]  /*15710*/  IMAD.X R5, R18, 0x1, R0, P6 ;  /* 0x0000000112057824 */ /* 0x000fe200030e0600 */
[----:B------:R-:W-:Y:S01]  /*15720*/  ISETP.GE.AND P3, PT, R10, UR11, PT ;  /* 0x0000000b0a007c0c */ /* 0x000fe2000bf66270 */
[C---:B------:R-:W-:Y:S01]  /*15730*/  VIADD R10, R12.reuse, 0x79 ;  /* 0x000000790c0a7836 */ /* 0x040fe20000000000 */
[----:B------:R-:W-:Y:S01]  /*15740*/  ULDC UR5, c[0x0][0x228] ;  /* 0x00008a0000057ab9 */ /* 0x000fe20000000800 */
[----:B0-----:R-:W-:Y:S01]  /*15750*/  VIADD R6, R12, 0x78 ;  /* 0x000000780c067836 */ /* 0x001fe20000000000 */
[----:B------:R0:W-:Y:S01]  /*15760*/  @P5 STG.E.U8 desc[UR14][R4.64], R11 ;  /* 0x0000000b04005986 */ /* 0x0001e2000c10110e */
[----:B------:R-:W-:Y:S01]  /*15770*/  VIADD R17, R16, UR4 ;  /* 0x0000000410117c36 */ /* 0x000fe20008000000 */
[----:B------:R-:W-:Y:S01]  /*15780*/  ULDC UR4, c[0x0][0x228] ;  /* 0x00008a0000047ab9 */ /* 0x000fe20000000800 */
[----:B------:R-:W-:Y:S01]  /*15790*/  ISETP.LT.AND P5, PT, R13, UR5, !P4 ;  /* 0x000000050d007c0c */ /* 0x000fe2000e7a1270 */
[----:B------:R-:W-:Y:S01]  /*157a0*/  ULDC UR5, c[0x0][0x228] ;  /* 0x00008a0000057ab9 */ /* 0x000fe20000000800 */
[----:B------:R-:W-:-:S02]  /*157b0*/  ISETP.GE.AND P1, PT, R6, UR9, PT ;  /* 0x0000000906007c0c */ /* 0x000fc4000bf26270 */
[-C--:B------:R-:W-:Y:S02]  /*157c0*/  IADD3 R6, P6, R16, R3.reuse, RZ ;  /* 0x0000000310067210 */ /* 0x080fe40007fde0ff */
[----:B------:R-:W-:Y:S02]  /*157d0*/  SHF.R.S32.HI R16, RZ, 0x1f, R17 ;  /* 0x0000001fff107819 */ /* 0x000fe40000011411 */
[----:B------:R-:W-:Y:S01]  /*157e0*/  ISETP.LT.AND P4, PT, R14, UR4, !P4 ;  /* 0x000000040e007c0c */ /* 0x000fe2000e781270 */
[--C-:B------:R-:W-:Y:S01]  /*157f0*/  IMAD.X R7, R18, 0x1, R25.reuse, P6 ;  /* 0x0000000112077824 */ /* 0x100fe200030e0619 */
[C---:B0-----:R-:W-:Y:S01]  /*15800*/  PRMT R5, R70.reuse, 0x7771, RZ ;  /* 0x0000777146057816 */ /* 0x041fe200000000ff */
[----:B------:R-:W-:Y:S01]  /*15810*/  ULDC UR4, c[0x0][0x248] ;  /* 0x0000920000047ab9 */ /* 0x000fe20000000800 */
[CC--:B------:R-:W-:Y:S01]  /*15820*/  IADD3 R8, P6, R17.reuse, R2.reuse, RZ ;  /* 0x0000000211087210 */ /* 0x0c0fe20007fde0ff */
[C---:B------:R-:W-:Y:S01]  /*15830*/  VIADD R18, R17.reuse, UR4 ;  /* 0x0000000411127c36 */ /* 0x040fe20008000000 */
[----:B------:R-:W-:Y:S01]  /*15840*/  PRMT R21, R70, 0x7772, RZ ;  /* 0x0000777246157816 */ /* 0x000fe200000000ff */
[----:B------:R-:W-:Y:S01]  /*15850*/  @P0 STG.E.U8 desc[UR14][R6.64], R5 ;  /* 0x0000000506000986 */ /* 0x000fe2000c10110e */
[----:B------:R-:W-:Y:S01]  /*15860*/  ISETP.GE.AND P0, PT, R10, UR17, PT ;  /* 0x000000110a007c0c */ /* 0x000fe2000bf06270 */
[----:B------:R-:W-:Y:S01]  /*15870*/  IMAD.X R9, R16, 0x1, R0, P6 ;  /* 0x0000000110097824 */ /* 0x000fe200030e0600 */
[----:B------:R-:W-:Y:S01]  /*15880*/  IADD3 R10, P6, R17, R3, RZ ;  /* 0x00000003110a7210 */ /* 0x000fe20007fde0ff */
[----:B------:R0:W1:Y:S01]  /*15890*/  LDS.128 R4, [R15] ;  /* 0x000000000f047984 */ /* 0x0000620000000c00 */
[----:B------:R-:W-:Y:S01]  /*158a0*/  PRMT R19, R70, 0x7773, RZ ;  /* 0x0000777346137816 */ /* 0x000fe200000000ff */
[----:B------:R-:W-:Y:S01]  /*158b0*/  ULDC UR4, c[0x0][0x248] ;  /* 0x0000920000047ab9 */ /* 0x000fe20000000800 */
[----:B------:R-:W-:Y:S01]  /*158c0*/  SHF.R.S32.HI R20, RZ, 0x1f, R18 ;  /* 0x0000001fff147819 */ /* 0x000fe20000011412 */
[----:B------:R-:W-:Y:S01]  /*158d0*/  IMAD.X R11, R16, 0x1, R25, P6 ;  /* 0x00000001100b7824 */ /* 0x000fe200030e0619 */
[----:B------:R2:W-:Y:S01]  /*158e0*/  @P5 STG.E.U8 desc[UR14][R8.64], R21 ;  /* 0x0000001508005986 */ /* 0x0005e2000c10110e */
[C---:B------:R-:W-:Y:S01]  /*158f0*/  ISETP.LT.AND P5, PT, R13.reuse, UR5, !P2 ;  /* 0x000000050d007c0c */ /* 0x040fe2000d7a1270 */
[----:B------:R-:W-:Y:S01]  /*15900*/  ULDC UR5, c[0x0][0x228] ;  /* 0x00008a0000057ab9 */ /* 0x000fe20000000800 */
[----:B------:R-:W-:Y:S01]  /*15910*/  ISETP.LT.AND P6, PT, R13, UR6, !P3 ;  /* 0x000000060d007c0c */ /* 0x000fe2000dfc1270 */
[----:B------:R3:W-:Y:S01]  /*15920*/  @P4 STG.E.U8 desc[UR14][R10.64], R19 ;  /* 0x000000130a004986 */ /* 0x0007e2000c10110e */
[----:B------:R-:W-:Y:S01]  /*15930*/  IADD3 R16, P4, R18, R2, RZ ;  /* 0x0000000212107210 */ /* 0x000fe20007f9e0ff */
[----:B------:R-:W-:Y:S01]  /*15940*/  ULDC UR6, c[0x0][0x228] ;  /* 0x00008a0000067ab9 */ /* 0x000fe20000000800 */
[----:B0-----:R-:W-:-:S03]  /*15950*/  VIADD R15, R12, 0x7a ;  /* 0x0000007a0c0f7836 */ /* 0x001fc60000000000 */
[--C-:B------:R-:W-:Y:S01]  /*15960*/  IMAD.X R17, R20, 0x1, R0.reuse, P4 ;  /* 0x0000000114117824 */ /* 0x100fe200020e0600 */
[----:B------:R-:W-:Y:S01]  /*15970*/  ISETP.LT.AND P4, PT, R14, UR5, !P2 ;  /* 0x000000050e007c0c */ /* 0x000fe2000d781270 */
[----:B------:R-:W-:Y:S01]  /*15980*/  ULDC UR5, c[0x0][0x228] ;  /* 0x00008a0000057ab9 */ /* 0x000fe20000000800 */
[CC--:B--2---:R-:W-:Y:S02]  /*15990*/  IADD3 R8, P2, R18.reuse, R3.reuse, RZ ;  /* 0x0000000312087210 */ /* 0x0c4fe40007f5e0ff */
[----:B------:R0:W-:Y:S01]  /*159a0*/  @P5 STG.E.U8 desc[UR14][R16.64], R27 ;  /* 0x0000001b10005986 */ /* 0x0001e2000c10110e */
[----:B---3--:R-:W-:Y:S01]  /*159b0*/  VIADD R19, R18, UR4 ;  /* 0x0000000412137c36 */ /* 0x008fe20008000000 */
[----:B------:R-:W-:Y:S01]  /*159c0*/  ISETP.LT.AND P3, PT, R14, UR5, !P3 ;  /* 0x000000050e007c0c */ /* 0x000fe2000df61270 */
[----:B------:R-:W-:Y:S01]  /*159d0*/  IMAD.X R9, R20, 0x1, R25, P2 ;  /* 0x0000000114097824 */ /* 0x000fe200010e0619 */
[----:B------:R-:W-:Y:S01]  /*159e0*/  ULDC UR4, c[0x0][0x248] ;  /* 0x0000920000047ab9 */ /* 0x000fe20000000800 */
[----:B------:R-:W-:Y:S01]  /*159f0*/  PRMT R21, R71, 0x7772, RZ ;  /* 0x0000777247157816 */ /* 0x000fe200000000ff */
[C---:B------:R-:W-:Y:S01]  /*15a00*/  VIADD R18, R19.reuse, UR4 ;  /* 0x0000000413127c36 */ /* 0x040fe20008000000 */
[----:B------:R-:W-:Y:S01]  /*15a10*/  SHF.R.S32.HI R22, RZ, 0x1f, R19 ;  /* 0x0000001fff167819 */ /* 0x000fe20000011413 */
[----:B------:R-:W-:Y:S01]  /*15a20*/  ULDC UR4, c[0x0][0x248] ;  /* 0x0000920000047ab9 */ /* 0x000fe20000000800 */
[-C--:B------:R-:W-:Y:S01]  /*15a30*/  IADD3 R10, P5, R19, R2.reuse, RZ ;  /* 0x00000002130a7210 */ /* 0x080fe20007fbe0ff */
[----:B------:R2:W-:Y:S01]  /*15a40*/  @P4 STG.E.U8 desc[UR14][R8.64], R23 ;  /* 0x0000001708004986 */ /* 0x0005e2000c10110e */
[----:B------:R-:W-:Y:S01]  /*15a50*/  PRMT R71, R71, 0x7773, RZ ;  /* 0x0000777347477816 */ /* 0x000fe200000000ff */
[----:B------:R-:W-:Y:S01]  /*15a60*/  ULDC UR5, c[0x0][0x228] ;  /* 0x00008a0000057ab9 */ /* 0x000fe20000000800 */
[----:B0-----:R-:W-:Y:S01]  /*15a70*/  IADD3 R16, P4, R19, R3, RZ ;  /* 0x0000000313107210 */ /* 0x001fe20007f9e0ff */
[----:B------:R-:W-:Y:S01]  /*15a80*/  IMAD.X R11, R22, 0x1, R0, P5 ;  /* 0x00000001160b7824 */ /* 0x000fe200028e0600 */
[----:B------:R-:W-:Y:S01]  /*15a90*/  ISETP.LT.AND P5, PT, R13, UR6, !P1 ;  /* 0x000000060d007c0c */ /* 0x000fe2000cfa1270 */
[----:B------:R-:W-:Y:S01]  /*15aa0*/  VIADD R19, R18, UR4 ;  /* 0x0000000412137c36 */ /* 0x000fe20008000000 */
[----:B------:R-:W-:Y:S01]  /*15ab0*/  SHF.R.S32.HI R20, RZ, 0x1f, R18 ;  /* 0x0000001fff147819 */ /* 0x000fe20000011412 */
[----:B------:R-:W-:Y:S01]  /*15ac0*/  IMAD.X R17, R22, 0x1, R25, P4 ;  /* 0x0000000116117824 */ /* 0x000fe200020e0619 */
[----:B------:R0:W-:Y:S01]  /*15ad0*/  @P6 STG.E.U8 desc[UR14][R10.64], R21 ;  /* 0x000000150a006986 */ /* 0x0001e2000c10110e */
[----:B------:R-:W-:Y:S01]  /*15ae0*/  ISETP.LT.AND P1, PT, R14, UR5, !P1 ;  /* 0x000000050e007c0c */ /* 0x000fe2000cf21270 */
[----:B------:R-:W-:Y:S01]  /*15af0*/  ULDC UR5, c[0x0][0x228] ;  /* 0x00008a0000057ab9 */ /* 0x000fe20000000800 */
[----:B--2---:R-:W-:Y:S01]  /*15b00*/  IADD3 R8, P6, R18, R2, RZ ;  /* 0x0000000212087210 */ /* 0x004fe20007fde0ff */
[----:B------:R2:W-:Y:S01]  /*15b10*/  @P3 STG.E.U8 desc[UR14][R16.64], R71 ;  /* 0x0000004710003986 */ /* 0x0005e2000c10110e */
[----:B------:R-:W-:Y:S01]  /*15b20*/  ULDC UR4, c[0x0][0x228] ;  /* 0x00008a0000047ab9 */ /* 0x000fe20000000800 */
[----:B-1----:R-:W-:Y:S01]  /*15b30*/  PRMT R27, R4, 0x7771, RZ ;  /* 0x00007771041b7816 */ /* 0x002fe200000000ff */
[----:B------:R-:W-:Y:S01]  /*15b40*/  ULDC UR6, c[0x0][0x228] ;  /* 0x00008a0000067ab9 */ /* 0x000fe20000000800 */
[----:B------:R-:W-:Y:S01]  /*15b50*/  IMAD.X R9, R20, 0x1, R0, P6 ;  /* 0x0000000114097824 */ /* 0x000fe200030e0600 */
[----:B------:R-:W-:-:S02]  /*15b60*/  PRMT R23, R4, 0x7772, RZ ;  /* 0x0000777204177816 */ /* 0x000fc400000000ff */
[----:B------:R-:W-:Y:S01]  /*15b70*/  ISETP.GE.AND P2, PT, R15, UR13, PT ;  /* 0x0000000d0f007c0c */ /* 0x000fe2000bf46270 */
[----:B0-----:R-:W-:Y:S01]  /*15b80*/  VIADD R10, R12, 0x7c ;  /* 0x0000007c0c0a7836 */ /* 0x001fe20000000000 */
[----:B------:R-:W-:Y:S01]  /*15b90*/  PRMT R21, R4, 0x7770, RZ ;  /* 0x0000777004157816 */ /* 0x000fe200000000ff */
[----:B------:R-:W-:Y:S01]  /*15ba0*/  VIADD R15, R12, 0x7b ;  /* 0x0000007b0c0f7836 */ /* 0x000fe20000000000 */
[----:B--2---:R-:W-:Y:S02]  /*15bb0*/  SHF.R.S32.HI R17, RZ, 0x1f, R19 ;  /* 0x0000001fff117819 */ /* 0x004fe40000011413 */
[----:B------:R-:W-:Y:S01]  /*15bc0*/  ISETP.GE.AND P3, PT, R10, UR19, PT ;  /* 0x000000130a007c0c */ /* 0x000fe2000bf66270 */
[----:B------:R0:W-:Y:S01]  /*15bd0*/  @P5 STG.E.U8 desc[UR14][R8.64], R21 ;  /* 0x0000001508005986 */ /* 0x0001e2000c10110e */
[----:B------:R-:W-:Y:S02]  /*15be0*/  IADD3 R10, P6, R18, R3, RZ ;  /* 0x00000003120a7210 */ /* 0x000fe40007fde0ff */
[----:B------:R-:W-:Y:S01]  /*15bf0*/  ISETP.LT.AND P5, PT, R13, UR5, !P0 ;  /* 0x000000050d007c0c */ /* 0x000fe2000c7a1270 */
[----:B------:R-:W-:Y:S01]  /*15c00*/  ULDC UR5, c[0x0][0x228] ;  /* 0x00008a0000057ab9 */ /* 0x000fe20000000800 */
[----:B------:R-:W-:Y:S01]  /*15c10*/  ISETP.LT.AND P0, PT, R14, UR4, !P0 ;  /* 0x000000040e007c0c */ /* 0x000fe2000c701270 */
[----:B------:R-:W-:Y:S01]  /*15c20*/  IMAD.X R11, R20, 0x1, R25, P6 ;  /* 0x00000001140b7824 */ /* 0x000fe200030e0619 */
[----:B------:R-:W-:Y:S01]  /*15c30*/  ULDC UR4, c[0x0][0x248] ;  /* 0x0000920000047ab9 */ /* 0x000fe20000000800 */
[----:B------:R-:W-:Y:S01]  /*15c40*/  ISETP.GE.AND P4, PT, R15, UR21, PT ;  /* 0x000000150f007c0c */ /* 0x000fe2000bf86270 */
[----:B------:R-:W-:-:S02]  /*15c50*/  VIADD R15, R12, 0x7d ;  /* 0x0000007d0c0f7836 */ /* 0x000fc40000000000 */
[----:B------:R1:W-:Y:S01]  /*15c60*/  @P1 STG.E.U8 desc[UR14][R10.64], R27 ;  /* 0x0000001b0a001986 */ /* 0x0003e2000c10110e */
[-C--:B0-----:R-:W-:Y:S02]  /*15c70*/  IADD3 R8, P6, R19, R2.reuse, RZ ;  /* 0x0000000213087210 */ /* 0x081fe40007fde0ff */
[----:B------:R-:W-:Y:S01]  /*15c80*/  PRMT R21, R4, 0x7773, RZ ;  /* 0x0000777304157816 */ /* 0x000fe200000000ff */
[C---:B------:R-:W-:Y:S01]  /*15c90*/  VIADD R4, R12.reuse, 0x7e ;  /* 0x0000007e0c047836 */ /* 0x040fe20000000000 */
[----:B------:R-:W-:Y:S01]  /*15ca0*/  ISETP.GE.AND P1, PT, R15, UR25, PT ;  /* 0x000000190f007c0c */ /* 0x000fe2000bf26270 */
[--C-:B------:R-:W-:Y:S01]  /*15cb0*/  IMAD.X R9, R17, 0x1, R0.reuse, P6 ;  /* 0x0000000111097824 */ /* 0x100fe200030e0600 */
[CC--:B------:R-:W-:Y:S01]  /*15cc0*/  IADD3 R16, P6, R19.reuse, R3.reuse, RZ ;  /* 0x0000000313107210 */ /* 0x0c0fe20007fde0ff */
[----:B------:R-:W-:Y:S01]  /*15cd0*/  VIADD R19, R19, UR4 ;  /* 0x0000000413137c36 */ /* 0x000fe20008000000 */
[----:B------:R-:W-:Y:S01]  /*15ce0*/  ULDC UR4, c[0x0][0x248] ;  /* 0x0000920000047ab9 */ /* 0x000fe20000000800 */
[----:B------:R-:W-:Y:S01]  /*15cf0*/  VIADD R12, R12, 0x7f ;  /* 0x0000007f0c0c7836 */ /* 0x000fe20000000000 */
[----:B------:R0:W-:Y:S01]  /*15d00*/  @P5 STG.E.U8 desc[UR14][R8.64], R23 ;  /* 0x0000001708005986 */ /* 0x0001e2000c10110e */
[----:B------:R-:W-:Y:S01]  /*15d10*/  IMAD.X R17, R17, 0x1, R25, P6 ;  /* 0x0000000111117824 */ /* 0x000fe200030e0619 */
[----:B------:R-:W-:Y:S01]  /*15d20*/  ISETP.LT.AND P5, PT, R13, UR5, !P2 ;  /* 0x000000050d007c0c */ /* 0x000fe2000d7a1270 */
[----:B------:R-:W-:Y:S01]  /*15d30*/  ULDC UR5, c[0x0][0x228] ;  /* 0x00008a0000057ab9 */ /* 0x000fe20000000800 */
[----:B------:R-:W-:Y:S01]  /*15d40*/  SHF.R.S32.HI R18, RZ, 0x1f, R19 ;  /* 0x0000001fff127819 */ /* 0x000fe20000011413 */
[C---:B------:R-:W-:Y:S01]  /*15d50*/  VIADD R15, R19.reuse, UR4 ;  /* 0x00000004130f7c36 */ /* 0x040fe20008000000 */
[----:B------:R2:W-:Y:S01]  /*15d60*/  @P0 STG.E.U8 desc[UR14][R16.64], R21 ;  /* 0x0000001510000986 */ /* 0x0005e2000c10110e */
[----:B-1----:R-:W-:Y:S01]  /*15d70*/  IADD3 R10, P0, R19, R2, RZ ;  /* 0x00000002130a7210 */ /* 0x002fe20007f1e0ff */
[----:B------:R-:W-:Y:S01]  /*15d80*/  ULDC UR4, c[0x0][0x248] ;  /* 0x0000920000047ab9 */ /* 0x000fe20000000800 */
[----:B------:R-:W-:Y:S01]  /*15d90*/  ISETP.LT.AND P2, PT, R14, UR5, !P2 ;  /* 0x000000050e007c0c */ /* 0x000fe2000d741270 */
[----:B------:R-:W-:Y:S01]  /*15da0*/  ULDC UR5, c[0x0][0x228] ;  /* 0x00008a0000057ab9 */ /* 0x000fe20000000800 */
[----:B------:R-:W-:Y:S01]  /*15db0*/  ISETP.LT.AND P6, PT, R13, UR6, !P4 ;  /* 0x000000060d007c0c */ /* 0x000fe2000e7c1270 */
[----:B------:R-:W-:Y:S01]  /*15dc0*/  IMAD.X R11, R18, 0x1, R0, P0 ;  /* 0x00000001120b7824 */ /* 0x000fe200000e0600 */
[----:B0-----:R-:W-:Y:S01]  /*15dd0*/  PRMT R23, R5, 0x7770, RZ ;  /* 0x0000777005177816 */ /* 0x001fe200000000ff */
[----:B------:R-:W-:Y:S01]  /*15de0*/  ULDC UR6, c[0x0][0x228] ;  /* 0x00008a0000067ab9 */ /* 0x000fe20000000800 */
[----:B------:R-:W-:-:S02]  /*15df0*/  IADD3 R8, P0, R19, R3, RZ ;  /* 0x0000000313087210 */ /* 0x000fc40007f1e0ff */
[----:B------:R-:W-:Y:S01]  /*15e00*/  SHF.R.S32.HI R20, RZ, 0x1f, R15 ;  /* 0x0000001fff147819 */ /* 0x000fe2000001140f */
[----:B------:R0:W-:Y:S01]  /*15e10*/  @P5 STG.E.U8 desc[UR14][R10.64], R23 ;  /* 0x000000170a005986 */ /* 0x0001e2000c10110e */
[----:B--2---:R-:W-:Y:S01]  /*15e20*/  IADD3 R16, P5, R15, R2, RZ ;  /* 0x000000020f107210 */ /* 0x004fe20007fbe0ff */
[--C-:B------:R-:W-:Y:S01]  /*15e30*/  IMAD.X R9, R18, 0x1, R25.reuse, P0 ;  /* 0x0000000112097824 */ /* 0x100fe200000e0619 */
[----:B------:R-:W-:Y:S01]  /*15e40*/  PRMT R21, R5, 0x7771, RZ ;  /* 0x0000777105157816 */ /* 0x000fe200000000ff */
[----:B------:R-:W-:Y:S01]  /*15e50*/  VIADD R18, R15, UR4 ;  /* 0x000000040f127c36 */ /* 0x000fe20008000000 */
[----:B------:R-:W-:Y:S01]  /*15e60*/  PRMT R19, R5, 0x7772, RZ ;  /* 0x0000777205137816 */ /* 0x000fe200000000ff */
[----:B------:R-:W-:Y:S01]  /*15e70*/  IMAD.X R17, R20, 0x1, R0, P5 ;  /* 0x0000000114117824 */ /* 0x000fe200028e0600 */
[C---:B------:R-:W-:Y:S01]  /*15e80*/  ISETP.LT.AND P4, PT, R14.reuse, UR5, !P4 ;  /* 0x000000050e007c0c */ /* 0x040fe2000e781270 */
[----:B------:R1:W-:Y:S01]  /*15e90*/  @P2 STG.E.U8 desc[UR14][R8.64], R21 ;  /* 0x0000001508002986 */ /* 0x0003e2000c10110e */
[----:B------:R-:W-:Y:S01]  /*15ea0*/  ISETP.LT.AND P5, PT, R13, UR6, !P3 ;  /* 0x000000060d007c0c */ /* 0x000fe2000dfa1270 */
[----:B------:R-:W-:Y:S01]  /*15eb0*/  ULDC UR4, c[0x0][0x248] ;  /* 0x0000920000047ab9 */ /* 0x000fe20000000800 */
[----:B------:R-:W-:Y:S01]  /*15ec0*/  ISETP.LT.AND P3, PT, R14, UR7, !P3 ;  /* 0x000000070e007c0c */ /* 0x000fe2000df61270 */
[----:B------:R2:W-:Y:S01]  /*15ed0*/  @P6 STG.E.U8 desc[UR14][R16.64], R19 ;  /* 0x0000001310006986 */ /* 0x0005e2000c10110e */
[----:B0-----:R-:W-:Y:S01]  /*15ee0*/  IADD3 R10, P6, R15, R3, RZ ;  /* 0x000000030f0a7210 */ /* 0x001fe20007fde0ff */
[----:B------:R-:W-:Y:S01]  /*15ef0*/  ULDC UR5, c[0x0][0x248] ;  /* 0x0000920000057ab9 */ /* 0x000fe20000000800 */
[----:B------:R-:W-:Y:S01]  /*15f00*/  ISETP.GE.AND P0, PT, R4, UR23, PT ;  /* 0x0000001704007c0c */ /* 0x000fe2000bf06270 */
[----:B------:R-:W-:Y:S01]  /*15f10*/  ULDC UR6, c[0x0][0x228] ;  /* 0x00008a0000067ab9 */ /* 0x000fe20000000800 */
[----:B------:R-:W-:Y:S01]  /*15f20*/  PRMT R15, R6, 0x7770, RZ ;  /* 0x00007770060f7816 */ /* 0x000fe200000000ff */
[----:B------:R-:W-:Y:S01]  /*15f30*/  IMAD.X R11, R20, 0x1, R25, P6 ;  /* 0x00000001140b7824 */ /* 0x000fe200030e0619 */
[----:B------:R-:W-:Y:S01]  /*15f40*/  ISETP.GE.AND P6, PT, R12, UR27, PT ;  /* 0x0000001b0c007c0c */ /* 0x000fe2000bfc6270 */
[----:B------:R-:W-:Y:S01]  /*15f50*/  ULDC UR7, c[0x0][0x228] ;  /* 0x00008a0000077ab9 */ /* 0x000fe20000000800 */
[----:B-1----:R-:W-:-:S02]  /*15f60*/  SHF.R.S32.HI R21, RZ, 0x1f, R18 ;  /* 0x0000001fff157819 */ /* 0x002fc40000011412 */
[----:B------:R-:W-:Y:S02]  /*15f70*/  IADD3 R8, P2, R18, R2, RZ ;  /* 0x0000000212087210 */ /* 0x000fe40007f5e0ff */
[----:B--2---:R-:W-:Y:S02]  /*15f80*/  PRMT R19, R5, 0x7773, RZ ;  /* 0x0000777305137816 */ /* 0x004fe400000000ff */
[----:B------:R-:W-:Y:S01]  /*15f90*/  PRMT R17, R6, 0x7771, RZ ;  /* 0x0000777106117816 */ /* 0x000fe200000000ff */
[----:B------:R-:W-:Y:S01]  /*15fa0*/  IMAD.X R9, R21, 0x1, R0, P2 ;  /* 0x0000000115097824 */ /* 0x000fe200010e0600 */
[C---:B------:R-:W-:Y:S01]  /*15fb0*/  IADD3 R4, P2, R18.reuse, R3, RZ ;  /* 0x0000000312047210 */ /* 0x040fe20007f5e0ff */
[----:B------:R-:W-:Y:S01]  /*15fc0*/  VIADD R18, R18, UR4 ;  /* 0x0000000412127c36 */ /* 0x000fe20008000000 */
[----:B------:R0:W-:Y:S01]  /*15fd0*/  @P4 STG.E.U8 desc[UR14][R10.64], R19 ;  /* 0x000000130a004986 */ /* 0x0001e2000c10110e */
[----:B------:R-:W-:Y:S01]  /*15fe0*/  ULDC UR4, c[0x0][0x248] ;  /* 0x0000920000047ab9 */ /* 0x000fe20000000800 */
[----:B------:R-:W-:Y:S01]  /*15ff0*/  ISETP.LT.AND P4, PT, R13, UR7, !P0 ;  /* 0x000000070d007c0c */ /* 0x000fe2000c781270 */
[----:B------:R-:W-:Y:S01]  /*16000*/  IMAD.X R5, R21, 0x1, R25, P2 ;  /* 0x0000000115057824 */ /* 0x000fe200010e0619 */
[----:B------:R1:W-:Y:S01]  /*16010*/  @P5 STG.E.U8 desc[UR14][R8.64], R15 ;  /* 0x0000000f08005986 */ /* 0x0003e2000c10110e */
[----:B------:R-:W-:-:S02]  /*16020*/  SHF.R.S32.HI R16, RZ, 0x1f, R18 ;  /* 0x0000001fff107819 */ /* 0x000fc40000011412 */
[----:B------:R-:W-:Y:S01]  /*16030*/  ISETP.LT.AND P5, PT, R13, UR6, !P1 ;  /* 0x000000060d007c0c */ /* 0x000fe2000cfa1270 */
[----:B------:R2:W-:Y:S01]  /*16040*/  @P3 STG.E.U8 desc[UR14][R4.64], R17 ;  /* 0x0000001104003986 */ /* 0x0005e2000c10110e */
[----:B------:R-:W-:Y:S02]  /*16050*/  PRMT R23, R6, 0x7773, RZ ;  /* 0x0000777306177816 */ /* 0x000fe400000000ff */
[C---:B------:R-:W-:Y:S02]  /*16060*/  PRMT R21, R7.reuse, 0x7771, RZ ;  /* 0x0000777107157816 */ /* 0x040fe400000000ff */
[C---:B0-----:R-:W-:Y:S02]  /*16070*/  IADD3 R10, P2, R18.reuse, R2, RZ ;  /* 0x00000002120a7210 */ /* 0x041fe40007f5e0ff */
[----:B------:R-:W-:Y:S01]  /*16080*/  PRMT R19, R7, 0x7772, RZ ;  /* 0x0000777207137816 */ /* 0x000fe200000000ff */
[----:B-1----:R-:W-:Y:S01]  /*16090*/  VIADD R15, R18, UR5 ;  /* 0x00000005120f7c36 */ /* 0x002fe20008000000 */
[----:B------:R-:W-:Y:S01]  /*160a0*/  ULDC UR5, c[0x0][0x228] ;  /* 0x00008a0000057ab9 */ /* 0x000fe20000000800 */
[----:B------:R-:W-:Y:S01]  /*160b0*/  IMAD.X R11, R16, 0x1, R0, P2 ;  /* 0x00000001100b7824 */ /* 0x000fe200010e0600 */
[----:B------:R-:W-:Y:S01]  /*160c0*/  ISETP.LT.AND P0, PT, R14, UR5, !P0 ;  /* 0x000000050e007c0c */ /* 0x000fe2000c701270 */
[----:B------:R-:W-:Y:S01]  /*160d0*/  VIADD R12, R15, UR4 ;  /* 0x000000040f0c7c36 */ /* 0x000fe20008000000 */
[----:B--2---:R-:W-:Y:S01]  /*160e0*/  IADD3 R4, P3, R18, R3, RZ ;  /* 0x0000000312047210 */ /* 0x004fe20007f7e0ff */
[----:B------:R-:W-:Y:S01]  /*160f0*/  ULDC UR4, c[0x0][0x228] ;  /* 0x00008a0000047ab9 */ /* 0x000fe20000000800 */
[----:B------:R-:W-:-:S02]  /*16100*/  SHF.R.S32.HI R18, RZ, 0x1f, R15 ;  /* 0x0000001fff127819 */ /* 0x000fc4000001140f */
[-C--:B------:R-:W-:Y:S01]  /*16110*/  IADD3 R8, P2, R15, R2.reuse, RZ ;  /* 0x000000020f087210 */ /* 0x080fe20007f5e0ff */
[--C-:B------:R-:W-:Y:S01]  /*16120*/  IMAD.X R5, R16, 0x1, R25.reuse, P3 ;  /* 0x0000000110057824 */ /* 0x100fe200018e0619 */
[----:B------:R-:W-:Y:S02]  /*16130*/  IADD3 R16, P3, R12, R2, RZ ;  /* 0x000000020c107210 */ /* 0x000fe40007f7e0ff */
[----:B------:R-:W-:Y:S01]  /*16140*/  SHF.R.S32.HI R2, RZ, 0x1f, R12 ;  /* 0x0000001fff027819 */ /* 0x000fe2000001140c */
[--C-:B------:R-:W-:Y:S01]  /*16150*/  IMAD.X R9, R18, 0x1, R0.reuse, P2 ;  /* 0x0000000112097824 */ /* 0x100fe200010e0600 */
[-C--:B------:R-:W-:Y:S02]  /*16160*/  IADD3 R12, P2, R12, R3.reuse, RZ ;  /* 0x000000030c0c7210 */ /* 0x080fe40007f5e0ff */
[----:B------:R-:W-:Y:S01]  /*16170*/  ISETP.LT.AND P1, PT, R14, UR4, !P1 ;  /* 0x000000040e007c0c */ /* 0x000fe2000cf21270 */
[C---:B------:R-:W-:Y:S01]  /*16180*/  IMAD.X R17, R2.reuse, 0x1, R0, P3 ;  /* 0x0000000102117824 */ /* 0x040fe200018e0600 */
[----:B------:R-:W-:Y:S01]  /*16190*/  ISETP.LT.AND P3, PT, R13, UR8, !P6 ;  /* 0x000000080d007c0c */ /* 0x000fe2000f761270 */
[----:B------:R-:W-:Y:S01]  /*161a0*/  IMAD.X R13, R2, 0x1, R25, P2 ;  /* 0x00000001020d7824 */ /* 0x000fe200010e0619 */
[----:B------:R-:W-:Y:S01]  /*161b0*/  IADD3 R2, P2, R15, R3, RZ ;  /* 0x000000030f027210 */ /* 0x000fe20007f5e0ff */
[----:B------:R-:W-:Y:S01]  /*161c0*/  ULDC UR4, c[0x0][0x228] ;  /* 0x00008a0000047ab9 */ /* 0x000fe20000000800 */
[----:B------:R-:W-:-:S02]  /*161d0*/  PRMT R15, R7, 0x7773, RZ ;  /* 0x00007773070f7816 */ /* 0x000fc400000000ff */
[----:B------:R-:W-:Y:S01]  /*161e0*/  ISETP.LT.AND P6, PT, R14, UR4, !P6 ;  /* 0x000000040e007c0c */ /* 0x000fe2000f7c1270 */
[----:B------:R-:W-:Y:S01]  /*161f0*/  IMAD.X R3, R18, 0x1, R25, P2 ;  /* 0x0000000112037824 */ /* 0x000fe200010e0619 */
[----:B------:R-:W-:Y:S02]  /*16200*/  PRMT R25, R6, 0x7772, RZ ;  /* 0x0000777206197816 */ /* 0x000fe400000000ff */
[----:B------:R-:W-:-:S03]  /*16210*/  PRMT R7, R7, 0x7770, RZ ;  /* 0x0000777007077816 */ /* 0x000fc600000000ff */
[----:B------:R0:W-:Y:S04]  /*16220*/  @P5 STG.E.U8 desc[UR14][R10.64], R25 ;  /* 0x000000190a005986 */ /* 0x0001e8000c10110e */
[----:B------:R0:W-:Y:S04]  /*16230*/  @P1 STG.E.U8 desc[UR14][R4.64], R23 ;  /* 0x0000001704001986 */ /* 0x0001e8000c10110e */
[----:B------:R0:W-:Y:S04]  /*16240*/  @P4 STG.E.U8 desc[UR14][R8.64], R7 ;  /* 0x0000000708004986 */ /* 0x0001e8000c10110e */
[----:B------:R0:W-:Y:S04]  /*16250*/  @P0 STG.E.U8 desc[UR14][R2.64], R21 ;  /* 0x0000001502000986 */ /* 0x0001e8000c10110e */
[----:B------:R0:W-:Y:S01]  /*16260*/  @P3 STG.E.U8 desc[UR14][R16.64], R19 ;  /* 0x0000001310003986 */ /* 0x0001e2000c10110e */
[----:B------:R-:W-:Y:S05]  /*16270*/  @!P6 EXIT ;  /* 0x000000000000e94d */ /* 0x000fea0003800000 */
[----:B------:R-:W-:Y:S01]  /*16280*/  STG.E.U8 desc[UR14][R12.64], R15 ;  /* 0x0000000f0c007986 */ /* 0x000fe2000c10110e */
[----:B------:R-:W-:Y:S05]  /*16290*/  EXIT ;  /* 0x000000000000794d */ /* 0x000fea0003800000 */
.L_x_2:
[----:B------:R-:W-:-:S00]  /*162a0*/  BRA `(.L_x_2) ;  /* 0xfffffffc00fc7947 */ /* 0x000fc0000383ffff */
[----:B------:R-:W-:-:S00]  /*162b0*/  NOP ;  /* 0x0000000000007918 */ /* 0x000fc00000000000 */
        /* <DEDUP_REMOVED lines=12> */
.L_x_3:


//--------------------- .nv.shared.matmul_kernel  --------------------------
	.section	.nv.shared.matmul_kernel,"aw",@nobits
	.sectionflags	@""
	.align	16
	.zero		1024


//--------------------- .nv.shared.reserved.0     --------------------------
	.section	.nv.shared.reserved.0,"aw",@nobits
	.weak		__nv_reservedSMEM_offset_0_alias
	.size		__nv_reservedSMEM_offset_0_alias, 0, 0
	.other		__nv_reservedSMEM_offset_0_alias,@"STO_CUDA_RESERVED_SHARED STV_DEFAULT"
__nv_reservedSMEM_offset_0_alias:
	.zero		0


//--------------------- .nv.constant0.matmul_kernel --------------------------
	.section	.nv.constant0.matmul_kernel,"a",@progbits
	.sectionflags	@""
	.align	4
.nv.constant0.matmul_kernel:
	.zero		608


//--------------------- SYMBOLS --------------------------

	.type		.nv.reservedSmem.offset0,@object
	.size		.nv.reservedSmem.offset0,0x4
